def matmul_kernel(
    a_ptr,
    b_ptr,
    c_ptr,
    M,
    N,
    K,
    stride_am,
    stride_ak,
    stride_bk,
    stride_bn,
    stride_cm,
    stride_cn,
    BLOCK_M: tl.constexpr,
    BLOCK_N: tl.constexpr,
    BLOCK_K: tl.constexpr,
    GROUP_M: tl.constexpr,
):
    pid = tl.program_id(axis=0)
    num_pid_m = tl.cdiv(M, BLOCK_M)
    num_pid_n = tl.cdiv(N, BLOCK_N)
    num_pid_in_group = GROUP_M * num_pid_n
    group_id = pid // num_pid_in_group
    first_pid_m = group_id * GROUP_M
    group_size_m = min(num_pid_m - first_pid_m, GROUP_M)
    pid_m = first_pid_m + ((pid % num_pid_in_group) % group_size_m)
    pid_n = (pid % num_pid_in_group) // group_size_m

    offs_am = (pid_m * BLOCK_M + tl.arange(0, BLOCK_M)) % M
    offs_bn = (pid_n * BLOCK_N + tl.arange(0, BLOCK_N)) % N
    offs_k = tl.arange(0, BLOCK_K)
    a_ptrs = a_ptr + offs_am[:, None] * stride_am + offs_k[None, :] * stride_ak
    b_ptrs = b_ptr + offs_k[:, None] * stride_bk + offs_bn[None, :] * stride_bn

    acc = tl.zeros((BLOCK_M, BLOCK_N), dtype=tl.float32)
    for kk in range(0, tl.cdiv(K, BLOCK_K)):
        a = tl.load(a_ptrs, mask=offs_k[None, :] < K - kk * BLOCK_K, other=0.0)
        b = tl.load(b_ptrs, mask=offs_k[:, None] < K - kk * BLOCK_K, other=0.0)
        acc = tl.dot(a, b, acc)
        a_ptrs += BLOCK_K * stride_ak
        b_ptrs += BLOCK_K * stride_bk

    c = acc.to(c_ptr.dtype.element_ty)
    offs_cm = pid_m * BLOCK_M + tl.arange(0, BLOCK_M)
    offs_cn = pid_n * BLOCK_N + tl.arange(0, BLOCK_N)
    c_ptrs = c_ptr + offs_cm[:, None] * stride_cm + offs_cn[None, :] * stride_cn
    mask = (offs_cm[:, None] < M) & (offs_cn[None, :] < N)
    tl.store(c_ptrs, c, mask=mask)

# config = {"BLOCK_K": 128, "BLOCK_M": 16, "BLOCK_N": 256, "GROUP_M": 8, "arch": "sm_100", "dtype": "fp8e4m3", "num_ctas": 1, "num_stages": 2, "num_warps": 2}
# arch = sm_100


// ===== COMPILED SASS (sm_100a) =====

	.target	sm_100a

	.elftype	@"ET_EXEC"


//--------------------- .note.nv.tkinfo           --------------------------
	.section	.note.nv.tkinfo,"",@"SHT_NOTE"
	.sectionflags	@"SHF_NOTE_NV_TKINFO"
	.tkinfo
        /*0018*/ 	.word	0x00000081
        /*0030*/ 	.string	""
        /*0030*/ 	.string	"ptxas-blackwell"
        /*0030*/ 	.string	"Cuda compilation tools, release 12.9, V12.9.86"
        /*0030*/ 	.string	"Build cuda_12.9.r12.9/compiler.36037853_0"
        /*0030*/ 	.string	"-v  -suppress-debug-info  -lineinfo  -arch sm_100a "



//--------------------- .note.nv.cuver            --------------------------
	.section	.note.nv.cuver,"",@"SHT_NOTE"
	.sectionflags	@"SHF_NOTE_NV_CUVER"
        /*0018*/ 	.short	0x0001
        /*001a*/ 	.short	0x0064
        /*001c*/ 	.short	0x0001
        /*001e*/ 	.short	0x0000
        /*0020*/ 	.short	0x0001
        /*0022*/ 	.short	0x0000


//--------------------- .nv.info                  --------------------------
	.section	.nv.info,"",@"SHT_CUDA_INFO"
	.align	4


	//----- nvinfo : EIATTR_REGCOUNT
	.align		4
        /*0000*/ 	.byte	0x04, 0x2f
        /*0002*/ 	.short	(.L_1 - .L_0)
	.align		4
.L_0:
        /*0004*/ 	.word	index@(matmul_kernel)
        /*0008*/ 	.word	0x00000020


	//----- nvinfo : EIATTR_FRAME_SIZE
	.align		4
.L_1:
        /*000c*/ 	.byte	0x04, 0x11
        /*000e*/ 	.short	(.L_3 - .L_2)
	.align		4
.L_2:
        /*0010*/ 	.word	index@(matmul_kernel)
        /*0014*/ 	.word	0x000028b0


	//----- nvinfo : EIATTR_MIN_STACK_SIZE
	.align		4
.L_3:
        /*0018*/ 	.byte	0x04, 0x12
        /*001a*/ 	.short	(.L_5 - .L_4)
	.align		4
.L_4:
        /*001c*/ 	.word	index@(matmul_kernel)
        /*0020*/ 	.word	0x000028b0
.L_5:


//--------------------- .nv.info.matmul_kernel    --------------------------
	.section	.nv.info.matmul_kernel,"",@"SHT_CUDA_INFO"
	.sectionflags	@""
	.align	4


	//----- nvinfo : EIATTR_CUDA_API_VERSION
	.align		4
        /*0000*/ 	.byte	0x04, 0x37
        /*0002*/ 	.short	(.L_7 - .L_6)
.L_6:
        /*0004*/ 	.word	0x00000081


	//----- nvinfo : EIATTR_KPARAM_INFO
	.align		4
.L_7:
        /*0008*/ 	.byte	0x04, 0x17
        /*000a*/ 	.short	(.L_9 - .L_8)
.L_8:
        /*000c*/ 	.word	0x00000000
        /*0010*/ 	.short	0x000d
        /*0012*/ 	.short	0x0048
        /*0014*/ 	.byte	0x00, 0xf4, 0x21, 0x00


	//----- nvinfo : EIATTR_KPARAM_INFO
	.align		4
.L_9:
        /*0018*/ 	.byte	0x04, 0x17
        /*001a*/ 	.short	(.L_11 - .L_10)
.L_10:
        /*001c*/ 	.word	0x00000000
        /*0020*/ 	.short	0x000c
        /*0022*/ 	.short	0x0040
        /*0024*/ 	.byte	0x00, 0xf4, 0x21, 0x00


	//----- nvinfo : EIATTR_KPARAM_INFO
	.align		4
.L_11:
        /*0028*/ 	.byte	0x04, 0x17
        /*002a*/ 	.short	(.L_13 - .L_12)
.L_12:
        /*002c*/ 	.word	0x00000000
        /*0030*/ 	.short	0x000b
        /*0032*/ 	.short	0x0038
        /*0034*/ 	.byte	0x00, 0xf0, 0x11, 0x00


	//----- nvinfo : EIATTR_KPARAM_INFO
	.align		4
.L_13:
        /*0038*/ 	.byte	0x04, 0x17
        /*003a*/ 	.short	(.L_15 - .L_14)
.L_14:
        /*003c*/ 	.word	0x00000000
        /*0040*/ 	.short	0x000a
        /*0042*/ 	.short	0x0034
        /*0044*/ 	.byte	0x00, 0xf0, 0x11, 0x00


	//----- nvinfo : EIATTR_KPARAM_INFO
	.align		4
.L_15:
        /*0048*/ 	.byte	0x04, 0x17
        /*004a*/ 	.short	(.L_17 - .L_16)
.L_16:
        /*004c*/ 	.word	0x00000000
        /*0050*/ 	.short	0x0009
        /*0052*/ 	.short	0x0030
        /*0054*/ 	.byte	0x00, 0xf0, 0x11, 0x00


	//----- nvinfo : EIATTR_KPARAM_INFO
	.align		4
.L_17:
        /*0058*/ 	.byte	0x04, 0x17
        /*005a*/ 	.short	(.L_19 - .L_18)
.L_18:
        /*005c*/ 	.word	0x00000000
        /*0060*/ 	.short	0x0008
        /*0062*/ 	.short	0x002c
        /*0064*/ 	.byte	0x00, 0xf0, 0x11, 0x00


	//----- nvinfo : EIATTR_KPARAM_INFO
	.align		4
.L_19:
        /*0068*/ 	.byte	0x04, 0x17
        /*006a*/ 	.short	(.L_21 - .L_20)
.L_20:
        /*006c*/ 	.word	0x00000000
        /*0070*/ 	.short	0x0007
        /*0072*/ 	.short	0x0028
        /*0074*/ 	.byte	0x00, 0xf0, 0x11, 0x00


	//----- nvinfo : EIATTR_KPARAM_INFO
	.align		4
.L_21:
        /*0078*/ 	.byte	0x04, 0x17
        /*007a*/ 	.short	(.L_23 - .L_22)
.L_22:
        /*007c*/ 	.word	0x00000000
        /*0080*/ 	.short	0x0006
        /*0082*/ 	.short	0x0024
        /*0084*/ 	.byte	0x00, 0xf0, 0x11, 0x00


	//----- nvinfo : EIATTR_KPARAM_INFO
	.align		4
.L_23:
        /*0088*/ 	.byte	0x04, 0x17
        /*008a*/ 	.short	(.L_25 - .L_24)
.L_24:
        /*008c*/ 	.word	0x00000000
        /*0090*/ 	.short	0x0005
        /*0092*/ 	.short	0x0020
        /*0094*/ 	.byte	0x00, 0xf0, 0x11, 0x00


	//----- nvinfo : EIATTR_KPARAM_INFO
	.align		4
.L_25:
        /*0098*/ 	.byte	0x04, 0x17
        /*009a*/ 	.short	(.L_27 - .L_26)
.L_26:
        /*009c*/ 	.word	0x00000000
        /*00a0*/ 	.short	0x0004
        /*00a2*/ 	.short	0x001c
        /*00a4*/ 	.byte	0x00, 0xf0, 0x11, 0x00


	//----- nvinfo : EIATTR_KPARAM_INFO
	.align		4
.L_27:
        /*00a8*/ 	.byte	0x04, 0x17
        /*00aa*/ 	.short	(.L_29 - .L_28)
.L_28:
        /*00ac*/ 	.word	0x00000000
        /*00b0*/ 	.short	0x0003
        /*00b2*/ 	.short	0x0018
        /*00b4*/ 	.byte	0x00, 0xf0, 0x11, 0x00


	//----- nvinfo : EIATTR_KPARAM_INFO
	.align		4
.L_29:
        /*00b8*/ 	.byte	0x04, 0x17
        /*00ba*/ 	.short	(.L_31 - .L_30)
.L_30:
        /*00bc*/ 	.word	0x00000000
        /*00c0*/ 	.short	0x0002
        /*00c2*/ 	.short	0x0010
        /*00c4*/ 	.byte	0x00, 0xf4, 0x21, 0x00


	//----- nvinfo : EIATTR_KPARAM_INFO
	.align		4
.L_31:
        /*00c8*/ 	.byte	0x04, 0x17
        /*00ca*/ 	.short	(.L_33 - .L_32)
.L_32:
        /*00cc*/ 	.word	0x00000000
        /*00d0*/ 	.short	0x0001
        /*00d2*/ 	.short	0x0008
        /*00d4*/ 	.byte	0x00, 0xf4, 0x21, 0x00


	//----- nvinfo : EIATTR_KPARAM_INFO
	.align		4
.L_33:
        /*00d8*/ 	.byte	0x04, 0x17
        /*00da*/ 	.short	(.L_35 - .L_34)
.L_34:
        /*00dc*/ 	.word	0x00000000
        /*00e0*/ 	.short	0x0000
        /*00e2*/ 	.short	0x0000
        /*00e4*/ 	.byte	0x00, 0xf4, 0x21, 0x00


	//----- nvinfo : EIATTR_SPARSE_MMA_MASK
	.align		4
.L_35:
        /*00e8*/ 	.byte	0x03, 0x50
        /*00ea*/ 	.short	0x0000


	//----- nvinfo : EIATTR_MAXREG_COUNT
	.align		4
        /*00ec*/ 	.byte	0x03, 0x1b
        /*00ee*/ 	.short	0x00ff


	//----- nvinfo : EIATTR_NUM_BARRIERS
	.align		4
        /*00f0*/ 	.byte	0x02, 0x4c
        /*00f2*/ 	.byte	0x01
	.zero		1


	//----- nvinfo : EIATTR_ANNOTATIONS
	.align		4
        /*00f4*/ 	.byte	0x04, 0x55
        /*00f6*/ 	.short	(.L_37 - .L_36)


	//   ....[0]....
.L_36:
        /*00f8*/ 	.word	0x00000001
        /*00fc*/ 	.byte	0x20, 0x05, 0x00, 0x00, 0x01, 0x00, 0x00, 0x00, 0x30, 0x05, 0x00, 0x00, 0x01, 0x00, 0x00, 0x00
        /* <DEDUP_REMOVED lines=1221> */
        /*4d5c*/ 	.byte	0x40, 0xa6, 0x01, 0x00


	//----- nvinfo : EIATTR_VRC_CTA_INIT_COUNT
	.align		4
.L_37:
        /*4d60*/ 	.byte	0x02, 0x4a
	.zero		1
	.zero		1


	//----- nvinfo : EIATTR_EXIT_INSTR_OFFSETS
	.align		4
        /*4d64*/ 	.byte	0x04, 0x1c
        /*4d66*/ 	.short	(.L_39 - .L_38)


	//   ....[0]....
.L_38:
        /*4d68*/ 	.word	0x000547c0


	//   ....[1]....
        /*4d6c*/ 	.word	0x000547e0


	//----- nvinfo : EIATTR_REQNTID
	.align		4
.L_39:
        /*4d70*/ 	.byte	0x04, 0x10
        /*4d72*/ 	.short	(.L_41 - .L_40)
.L_40:
        /*4d74*/ 	.word	0x00000040
        /*4d78*/ 	.word	0x00000001
        /*4d7c*/ 	.word	0x00000001


	//----- nvinfo : EIATTR_CBANK_PARAM_SIZE
	.align		4
.L_41:
        /*4d80*/ 	.byte	0x03, 0x19
        /*4d82*/ 	.short	0x0050


	//----- nvinfo : EIATTR_PARAM_CBANK
	.align		4
        /*4d84*/ 	.byte	0x04, 0x0a
        /*4d86*/ 	.short	(.L_43 - .L_42)
	.align		4
.L_42:
        /*4d88*/ 	.word	index@(.nv.constant0.matmul_kernel)
        /*4d8c*/ 	.short	0x0380
        /*4d8e*/ 	.short	0x0050


	//----- nvinfo : EIATTR_SW_WAR
	.align		4
.L_43:
        /*4d90*/ 	.byte	0x04, 0x36
        /*4d92*/ 	.short	(.L_45 - .L_44)
.L_44:
        /*4d94*/ 	.word	0x00000008
.L_45:


//--------------------- .nv.compat                --------------------------
	.section	.nv.compat,"",@"SHT_CUDA_COMPAT_INFO"
	.align	4
        /*0000*/ 	.byte	0x02, 0x02, 0x02, 0x00, 0x02, 0x05, 0x05, 0x00, 0x02, 0x03, 0x00, 0x00, 0x02, 0x06, 0x01, 0x00


//--------------------- .nv.callgraph             --------------------------
	.section	.nv.callgraph,"",@"SHT_CUDA_CALLGRAPH"
	.align	4
	.sectionentsize	8
	.align		4
        /*0000*/ 	.word	0x00000000
	.align		4
        /*0004*/ 	.word	0xffffffff
	.align		4
        /*0008*/ 	.word	0x00000000
	.align		4
        /*000c*/ 	.word	0xfffffffe
	.align		4
        /*0010*/ 	.word	0x00000000
	.align		4
        /*0014*/ 	.word	0xfffffffd
	.align		4
        /*0018*/ 	.word	0x00000000
	.align		4
        /*001c*/ 	.word	0xfffffffc


//--------------------- .text.matmul_kernel       --------------------------
	.section	.text.matmul_kernel,"ax",@progbits
	.align	128
        .global         matmul_kernel
        .type           matmul_kernel,@function
        .size           matmul_kernel,(.L_x_4 - matmul_kernel)
        .other          matmul_kernel,@"STO_CUDA_ENTRY STV_DEFAULT"
matmul_kernel:
.text.matmul_kernel:
[----:B------:R-:W0:Y:S08]  /*0000*/  LDC R1, c[0x0][0x37c] ;  /* 0x0000df00ff017b82 */ /* 0x000e300000000800 */
[----:B------:R-:W1:Y:S01]  /*0010*/  LDC.64 R4, c[0x0][0x398] ;  /* 0x0000e600ff047b82 */ /* 0x000e620000000a00 */
[----:B------:R-:W2:Y:S01]  /*0020*/  S2R R14, SR_TID.X ;  /* 0x00000000000e7919 */ /* 0x000ea20000002100 */
[----:B------:R-:W3:Y:S01]  /*0030*/  LDCU UR4, c[0x0][0x3a0] ;  /* 0x00007400ff0477ac */ /* 0x000ee20008000800 */
[----:B0-----:R-:W-:Y:S01]  /*0040*/  VIADD R1, R1, 0xffffd750 ;  /* 0xffffd75001017836 */ /* 0x001fe20000000000 */
[----:B------:R-:W0:Y:S01]  /*0050*/  LDCU.64 UR10, c[0x0][0x358] ;  /* 0x00006b00ff0a77ac */ /* 0x000e220008000a00 */
[----:B---3--:R-:W-:Y:S01]  /*0060*/  UIADD3 UR4, UPT, UPT, UR4, 0x7f, URZ ;  /* 0x0000007f04047890 */ /* 0x008fe2000fffe0ff */
[----:B-1----:R-:W-:-:S03]  /*0070*/  VIADD R0, R5, 0xff ;  /* 0x000000ff05007836 */ /* 0x002fc60000000000 */
[----:B------:R-:W-:Y:S02]  /*0080*/  UISETP.GT.AND UP0, UPT, UR4, 0x7f, UPT ;  /* 0x0000007f0400788c */ /* 0x000fe4000bf04270 */
[----:B------:R-:W-:-:S04]  /*0090*/  SHF.R.S32.HI R3, RZ, 0x1f, R0 ;  /* 0x0000001fff037819 */ /* 0x000fc80000011400 */
[----:B------:R-:W-:-:S04]  /*00a0*/  LEA.HI R3, R3, R0, RZ, 0x8 ;  /* 0x0000000003037211 */ /* 0x000fc800078f40ff */
[----:B------:R-:W-:Y:S02]  /*00b0*/  SHF.R.S32.HI R0, RZ, 0x8, R3 ;  /* 0x00000008ff007819 */ /* 0x000fe40000011403 */
[----:B------:R-:W1:Y:S03]  /*00c0*/  S2R R3, SR_CTAID.X ;  /* 0x0000000000037919 */ /* 0x000e660000002500 */
[----:B------:R-:W-:-:S05]  /*00d0*/  IMAD.SHL.U32 R0, R0, 0x8, RZ ;  /* 0x0000000800007824 */ /* 0x000fca00078e00ff */
[-C--:B------:R-:W-:Y:S02]  /*00e0*/  IABS R9, R0.reuse ;  /* 0x0000000000097213 */ /* 0x080fe40000000000 */
[----:B------:R-:W-:Y:S02]  /*00f0*/  IABS R12, R0 ;  /* 0x00000000000c7213 */ /* 0x000fe40000000000 */
[----:B------:R-:W3:Y:S08]  /*0100*/  I2F.RP R2, R9 ;  /* 0x0000000900027306 */ /* 0x000ef00000209400 */
[----:B---3--:R-:W3:Y:S01]  /*0110*/  MUFU.RCP R2, R2 ;  /* 0x0000000200027308 */ /* 0x008ee20000001000 */
[----:B-1----:R-:W-:Y:S01]  /*0120*/  IABS R10, R3 ;  /* 0x00000003000a7213 */ /* 0x002fe20000000000 */
[----:B---3--:R-:W-:-:S02]  /*0130*/  VIADD R6, R2, 0xffffffe ;  /* 0x0ffffffe02067836 */ /* 0x008fc40000000000 */
[----:B------:R-:W-:-:S04]  /*0140*/  IMAD.MOV R2, RZ, RZ, -R12 ;  /* 0x000000ffff027224 */ /* 0x000fc800078e0a0c */
[----:B------:R1:W3:Y:S02]  /*0150*/  F2I.FTZ.U32.TRUNC.NTZ R7, R6 ;  /* 0x0000000600077305 */ /* 0x0002e4000021f000 */
[----:B-1----:R-:W-:Y:S02]  /*0160*/  IMAD.MOV.U32 R6, RZ, RZ, RZ ;  /* 0x000000ffff067224 */ /* 0x002fe400078e00ff */
[----:B---3--:R-:W-:-:S04]  /*0170*/  IMAD.MOV R8, RZ, RZ, -R7 ;  /* 0x000000ffff087224 */ /* 0x008fc800078e0a07 */
[----:B------:R-:W-:Y:S02]  /*0180*/  IMAD R11, R8, R9, RZ ;  /* 0x00000009080b7224 */ /* 0x000fe400078e02ff */
[----:B------:R-:W-:Y:S02]  /*0190*/  IMAD.MOV.U32 R8, RZ, RZ, R10 ;  /* 0x000000ffff087224 */ /* 0x000fe400078e000a */
[----:B------:R-:W-:-:S06]  /*01a0*/  IMAD.HI.U32 R7, R7, R11, R6 ;  /* 0x0000000b07077227 */ /* 0x000fcc00078e0006 */
[----:B------:R-:W-:-:S04]  /*01b0*/  IMAD.HI.U32 R7, R7, R8, RZ ;  /* 0x0000000807077227 */ /* 0x000fc800078e00ff */
[----:B------:R-:W-:-:S05]  /*01c0*/  IMAD R2, R7, R2, R8 ;  /* 0x0000000207027224 */ /* 0x000fca00078e0208 */
[----:B------:R-:W-:-:S13]  /*01d0*/  ISETP.GT.U32.AND P1, PT, R9, R2, PT ;  /* 0x000000020900720c */ /* 0x000fda0003f24070 */
[----:B------:R-:W-:Y:S02]  /*01e0*/  @!P1 IMAD.IADD R2, R2, 0x1, -R9 ;  /* 0x0000000102029824 */ /* 0x000fe400078e0a09 */
[----:B------:R-:W-:Y:S01]  /*01f0*/  @!P1 VIADD R7, R7, 0x1 ;  /* 0x0000000107079836 */ /* 0x000fe20000000000 */
[----:B------:R-:W-:Y:S02]  /*0200*/  ISETP.NE.AND P1, PT, R0, RZ, PT ;  /* 0x000000ff0000720c */ /* 0x000fe40003f25270 */
[----:B------:R-:W-:Y:S02]  /*0210*/  ISETP.GE.U32.AND P0, PT, R2, R9, PT ;  /* 0x000000090200720c */ /* 0x000fe40003f06070 */
[----:B------:R-:W-:-:S04]  /*0220*/  LOP3.LUT R2, R3, R0, RZ, 0x3c, !PT ;  /* 0x0000000003027212 */ /* 0x000fc800078e3cff */
[----:B------:R-:W-:Y:S01]  /*0230*/  ISETP.GE.AND P2, PT, R2, RZ, PT ;  /* 0x000000ff0200720c */ /* 0x000fe20003f46270 */
[----:B------:R-:W-:-:S06]  /*0240*/  VIADD R2, R4, 0xf ;  /* 0x0000000f04027836 */ /* 0x000fcc0000000000 */
[----:B------:R-:W-:-:S04]  /*0250*/  @P0 VIADD R7, R7, 0x1 ;  /* 0x0000000107070836 */ /* 0x000fc80000000000 */
[----:B------:R-:W-:Y:S01]  /*0260*/  IMAD.MOV.U32 R6, RZ, RZ, R7 ;  /* 0x000000ffff067224 */ /* 0x000fe200078e0007 */
[----:B------:R-:W-:-:S03]  /*0270*/  SHF.R.S32.HI R7, RZ, 0x1f, R2 ;  /* 0x0000001fff077819 */ /* 0x000fc60000011402 */
[----:B------:R-:W-:Y:S01]  /*0280*/  @!P2 IMAD.MOV R6, RZ, RZ, -R6 ;  /* 0x000000ffff06a224 */ /* 0x000fe200078e0a06 */
[----:B------:R-:W-:Y:S02]  /*0290*/  @!P1 LOP3.LUT R6, RZ, R0, RZ, 0x33, !PT ;  /* 0x00000000ff069212 */ /* 0x000fe400078e33ff */
[----:B------:R-:W-:-:S03]  /*02a0*/  LEA.HI R7, R7, R2, RZ, 0x4 ;  /* 0x0000000207077211 */ /* 0x000fc600078f20ff */
[----:B------:R-:W-:Y:S02]  /*02b0*/  IMAD.SHL.U32 R2, R6, 0x8, RZ ;  /* 0x0000000806027824 */ /* 0x000fe400078e00ff */
[----:B------:R-:W-:-:S03]  /*02c0*/  IMAD.MOV R6, RZ, RZ, -R6 ;  /* 0x000000ffff067224 */ /* 0x000fc600078e0a06 */
[----:B------:R-:W-:Y:S01]  /*02d0*/  LEA.HI.SX32 R7, R7, -R2, 0x1c ;  /* 0x8000000207077211 */ /* 0x000fe200078fe2ff */
[----:B------:R-:W-:Y:S02]  /*02e0*/  IMAD R15, R0, R6, R3 ;  /* 0x00000006000f7224 */ /* 0x000fe400078e0203 */
[----:B------:R-:W-:Y:S01]  /*02f0*/  IMAD.MOV.U32 R6, RZ, RZ, RZ ;  /* 0x000000ffff067224 */ /* 0x000fe200078e00ff */
[----:B------:R-:W-:Y:S02]  /*0300*/  VIMNMX R8, PT, PT, R7, 0x8, PT ;  /* 0x0000000807087848 */ /* 0x000fe40003fe0100 */
[----:B------:R-:W-:Y:S02]  /*0310*/  IABS R13, R15 ;  /* 0x0000000f000d7213 */ /* 0x000fe40000000000 */
[----:B------:R-:W-:-:S04]  /*0320*/  IABS R11, R8 ;  /* 0x00000008000b7213 */ /* 0x000fc80000000000 */
[----:B------:R-:W1:Y:S08]  /*0330*/  I2F.RP R9, R11 ;  /* 0x0000000b00097306 */ /* 0x000e700000209400 */
[----:B-1----:R-:W1:Y:S02]  /*0340*/  MUFU.RCP R9, R9 ;  /* 0x0000000900097308 */ /* 0x002e640000001000 */
[----:B-1----:R-:W-:-:S06]  /*0350*/  VIADD R7, R9, 0xffffffe ;  /* 0x0ffffffe09077836 */ /* 0x002fcc0000000000 */
[----:B------:R-:W1:Y:S02]  /*0360*/  F2I.FTZ.U32.TRUNC.NTZ R7, R7 ;  /* 0x0000000700077305 */ /* 0x000e64000021f000 */
[----:B-1----:R-:W-:-:S04]  /*0370*/  IMAD.MOV R10, RZ, RZ, -R7 ;  /* 0x000000ffff0a7224 */ /* 0x002fc800078e0a07 */
[----:B------:R-:W-:-:S04]  /*0380*/  IMAD.MOV.U32 R0, RZ, RZ, R10 ;  /* 0x000000ffff007224 */ /* 0x000fc800078e000a */
[----:B------:R-:W-:Y:S01]  /*0390*/  IMAD R3, R0, R11, RZ ;  /* 0x0000000b00037224 */ /* 0x000fe200078e02ff */
[----:B------:R-:W-:-:S03]  /*03a0*/  IABS R0, R8 ;  /* 0x0000000800007213 */ /* 0x000fc60000000000 */
[----:B------:R-:W-:Y:S01]  /*03b0*/  IMAD.HI.U32 R6, R7, R3, R6 ;  /* 0x0000000307067227 */ /* 0x000fe200078e0006 */
[----:B--2---:R-:W-:-:S03]  /*03c0*/  SHF.R.U32.HI R7, RZ, 0x4, R14 ;  /* 0x00000004ff077819 */ /* 0x004fc6000001160e */
[----:B------:R-:W-:Y:S01]  /*03d0*/  IMAD.MOV R0, RZ, RZ, -R0 ;  /* 0x000000ffff007224 */ /* 0x000fe200078e0a00 */
[----:B------:R-:W-:Y:S01]  /*03e0*/  SGXT.U32 R16, R7, 0x2 ;  /* 0x000000020710781a */ /* 0x000fe20000000000 */
[----:B------:R-:W-:-:S03]  /*03f0*/  IMAD.HI.U32 R6, R6, R13, RZ ;  /* 0x0000000d06067227 */ /* 0x000fc600078e00ff */
[----:B------:R-:W-:Y:S01]  /*0400*/  LOP3.LUT R24, R16, 0x78, RZ, 0xfc, !PT ;  /* 0x0000007810187812 */ /* 0x000fe200078efcff */
[----:B------:R-:W-:-:S05]  /*0410*/  IMAD R0, R6, R0, R13 ;  /* 0x0000000006007224 */ /* 0x000fca00078e020d */
[----:B------:R-:W-:-:S13]  /*0420*/  ISETP.GT.U32.AND P1, PT, R11, R0, PT ;  /* 0x000000000b00720c */ /* 0x000fda0003f24070 */
[----:B------:R-:W-:Y:S02]  /*0430*/  @!P1 IMAD.IADD R0, R0, 0x1, -R11 ;  /* 0x0000000100009824 */ /* 0x000fe400078e0a0b */
[----:B------:R-:W-:Y:S01]  /*0440*/  @!P1 VIADD R6, R6, 0x1 ;  /* 0x0000000106069836 */ /* 0x000fe20000000000 */
[----:B------:R-:W-:Y:S02]  /*0450*/  ISETP.NE.AND P1, PT, R8, RZ, PT ;  /* 0x000000ff0800720c */ /* 0x000fe40003f25270 */
[----:B------:R-:W-:Y:S02]  /*0460*/  ISETP.GE.U32.AND P0, PT, R0, R11, PT ;  /* 0x0000000b0000720c */ /* 0x000fe40003f06070 */
[----:B------:R-:W-:-:S04]  /*0470*/  LOP3.LUT R0, R15, R8, RZ, 0x3c, !PT ;  /* 0x000000080f007212 */ /* 0x000fc800078e3cff */
[----:B------:R-:W-:Y:S02]  /*0480*/  ISETP.GE.AND P2, PT, R0, RZ, PT ;  /* 0x000000ff0000720c */ /* 0x000fe40003f46270 */
[----:B------:R-:W-:-:S05]  /*0490*/  LOP3.LUT R0, R14, 0xf, RZ, 0xc0, !PT ;  /* 0x0000000f0e007812 */ /* 0x000fca00078ec0ff */
[----:B------:R-:W-:-:S06]  /*04a0*/  @P0 VIADD R6, R6, 0x1 ;  /* 0x0000000106060836 */ /* 0x000fcc0000000000 */
[----:B------:R-:W-:Y:S01]  /*04b0*/  @!P2 IMAD.MOV R6, RZ, RZ, -R6 ;  /* 0x000000ffff06a224 */ /* 0x000fe200078e0a06 */
[----:B------:R-:W-:-:S05]  /*04c0*/  @!P1 LOP3.LUT R6, RZ, R8, RZ, 0x33, !PT ;  /* 0x00000008ff069212 */ /* 0x000fca00078e33ff */
[----:B------:R-:W-:Y:S02]  /*04d0*/  IMAD.MOV R3, RZ, RZ, -R6 ;  /* 0x000000ffff037224 */ /* 0x000fe400078e0a06 */
[----:B------:R-:W-:Y:S02]  /*04e0*/  IMAD.SHL.U32 R26, R6, 0x100, RZ ;  /* 0x00000100061a7824 */ /* 0x000fe400078e00ff */
[----:B------:R-:W-:-:S04]  /*04f0*/  IMAD R3, R8, R3, R15 ;  /* 0x0000000308037224 */ /* 0x000fc800078e020f */
[----:B------:R-:W-:-:S04]  /*0500*/  IMAD.IADD R3, R2, 0x1, R3 ;  /* 0x0000000102037824 */ /* 0x000fc800078e0203 */
[----:B------:R-:W-:-:S05]  /*0510*/  IMAD R25, R3, 0x10, R0 ;  /* 0x0000001003197824 */ /* 0x000fca00078e0200 */
[----:B------:R1:W-:Y:S04]  /*0520*/  STL [R1+0x1a9c], R25 ;  /* 0x001a9c1901007387 */ /* 0x0003e80000100800 */
[----:B------:R1:W-:Y:S01]  /*0530*/  STL [R1+0x220], R26 ;  /* 0x0002201a01007387 */ /* 0x0003e20000100800 */
[----:B0-----:R-:W-:Y:S05]  /*0540*/  BRA.U UP0, `(.L_x_0) ;  /* 0x00000005000c7547 */ /* 0x001fea000b800000 */
[----:B------:R-:W-:Y:S01]  /*0550*/  IMAD.SHL.U32 R0, R14, 0x20, RZ ;  /* 0x000000200e007824 */ /* 0x000fe200078e00ff */
[----:B------:R2:W-:Y:S04]  /*0560*/  STL [R1+0x360], RZ ;  /* 0x000360ff01007387 */ /* 0x0005e80000100800 */
[----:B------:R2:W-:Y:S04]  /*0570*/  STL [R1+0x1aa0], R0 ;  /* 0x001aa00001007387 */ /* 0x0005e80000100800 */
[----:B------:R2:W-:Y:S04]  /*0580*/  STL [R1+0x364], RZ ;  /* 0x000364ff01007387 */ /* 0x0005e80000100800 */
        /* <DEDUP_REMOVED lines=61> */
[----:B------:R2:W-:Y:S01]  /*0960*/  STL [R1+0x8c], RZ ;  /* 0x00008cff01007387 */ /* 0x0005e20000100800 */
[----:B------:R-:W-:Y:S05]  /*0970*/  BRA `(.L_x_1) ;  /* 0x000004fc00ac7947 */ /* 0x000fea0003800000 */
.L_x_0:
[----:B------:R-:W-:Y:S01]  /*0980*/  IABS R15, R5 ;  /* 0x00000005000f7213 */ /* 0x000fe20000000000 */
[C---:B------:R-:W-:Y:S01]  /*0990*/  VIADD R2, R26.reuse, 0xfe ;  /* 0x000000fe1a027836 */ /* 0x040fe20000000000 */
[----:B------:R0:W-:Y:S01]  /*09a0*/  STL [R1+0x1c70], R5 ;  /* 0x001c700501007387 */ /* 0x0001e20000100800 */
[C---:B------:R-:W-:Y:S01]  /*09b0*/  VIADD R0, R26.reuse, 0xff ;  /* 0x000000ff1a007836 */ /* 0x040fe20000000000 */
[----:B------:R-:W2:Y:S01]  /*09c0*/  I2F.RP R3, R15 ;  /* 0x0000000f00037306 */ /* 0x000ea20000209400 */
[C---:B------:R-:W-:Y:S01]  /*09d0*/  VIADD R11, R26.reuse, 0xfc ;  /* 0x000000fc1a0b7836 */ /* 0x040fe20000000000 */
[----:B------:R-:W-:Y:S01]  /*09e0*/  IABS R12, R2 ;  /* 0x00000002000c7213 */ /* 0x000fe20000000000 */
[C---:B------:R-:W-:Y:S01]  /*09f0*/  VIADD R19, R26.reuse, 0xf5 ;  /* 0x000000f51a137836 */ /* 0x040fe20000000000 */
[----:B------:R-:W-:Y:S01]  /*0a00*/  IABS R14, R0 ;  /* 0x00000000000e7213 */ /* 0x000fe20000000000 */
[C---:B------:R-:W-:Y:S01]  /*0a10*/  VIADD R16, R26.reuse, 0xf4 ;  /* 0x000000f41a107836 */ /* 0x040fe20000000000 */
[----:B------:R-:W-:Y:S01]  /*0a20*/  IABS R10, R11 ;  /* 0x0000000b000a7213 */ /* 0x000fe20000000000 */
[----:B------:R-:W-:Y:S01]  /*0a30*/  VIADD R28, R26, 0x9 ;  /* 0x000000091a1c7836 */ /* 0x000fe20000000000 */
[----:B------:R-:W-:Y:S01]  /*0a40*/  ISETP.GE.AND P3, PT, R0, RZ, PT ;  /* 0x000000ff0000720c */ /* 0x000fe20003f66270 */
[C---:B------:R-:W-:Y:S01]  /*0a50*/  VIADD R0, R26.reuse, 0xfb ;  /* 0x000000fb1a007836 */ /* 0x040fe20000000000 */
[----:B------:R-:W3:Y:S01]  /*0a60*/  LDCU UR7, c[0x0][0x3a8] ;  /* 0x00007500ff0777ac */ /* 0x000ee20008000800 */
[----:B------:R-:W-:Y:S01]  /*0a70*/  VIADD R27, R26, 0x3 ;  /* 0x000000031a1b7836 */ /* 0x000fe20000000000 */
[----:B------:R-:W4:Y:S01]  /*0a80*/  LDCU UR6, c[0x0][0x3a4] ;  /* 0x00007480ff0677ac */ /* 0x000f220008000800 */
[----:B--2---:R-:W2:Y:S01]  /*0a90*/  MUFU.RCP R3, R3 ;  /* 0x0000000300037308 */ /* 0x004ea20000001000 */
[----:B------:R-:W5:Y:S01]  /*0aa0*/  LDCU.64 UR8, c[0x0][0x380] ;  /* 0x00007000ff0877ac */ /* 0x000f620008000a00 */
[----:B------:R-:W1:Y:S01]  /*0ab0*/  LDCU.64 UR4, c[0x0][0x388] ;  /* 0x00007100ff0477ac */ /* 0x000e620008000a00 */
[----:B------:R-:W0:Y:S01]  /*0ac0*/  LDCU UR12, c[0x0][0x3a8] ;  /* 0x00007500ff0c77ac */ /* 0x000e220008000800 */
[----:B------:R-:W0:Y:S01]  /*0ad0*/  LDCU UR13, c[0x0][0x3ac] ;  /* 0x00007580ff0d77ac */ /* 0x000e220008000800 */
[----:B--2---:R-:W-:-:S06]  /*0ae0*/  VIADD R7, R3, 0xffffffe ;  /* 0x0ffffffe03077836 */ /* 0x004fcc0000000000 */
[----:B------:R-:W2:Y:S02]  /*0af0*/  F2I.FTZ.U32.TRUNC.NTZ R7, R7 ;  /* 0x0000000700077305 */ /* 0x000ea4000021f000 */
[----:B--2---:R-:W-:-:S04]  /*0b00*/  IMAD.MOV R6, RZ, RZ, -R7 ;  /* 0x000000ffff067224 */ /* 0x004fc800078e0a07 */
[----:B------:R-:W-:Y:S02]  /*0b10*/  IMAD R9, R6, R15, RZ ;  /* 0x0000000f06097224 */ /* 0x000fe400078e02ff */
[----:B------:R-:W-:-:S04]  /*0b20*/  IMAD.MOV.U32 R6, RZ, RZ, RZ ;  /* 0x000000ffff067224 */ /* 0x000fc800078e00ff */
[----:B------:R-:W-:-:S04]  /*0b30*/  IMAD.HI.U32 R6, R7, R9, R6 ;  /* 0x0000000907067227 */ /* 0x000fc800078e0006 */
[----:B------:R-:W-:Y:S02]  /*0b40*/  VIADD R9, R26, 0xfd ;  /* 0x000000fd1a097836 */ /* 0x000fe40000000000 */
[----:B------:R-:W-:-:S03]  /*0b50*/  IMAD.HI.U32 R7, R6, R12, RZ ;  /* 0x0000000c06077227 */ /* 0x000fc600078e00ff */
[----:B------:R-:W-:Y:S01]  /*0b60*/  IABS R8, R9 ;  /* 0x0000000900087213 */ /* 0x000fe20000000000 */
[----:B------:R-:W-:Y:S01]  /*0b70*/  IMAD.MOV R7, RZ, RZ, -R7 ;  /* 0x000000ffff077224 */ /* 0x000fe200078e0a07 */
[----:B------:R-:W-:Y:S01]  /*0b80*/  ISETP.GE.AND P6, PT, R9, RZ, PT ;  /* 0x000000ff0900720c */ /* 0x000fe20003fc6270 */
[----:B------:R-:W-:-:S04]  /*0b90*/  IMAD.HI.U32 R3, R6, R14, RZ ;  /* 0x0000000e06037227 */ /* 0x000fc800078e00ff */
[C---:B------:R-:W-:Y:S02]  /*0ba0*/  IMAD R12, R15.reuse, R7, R12 ;  /* 0x000000070f0c7224 */ /* 0x040fe400078e020c */
[----:B------:R-:W-:Y:S02]  /*0bb0*/  IMAD.MOV R3, RZ, RZ, -R3 ;  /* 0x000000ffff037224 */ /* 0x000fe400078e0a03 */
[----:B------:R-:W-:Y:S01]  /*0bc0*/  IMAD.HI.U32 R7, R6, R10, RZ ;  /* 0x0000000a06077227 */ /* 0x000fe200078e00ff */
[----:B------:R-:W-:-:S03]  /*0bd0*/  ISETP.GT.U32.AND P1, PT, R15, R12, PT ;  /* 0x0000000c0f00720c */ /* 0x000fc60003f24070 */
[----:B------:R-:W-:Y:S02]  /*0be0*/  IMAD R14, R15, R3, R14 ;  /* 0x000000030f0e7224 */ /* 0x000fe400078e020e */
[----:B------:R-:W-:-:S03]  /*0bf0*/  IMAD.HI.U32 R3, R6, R8, RZ ;  /* 0x0000000806037227 */ /* 0x000fc600078e00ff */
[C---:B------:R-:W-:Y:S01]  /*0c00*/  ISETP.GT.U32.AND P0, PT, R15.reuse, R14, PT ;  /* 0x0000000e0f00720c */ /* 0x040fe20003f04070 */
[----:B------:R-:W-:Y:S02]  /*0c10*/  IMAD.MOV R3, RZ, RZ, -R3 ;  /* 0x000000ffff037224 */ /* 0x000fe400078e0a03 */
[----:B------:R-:W-:Y:S02]  /*0c20*/  IMAD.MOV R7, RZ, RZ, -R7 ;  /* 0x000000ffff077224 */ /* 0x000fe400078e0a07 */
[C---:B------:R-:W-:Y:S02]  /*0c30*/  IMAD R8, R15.reuse, R3, R8 ;  /* 0x000000030f087224 */ /* 0x040fe400078e0208 */
[--C-:B------:R-:W-:Y:S02]  /*0c40*/  @!P1 IMAD.IADD R12, R12, 0x1, -R15.reuse ;  /* 0x000000010c0c9824 */ /* 0x100fe400078e0a0f */
[C---:B------:R-:W-:Y:S01]  /*0c50*/  IMAD R10, R15.reuse, R7, R10 ;  /* 0x000000070f0a7224 */ /* 0x040fe200078e020a */
[C---:B------:R-:W-:Y:S01]  /*0c60*/  ISETP.GT.U32.AND P2, PT, R15.reuse, R8, PT ;  /* 0x000000080f00720c */ /* 0x040fe20003f44070 */
[----:B------:R-:W-:Y:S01]  /*0c70*/  VIADD R3, R26, 0xf9 ;  /* 0x000000f91a037836 */ /* 0x000fe20000000000 */
[C---:B------:R-:W-:Y:S01]  /*0c80*/  ISETP.GT.U32.AND P4, PT, R15.reuse, R12, PT ;  /* 0x0000000c0f00720c */ /* 0x040fe20003f84070 */
[----:B------:R-:W-:Y:S01]  /*0c90*/  @!P0 IMAD.IADD R14, R14, 0x1, -R15 ;  /* 0x000000010e0e8824 */ /* 0x000fe200078e0a0f */
[----:B------:R-:W-:-:S02]  /*0ca0*/  ISETP.GT.U32.AND P5, PT, R15, R10, PT ;  /* 0x0000000a0f00720c */ /* 0x000fc40003fa4070 */
[----:B------:R-:W-:Y:S01]  /*0cb0*/  ISETP.GE.AND P0, PT, R2, RZ, PT ;  /* 0x000000ff0200720c */ /* 0x000fe20003f06270 */
[----:B------:R-:W-:Y:S01]  /*0cc0*/  VIADD R2, R26, 0xfa ;  /* 0x000000fa1a027836 */ /* 0x000fe20000000000 */
[----:B------:R-:W-:Y:S02]  /*0cd0*/  IABS R7, R0 ;  /* 0x0000000000077213 */ /* 0x000fe40000000000 */
[C---:B------:R-:W-:Y:S02]  /*0ce0*/  ISETP.GT.U32.AND P1, PT, R15.reuse, R14, PT ;  /* 0x0000000e0f00720c */ /* 0x040fe40003f24070 */
[----:B------:R-:W-:Y:S01]  /*0cf0*/  IABS R20, R2 ;  /* 0x0000000200147213 */ /* 0x000fe20000000000 */
[--C-:B------:R-:W-:Y:S01]  /*0d00*/  @!P2 IMAD.IADD R8, R8, 0x1, -R15.reuse ;  /* 0x000000010808a824 */ /* 0x100fe200078e0a0f */
[----:B------:R-:W-:Y:S01]  /*0d10*/  ISETP.GE.AND P2, PT, R2, RZ, PT ;  /* 0x000000ff0200720c */ /* 0x000fe20003f46270 */
[--C-:B------:R-:W-:Y:S01]  /*0d20*/  @!P4 IMAD.IADD R12, R12, 0x1, -R15.reuse ;  /* 0x000000010c0cc824 */ /* 0x100fe200078e0a0f */
[----:B------:R-:W-:Y:S01]  /*0d30*/  ISETP.GE.AND P4, PT, R0, RZ, PT ;  /* 0x000000ff0000720c */ /* 0x000fe20003f86270 */
[----:B------:R-:W-:Y:S01]  /*0d40*/  @!P5 IMAD.IADD R10, R10, 0x1, -R15 ;  /* 0x000000010a0ad824 */ /* 0x000fe200078e0a0f */
[----:B------:R-:W-:Y:S01]  /*0d50*/  ISETP.GT.U32.AND P5, PT, R15, R8, PT ;  /* 0x000000080f00720c */ /* 0x000fe20003fa4070 */
[----:B------:R-:W-:-:S04]  /*0d60*/  IMAD.HI.U32 R0, R6, R7, RZ ;  /* 0x0000000706007227 */ /* 0x000fc800078e00ff */
[----:B------:R-:W-:-:S04]  /*0d70*/  IMAD.HI.U32 R2, R6, R20, RZ ;  /* 0x0000001406027227 */ /* 0x000fc800078e00ff */
[----:B------:R-:W-:Y:S02]  /*0d80*/  IMAD.MOV R0, RZ, RZ, -R0 ;  /* 0x000000ffff007224 */ /* 0x000fe400078e0a00 */
[----:B------:R-:W-:Y:S02]  /*0d90*/  IMAD.MOV R9, RZ, RZ, -R2 ;  /* 0x000000ffff097224 */ /* 0x000fe400078e0a02 */
[----:B------:R-:W-:Y:S02]  /*0da0*/  IMAD R2, R15, R0, R7 ;  /* 0x000000000f027224 */ /* 0x000fe400078e0207 */
[--C-:B------:R-:W-:Y:S01]  /*0db0*/  @!P1 IMAD.IADD R14, R14, 0x1, -R15.reuse ;  /* 0x000000010e0e9824 */ /* 0x100fe200078e0a0f */
[----:B------:R-:W-:Y:S01]  /*0dc0*/  ISETP.GE.AND P1, PT, R11, RZ, PT ;  /* 0x000000ff0b00720c */ /* 0x000fe20003f26270 */
[----:B------:R-:W-:Y:S01]  /*0dd0*/  @!P5 IMAD.IADD R8, R8, 0x1, -R15 ;  /* 0x000000010808d824 */ /* 0x000fe200078e0a0f */
[C---:B------:R-:W-:Y:S01]  /*0de0*/  ISETP.GT.U32.AND P5, PT, R15.reuse, R2, PT ;  /* 0x000000020f00720c */ /* 0x040fe20003fa4070 */
[----:B------:R-:W-:Y:S01]  /*0df0*/  IMAD.MOV.U32 R13, RZ, RZ, R14 ;  /* 0x000000ffff0d7224 */ /* 0x000fe200078e000e */
[----:B------:R-:W-:Y:S01]  /*0e00*/  IABS R14, R16 ;  /* 0x00000010000e7213 */ /* 0x000fe20000000000 */
[----:B------:R-:W-:-:S02]  /*0e10*/  IMAD R20, R15, R9, R20 ;  /* 0x000000090f147224 */ /* 0x000fc400078e0214 */
[----:B------:R-:W-:Y:S02]  /*0e20*/  IMAD.MOV.U32 R11, RZ, RZ, R8 ;  /* 0x000000ffff0b7224 */ /* 0x000fe400078e0008 */
[----:B------:R-:W-:Y:S01]  /*0e30*/  @!P3 IMAD.MOV R13, RZ, RZ, -R13 ;  /* 0x000000ffff0db224 */ /* 0x000fe200078e0a0d */
[C---:B------:R-:W-:Y:S01]  /*0e40*/  ISETP.GT.U32.AND P3, PT, R15.reuse, R10, PT ;  /* 0x0000000a0f00720c */ /* 0x040fe20003f64070 */
[----:B------:R-:W-:Y:S01]  /*0e50*/  @!P6 IMAD.MOV R11, RZ, RZ, -R11 ;  /* 0x000000ffff0be224 */ /* 0x000fe200078e0a0b */
[----:B------:R-:W-:Y:S01]  /*0e60*/  ISETP.GT.U32.AND P6, PT, R15, R20, PT ;  /* 0x000000140f00720c */ /* 0x000fe20003fc4070 */
[----:B0-----:R-:W-:Y:S01]  /*0e70*/  IMAD.MOV.U32 R5, RZ, RZ, R12 ;  /* 0x000000ffff057224 */ /* 0x001fe200078e000c */
[----:B------:R-:W-:Y:S01]  /*0e80*/  IABS R12, R3 ;  /* 0x00000003000c7213 */ /* 0x000fe20000000000 */
[----:B------:R-:W-:Y:S01]  /*0e90*/  @!P5 IMAD.IADD R2, R2, 0x1, -R15 ;  /* 0x000000010202d824 */ /* 0x000fe200078e0a0f */
[----:B------:R0:W-:Y:S01]  /*0ea0*/  STL [R1+0x118], R13 ;  /* 0x0001180d01007387 */ /* 0x0001e20000100800 */
[----:B------:R-:W-:-:S02]  /*0eb0*/  VIADD R0, R26, 0xf8 ;  /* 0x000000f81a007836 */ /* 0x000fc40000000000 */
[----:B------:R-:W-:Y:S01]  /*0ec0*/  @!P0 IMAD.MOV R5, RZ, RZ, -R5 ;  /* 0x000000ffff058224 */ /* 0x000fe200078e0a05 */
[----:B------:R-:W-:Y:S01]  /*0ed0*/  ISETP.GE.AND P0, PT, R3, RZ, PT ;  /* 0x000000ff0300720c */ /* 0x000fe20003f06270 */
[----:B------:R-:W-:Y:S01]  /*0ee0*/  IMAD.HI.U32 R3, R6, R12, RZ ;  /* 0x0000000c06037227 */ /* 0x000fe200078e00ff */
[----:B------:R-:W-:Y:S02]  /*0ef0*/  ISETP.GT.U32.AND P5, PT, R15, R2, PT ;  /* 0x000000020f00720c */ /* 0x000fe40003fa4070 */
[----:B------:R-:W-:Y:S01]  /*0f00*/  IABS R9, R0 ;  /* 0x0000000000097213 */ /* 0x000fe20000000000 */
[----:B------:R-:W-:Y:S01]  /*0f10*/  VIADD R7, R26, 0xf7 ;  /* 0x000000f71a077836 */ /* 0x000fe20000000000 */
[----:B------:R2:W-:Y:S01]  /*0f20*/  STL [R1+0x114], R5 ;  /* 0x0001140501007387 */ /* 0x0005e20000100800 */
[----:B------:R-:W-:Y:S01]  /*0f30*/  @!P3 IMAD.IADD R10, R10, 0x1, -R15 ;  /* 0x000000010a0ab824 */ /* 0x000fe200078e0a0f */
[----:B------:R-:W-:Y:S01]  /*0f40*/  ISETP.GE.AND P3, PT, R0, RZ, PT ;  /* 0x000000ff0000720c */ /* 0x000fe20003f66270 */
[----:B------:R-:W-:Y:S01]  /*0f50*/  VIADD R0, R26, 0xf6 ;  /* 0x000000f61a007836 */ /* 0x000fe20000000000 */
[----:B------:R1:W-:Y:S01]  /*0f60*/  STL [R1+0x110], R11 ;  /* 0x0001100b01007387 */ /* 0x0003e20000100800 */
[----:B------:R-:W-:Y:S01]  /*0f70*/  IMAD.MOV R8, RZ, RZ, -R3 ;  /* 0x000000ffff087224 */ /* 0x000fe200078e0a03 */
[----:B0-----:R-:W-:Y:S01]  /*0f80*/  IABS R13, R19 ;  /* 0x00000013000d7213 */ /* 0x001fe20000000000 */
[----:B------:R-:W-:-:S02]  /*0f90*/  @!P6 IMAD.IADD R20, R20, 0x1, -R15 ;  /* 0x000000011414e824 */ /* 0x000fc400078e0a0f */
[----:B------:R-:W-:-:S03]  /*0fa0*/  IMAD.HI.U32 R3, R6, R9, RZ ;  /* 0x0000000906037227 */ /* 0x000fc600078e00ff */
[C---:B------:R-:W-:Y:S01]  /*0fb0*/  ISETP.GT.U32.AND P6, PT, R15.reuse, R20, PT ;  /* 0x000000140f00720c */ /* 0x040fe20003fc4070 */
[----:B--2---:R-:W-:Y:S01]  /*0fc0*/  IMAD.MOV.U32 R5, RZ, RZ, R10 ;  /* 0x000000ffff057224 */ /* 0x004fe200078e000a */
[----:B-1----:R-:W-:Y:S01]  /*0fd0*/  IABS R11, R7 ;  /* 0x00000007000b7213 */ /* 0x002fe20000000000 */
[----:B------:R-:W-:Y:S01]  /*0fe0*/  IMAD R12, R15, R8, R12 ;  /* 0x000000080f0c7224 */ /* 0x000fe200078e020c */
[----:B------:R-:W-:Y:S01]  /*0ff0*/  IABS R10, R0 ;  /* 0x00000000000a7213 */ /* 0x000fe20000000000 */
[----:B------:R-:W-:Y:S02]  /*1000*/  IMAD.MOV R8, RZ, RZ, -R3 ;  /* 0x000000ffff087224 */ /* 0x000fe400078e0a03 */
[----:B------:R-:W-:-:S04]  /*1010*/  IMAD.HI.U32 R3, R6, R11, RZ ;  /* 0x0000000b06037227 */ /* 0x000fc800078e00ff */
[----:B------:R-:W-:Y:S01]  /*1020*/  @!P1 IMAD.MOV R5, RZ, RZ, -R5 ;  /* 0x000000ffff059224 */ /* 0x000fe200078e0a05 */
[----:B------:R-:W-:Y:S01]  /*1030*/  ISETP.GE.AND P1, PT, R7, RZ, PT ;  /* 0x000000ff0700720c */ /* 0x000fe20003f26270 */
[----:B------:R-:W-:Y:S01]  /*1040*/  @!P5 IMAD.IADD R2, R2, 0x1, -R15 ;  /* 0x000000010202d824 */ /* 0x000fe200078e0a0f */
[C---:B------:R-:W-:Y:S01]  /*1050*/  ISETP.GT.U32.AND P5, PT, R15.reuse, R12, PT ;  /* 0x0000000c0f00720c */ /* 0x040fe20003fa4070 */
[----:B------:R-:W-:Y:S01]  /*1060*/  IMAD R9, R15, R8, R9 ;  /* 0x000000080f097224 */ /* 0x000fe200078e0209 */
[----:B------:R0:W-:Y:S01]  /*1070*/  STL [R1+0x10c], R5 ;  /* 0x00010c0501007387 */ /* 0x0001e20000100800 */
[----:B------:R-:W-:-:S04]  /*1080*/  IMAD.HI.U32 R7, R6, R10, RZ ;  /* 0x0000000a06077227 */ /* 0x000fc800078e00ff */
[----:B------:R-:W-:Y:S02]  /*1090*/  IMAD.MOV R8, RZ, RZ, -R3 ;  /* 0x000000ffff087224 */ /* 0x000fe400078e0a03 */
[----:B------:R-:W-:Y:S02]  /*10a0*/  IMAD.MOV R7, RZ, RZ, -R7 ;  /* 0x000000ffff077224 */ /* 0x000fe400078e0a07 */
[C---:B------:R-:W-:Y:S02]  /*10b0*/  IMAD R11, R15.reuse, R8, R11 ;  /* 0x000000080f0b7224 */ /* 0x040fe400078e020b */
[----:B0-----:R-:W-:Y:S02]  /*10c0*/  IMAD.MOV.U32 R5, RZ, RZ, R2 ;  /* 0x000000ffff057224 */ /* 0x001fe400078e0002 */
[C---:B------:R-:W-:Y:S02]  /*10d0*/  IMAD R10, R15.reuse, R7, R10 ;  /* 0x000000070f0a7224 */ /* 0x040fe400078e020a */
[----:B------:R-:W-:Y:S01]  /*10e0*/  @!P6 IMAD.IADD R20, R20, 0x1, -R15 ;  /* 0x000000011414e824 */ /* 0x000fe200078e0a0f */
[C---:B------:R-:W-:Y:S01]  /*10f0*/  ISETP.GT.U32.AND P6, PT, R15.reuse, R11, PT ;  /* 0x0000000b0f00720c */ /* 0x040fe20003fc4070 */
[----:B------:R-:W-:Y:S01]  /*1100*/  @!P4 IMAD.MOV R5, RZ, RZ, -R5 ;  /* 0x000000ffff05c224 */ /* 0x000fe200078e0a05 */
[C---:B------:R-:W-:Y:S01]  /*1110*/  ISETP.GT.U32.AND P4, PT, R15.reuse, R9, PT ;  /* 0x000000090f00720c */ /* 0x040fe20003f84070 */
[----:B------:R-:W-:Y:S01]  /*1120*/  @!P5 IMAD.IADD R12, R12, 0x1, -R15 ;  /* 0x000000010c0cd824 */ /* 0x000fe200078e0a0f */
[----:B------:R-:W-:Y:S01]  /*1130*/  ISETP.GT.U32.AND P5, PT, R15, R10, PT ;  /* 0x0000000a0f00720c */ /* 0x000fe20003fa4070 */
[----:B------:R-:W-:Y:S01]  /*1140*/  IMAD.MOV.U32 R3, RZ, RZ, R13 ;  /* 0x000000ffff037224 */ /* 0x000fe200078e000d */
[----:B------:R0:W-:Y:S01]  /*1150*/  STL [R1+0x108], R5 ;  /* 0x0001080501007387 */ /* 0x0001e20000100800 */
[----:B------:R-:W-:-:S02]  /*1160*/  VIADD R8, R26, 0xf3 ;  /* 0x000000f31a087836 */ /* 0x000fc40000000000 */
[----:B------:R-:W-:-:S03]  /*1170*/  IMAD.HI.U32 R2, R6, R3, RZ ;  /* 0x0000000306027227 */ /* 0x000fc600078e00ff */
[----:B------:R-:W-:Y:S01]  /*1180*/  IABS R18, R8 ;  /* 0x0000000800127213 */ /* 0x000fe20000000000 */
[--C-:B------:R-:W-:Y:S02]  /*1190*/  @!P6 IMAD.IADD R11, R11, 0x1, -R15.reuse ;  /* 0x000000010b0be824 */ /* 0x100fe400078e0a0f */
[----:B------:R-:W-:Y:S02]  /*11a0*/  IMAD.MOV R2, RZ, RZ, -R2 ;  /* 0x000000ffff027224 */ /* 0x000fe400078e0a02 */
[--C-:B------:R-:W-:Y:S01]  /*11b0*/  @!P4 IMAD.IADD R9, R9, 0x1, -R15.reuse ;  /* 0x000000010909c824 */ /* 0x100fe200078e0a0f */
[C---:B------:R-:W-:Y:S01]  /*11c0*/  ISETP.GT.U32.AND P4, PT, R15.reuse, R12, PT ;  /* 0x0000000c0f00720c */ /* 0x040fe20003f84070 */
[----:B------:R-:W-:Y:S01]  /*11d0*/  @!P5 IMAD.IADD R10, R10, 0x1, -R15 ;  /* 0x000000010a0ad824 */ /* 0x000fe200078e0a0f */
[C---:B------:R-:W-:Y:S01]  /*11e0*/  ISETP.GT.U32.AND P5, PT, R15.reuse, R11, PT ;  /* 0x0000000b0f00720c */ /* 0x040fe20003fa4070 */
[C---:B------:R-:W-:Y:S01]  /*11f0*/  IMAD R2, R15.reuse, R2, R3 ;  /* 0x000000020f027224 */ /* 0x040fe200078e0203 */
[----:B------:R-:W-:Y:S01]  /*1200*/  ISETP.GT.U32.AND P6, PT, R15, R9, PT ;  /* 0x000000090f00720c */ /* 0x000fe20003fc4070 */
[----:B------:R-:W-:-:S04]  /*1210*/  IMAD.HI.U32 R3, R6, R14, RZ ;  /* 0x0000000e06037227 */ /* 0x000fc800078e00ff */
[----:B0-----:R-:W-:Y:S02]  /*1220*/  IMAD.MOV.U32 R5, RZ, RZ, R20 ;  /* 0x000000ffff057224 */ /* 0x001fe400078e0014 */
[----:B------:R-:W-:Y:S02]  /*1230*/  IMAD.MOV R3, RZ, RZ, -R3 ;  /* 0x000000ffff037224 */ /* 0x000fe400078e0a03 */
[----:B------:R-:W-:Y:S01]  /*1240*/  @!P2 IMAD.MOV R5, RZ, RZ, -R5 ;  /* 0x000000ffff05a224 */ /* 0x000fe200078e0a05 */
[C---:B------:R-:W-:Y:S01]  /*1250*/  ISETP.GT.U32.AND P2, PT, R15.reuse, R10, PT ;  /* 0x0000000a0f00720c */ /* 0x040fe20003f44070 */
[C---:B------:R-:W-:Y:S02]  /*1260*/  IMAD R14, R15.reuse, R3, R14 ;  /* 0x000000030f0e7224 */ /* 0x040fe400078e020e */
[--C-:B------:R-:W-:Y:S01]  /*1270*/  @!P4 IMAD.IADD R12, R12, 0x1, -R15.reuse ;  /* 0x000000010c0cc824 */ /* 0x100fe200078e0a0f */
[----:B------:R-:W-:Y:S01]  /*1280*/  ISETP.GT.U32.AND P4, PT, R15, R2, PT ;  /* 0x000000020f00720c */ /* 0x000fe20003f84070 */
[----:B------:R-:W-:Y:S01]  /*1290*/  @!P5 IMAD.IADD R11, R11, 0x1, -R15 ;  /* 0x000000010b0bd824 */ /* 0x000fe200078e0a0f */
[----:B------:R-:W-:Y:S01]  /*12a0*/  ISETP.GT.U32.AND P5, PT, R15, R14, PT ;  /* 0x0000000e0f00720c */ /* 0x000fe20003fa4070 */
[C---:B------:R-:W-:Y:S01]  /*12b0*/  VIADD R3, R26.reuse, 0xf1 ;  /* 0x000000f11a037836 */ /* 0x040fe20000000000 */
[----:B------:R0:W-:Y:S01]  /*12c0*/  STL [R1+0x11c], R5 ;  /* 0x00011c0501007387 */ /* 0x0001e20000100800 */
[----:B------:R-:W-:-:S02]  /*12d0*/  VIADD R7, R26, 0xf2 ;  /* 0x000000f21a077836 */ /* 0x000fc40000000000 */
[--C-:B------:R-:W-:Y:S01]  /*12e0*/  @!P6 IMAD.IADD R9, R9, 0x1, -R15.reuse ;  /* 0x000000010909e824 */ /* 0x100fe200078e0a0f */
[----:B------:R-:W-:Y:S01]  /*12f0*/  ISETP.GE.AND P6, PT, R0, RZ, PT ;  /* 0x000000ff0000720c */ /* 0x000fe20003fc6270 */
[--C-:B------:R-:W-:Y:S01]  /*1300*/  @!P2 IMAD.IADD R10, R10, 0x1, -R15.reuse ;  /* 0x000000010a0aa824 */ /* 0x100fe200078e0a0f */
[----:B------:R-:W-:Y:S01]  /*1310*/  ISETP.GE.AND P2, PT, R19, RZ, PT ;  /* 0x000000ff1300720c */ /* 0x000fe20003f46270 */
[----:B------:R-:W-:Y:S01]  /*1320*/  IMAD.HI.U32 R13, R6, R18, RZ ;  /* 0x00000012060d7227 */ /* 0x000fe200078e00ff */
[----:B------:R-:W-:Y:S02]  /*1330*/  IABS R19, R3 ;  /* 0x0000000300137213 */ /* 0x000fe40000000000 */
[----:B------:R-:W-:Y:S01]  /*1340*/  IABS R17, R7 ;  /* 0x0000000700117213 */ /* 0x000fe20000000000 */
[--C-:B------:R-:W-:Y:S01]  /*1350*/  @!P4 IMAD.IADD R2, R2, 0x1, -R15.reuse ;  /* 0x000000010202c824 */ /* 0x100fe200078e0a0f */
[----:B------:R-:W-:Y:S01]  /*1360*/  ISETP.GE.AND P4, PT, R16, RZ, PT ;  /* 0x000000ff1000720c */ /* 0x000fe20003f86270 */
[----:B------:R-:W-:-:S02]  /*1370*/  @!P5 IMAD.IADD R14, R14, 0x1, -R15 ;  /* 0x000000010e0ed824 */ /* 0x000fc400078e0a0f */
[----:B------:R-:W-:Y:S02]  /*1380*/  IMAD.MOV.U32 R16, RZ, RZ, R19 ;  /* 0x000000ffff107224 */ /* 0x000fe400078e0013 */
[----:B------:R-:W-:Y:S01]  /*1390*/  IMAD.MOV.U32 R20, RZ, RZ, R12 ;  /* 0x000000ffff147224 */ /* 0x000fe200078e000c */
[----:B------:R-:W-:Y:S01]  /*13a0*/  ISETP.GT.U32.AND P5, PT, R15, R14, PT ;  /* 0x0000000e0f00720c */ /* 0x000fe20003fa4070 */
[----:B------:R-:W-:-:S04]  /*13b0*/  IMAD.HI.U32 R12, R6, R16, RZ ;  /* 0x00000010060c7227 */ /* 0x000fc800078e00ff */
[----:B------:R-:W-:Y:S02]  /*13c0*/  IMAD.MOV R13, RZ, RZ, -R13 ;  /* 0x000000ffff0d7224 */ /* 0x000fe400078e0a0d */
[----:B0-----:R-:W-:Y:S02]  /*13d0*/  IMAD.MOV.U32 R5, RZ, RZ, R9 ;  /* 0x000000ffff057224 */ /* 0x001fe400078e0009 */
[----:B------:R-:W-:Y:S02]  /*13e0*/  IMAD.MOV R9, RZ, RZ, -R12 ;  /* 0x000000ffff097224 */ /* 0x000fe400078e0a0c */
[----:B------:R-:W-:Y:S01]  /*13f0*/  @!P0 IMAD.MOV R20, RZ, RZ, -R20 ;  /* 0x000000ffff148224 */ /* 0x000fe200078e0a14 */
[C---:B------:R-:W-:Y:S01]  /*1400*/  ISETP.GT.U32.AND P0, PT, R15.reuse, R2, PT ;  /* 0x000000020f00720c */ /* 0x040fe20003f04070 */
[C---:B------:R-:W-:Y:S02]  /*1410*/  IMAD R18, R15.reuse, R13, R18 ;  /* 0x0000000d0f127224 */ /* 0x040fe400078e0212 */
[----:B------:R-:W-:Y:S01]  /*1420*/  IMAD R16, R15, R9, R16 ;  /* 0x000000090f107224 */ /* 0x000fe200078e0210 */
[----:B------:R-:W-:Y:S01]  /*1430*/  STL [R1+0x120], R20 ;  /* 0x0001201401007387 */ /* 0x000fe20000100800 */
[----:B------:R-:W-:-:S04]  /*1440*/  IMAD.HI.U32 R0, R6, R17, RZ ;  /* 0x0000001106007227 */ /* 0x000fc800078e00ff */
[----:B------:R-:W-:Y:S01]  /*1450*/  @!P3 IMAD.MOV R5, RZ, RZ, -R5 ;  /* 0x000000ffff05b224 */ /* 0x000fe200078e0a05 */
[C---:B------:R-:W-:Y:S01]  /*1460*/  ISETP.GT.U32.AND P3, PT, R15.reuse, R18, PT ;  /* 0x000000120f00720c */ /* 0x040fe20003f64070 */
[--C-:B------:R-:W-:Y:S01]  /*1470*/  @!P5 IMAD.IADD R14, R14, 0x1, -R15.reuse ;  /* 0x000000010e0ed824 */ /* 0x100fe200078e0a0f */
[----:B------:R-:W-:Y:S01]  /*1480*/  ISETP.GT.U32.AND P5, PT, R15, R16, PT ;  /* 0x000000100f00720c */ /* 0x000fe20003fa4070 */
[----:B------:R-:W-:Y:S01]  /*1490*/  IMAD.MOV R0, RZ, RZ, -R0 ;  /* 0x000000ffff007224 */ /* 0x000fe200078e0a00 */
[----:B------:R0:W-:Y:S01]  /*14a0*/  STL [R1+0x124], R5 ;  /* 0x0001240501007387 */ /* 0x0001e20000100800 */
[----:B------:R-:W-:Y:S01]  /*14b0*/  @!P0 IMAD.IADD R2, R2, 0x1, -R15 ;  /* 0x0000000102028824 */ /* 0x000fe200078e0a0f */
[----:B------:R-:W-:Y:S01]  /*14c0*/  ISETP.GE.AND P0, PT, R7, RZ, PT ;  /* 0x000000ff0700720c */ /* 0x000fe20003f06270 */
[----:B------:R-:W-:Y:S02]  /*14d0*/  IMAD R17, R15, R0, R17 ;  /* 0x000000000f117224 */ /* 0x000fe400078e0211 */
[----:B------:R-:W-:-:S02]  /*14e0*/  VIADD R7, R26, 0xef ;  /* 0x000000ef1a077836 */ /* 0x000fc40000000000 */
[----:B------:R-:W-:Y:S02]  /*14f0*/  VIADD R0, R26, 0xf0 ;  /* 0x000000f01a007836 */ /* 0x000fe40000000000 */
[--C-:B------:R-:W-:Y:S01]  /*1500*/  @!P3 IMAD.IADD R18, R18, 0x1, -R15.reuse ;  /* 0x000000011212b824 */ /* 0x100fe200078e0a0f */
[----:B------:R-:W-:Y:S01]  /*1510*/  ISETP.GE.AND P3, PT, R3, RZ, PT ;  /* 0x000000ff0300720c */ /* 0x000fe20003f66270 */
[----:B0-----:R-:W-:Y:S01]  /*1520*/  IMAD.MOV.U32 R5, RZ, RZ, R10 ;  /* 0x000000ffff057224 */ /* 0x001fe200078e000a */
[----:B------:R-:W-:Y:S01]  /*1530*/  IABS R3, R7 ;  /* 0x0000000700037213 */ /* 0x000fe20000000000 */
[----:B------:R-:W-:Y:S01]  /*1540*/  @!P5 IMAD.IADD R16, R16, 0x1, -R15 ;  /* 0x000000011010d824 */ /* 0x000fe200078e0a0f */
[----:B------:R-:W-:Y:S01]  /*1550*/  IABS R12, R0 ;  /* 0x00000000000c7213 */ /* 0x000fe20000000000 */
[----:B------:R-:W-:Y:S01]  /*1560*/  @!P6 IMAD.MOV R5, RZ, RZ, -R5 ;  /* 0x000000ffff05e224 */ /* 0x000fe200078e0a05 */
[C---:B------:R-:W-:Y:S01]  /*1570*/  ISETP.GT.U32.AND P6, PT, R15.reuse, R17, PT ;  /* 0x000000110f00720c */ /* 0x040fe20003fc4070 */
[----:B------:R-:W-:Y:S01]  /*1580*/  @!P1 IMAD.MOV R11, RZ, RZ, -R11 ;  /* 0x000000ffff0b9224 */ /* 0x000fe200078e0a0b */
[----:B------:R-:W-:Y:S01]  /*1590*/  ISETP.GE.AND P1, PT, R8, RZ, PT ;  /* 0x000000ff0800720c */ /* 0x000fe20003f26270 */
[----:B------:R-:W-:Y:S01]  /*15a0*/  IMAD.HI.U32 R8, R6, R3, RZ ;  /* 0x0000000306087227 */ /* 0x000fe200078e00ff */
[----:B------:R-:W-:-:S02]  /*15b0*/  ISETP.GT.U32.AND P5, PT, R15, R16, PT ;  /* 0x000000100f00720c */ /* 0x000fc40003fa4070 */
[----:B------:R-:W-:Y:S01]  /*15c0*/  STL [R1+0x128], R11 ;  /* 0x0001280b01007387 */ /* 0x000fe20000100800 */
[----:B------:R-:W-:Y:S02]  /*15d0*/  IMAD.MOV R8, RZ, RZ, -R8 ;  /* 0x000000ffff087224 */ /* 0x000fe400078e0a08 */
[----:B------:R-:W-:Y:S01]  /*15e0*/  IMAD.HI.U32 R9, R6, R12, RZ ;  /* 0x0000000c06097227 */ /* 0x000fe200078e00ff */
[----:B------:R0:W-:Y:S03]  /*15f0*/  STL [R1+0x12c], R5 ;  /* 0x00012c0501007387 */ /* 0x0001e60000100800 */
[----:B------:R-:W-:Y:S01]  /*1600*/  @!P6 IMAD.IADD R17, R17, 0x1, -R15 ;  /* 0x000000011111e824 */ /* 0x000fe200078e0a0f */
[C---:B------:R-:W-:Y:S01]  /*1610*/  ISETP.GT.U32.AND P6, PT, R15.reuse, R18, PT ;  /* 0x000000120f00720c */ /* 0x040fe20003fc4070 */
[----:B------:R-:W-:Y:S02]  /*1620*/  IMAD R3, R15, R8, R3 ;  /* 0x000000080f037224 */ /* 0x000fe400078e0203 */
[----:B------:R-:W-:-:S02]  /*1630*/  IMAD.MOV R9, RZ, RZ, -R9 ;  /* 0x000000ffff097224 */ /* 0x000fc400078e0a09 */
[--C-:B------:R-:W-:Y:S01]  /*1640*/  @!P5 IMAD.IADD R16, R16, 0x1, -R15.reuse ;  /* 0x000000011010d824 */ /* 0x100fe200078e0a0f */
[C---:B------:R-:W-:Y:S01]  /*1650*/  ISETP.GT.U32.AND P5, PT, R15.reuse, R3, PT ;  /* 0x000000030f00720c */ /* 0x040fe20003fa4070 */
[C---:B------:R-:W-:Y:S02]  /*1660*/  IMAD R12, R15.reuse, R9, R12 ;  /* 0x000000090f0c7224 */ /* 0x040fe400078e020c */
[----:B0-----:R-:W-:Y:S02]  /*1670*/  IMAD.MOV.U32 R5, RZ, RZ, R2 ;  /* 0x000000ffff057224 */ /* 0x001fe400078e0002 */
[----:B------:R-:W-:Y:S02]  /*1680*/  VIADD R8, R26, 0xec ;  /* 0x000000ec1a087836 */ /* 0x000fe40000000000 */
[----:B------:R-:W-:Y:S01]  /*1690*/  @!P6 IMAD.IADD R18, R18, 0x1, -R15 ;  /* 0x000000011212e824 */ /* 0x000fe200078e0a0f */
[C---:B------:R-:W-:Y:S01]  /*16a0*/  ISETP.GT.U32.AND P6, PT, R15.reuse, R12, PT ;  /* 0x0000000c0f00720c */ /* 0x040fe20003fc4070 */
[----:B------:R-:W-:Y:S01]  /*16b0*/  @!P2 IMAD.MOV R5, RZ, RZ, -R5 ;  /* 0x000000ffff05a224 */ /* 0x000fe200078e0a05 */
[----:B------:R-:W-:Y:S01]  /*16c0*/  ISETP.GT.U32.AND P2, PT, R15, R17, PT ;  /* 0x000000110f00720c */ /* 0x000fe20003f44070 */
[C---:B------:R-:W-:Y:S01]  /*16d0*/  VIADD R10, R26.reuse, 0xee ;  /* 0x000000ee1a0a7836 */ /* 0x040fe20000000000 */
[----:B------:R-:W-:Y:S01]  /*16e0*/  IABS R11, R8 ;  /* 0x00000008000b7213 */ /* 0x000fe20000000000 */
[----:B------:R-:W-:Y:S01]  /*16f0*/  @!P5 IMAD.IADD R3, R3, 0x1, -R15 ;  /* 0x000000010303d824 */ /* 0x000fe200078e0a0f */
[----:B------:R0:W-:Y:S01]  /*1700*/  STL [R1+0x130], R5 ;  /* 0x0001300501007387 */ /* 0x0001e20000100800 */
[----:B------:R-:W-:Y:S01]  /*1710*/  VIADD R2, R26, 0xed ;  /* 0x000000ed1a027836 */ /* 0x000fe20000000000 */
[----:B------:R-:W-:Y:S01]  /*1720*/  IABS R13, R10 ;  /* 0x0000000a000d7213 */ /* 0x000fe20000000000 */
[----:B------:R-:W-:Y:S01]  /*1730*/  IMAD.MOV.U32 R20, RZ, RZ, R14 ;  /* 0x000000ffff147224 */ /* 0x000fe200078e000e */
[----:B------:R-:W-:Y:S01]  /*1740*/  ISETP.GT.U32.AND P5, PT, R15, R3, PT ;  /* 0x000000030f00720c */ /* 0x000fe20003fa4070 */
[----:B------:R-:W-:Y:S01]  /*1750*/  IMAD.HI.U32 R14, R6, R11, RZ ;  /* 0x0000000b060e7227 */ /* 0x000fe200078e00ff */
[----:B------:R-:W-:-:S03]  /*1760*/  IABS R9, R2 ;  /* 0x0000000200097213 */ /* 0x000fc60000000000 */
[--C-:B------:R-:W-:Y:S01]  /*1770*/  @!P6 IMAD.IADD R12, R12, 0x1, -R15.reuse ;  /* 0x000000010c0ce824 */ /* 0x100fe200078e0a0f */
[----:B------:R-:W-:Y:S01]  /*1780*/  ISETP.GE.AND P6, PT, R7, RZ, PT ;  /* 0x000000ff0700720c */ /* 0x000fe20003fc6270 */
[----:B0-----:R-:W-:Y:S02]  /*1790*/  IMAD.MOV.U32 R5, RZ, RZ, R18 ;  /* 0x000000ffff057224 */ /* 0x001fe400078e0012 */
[----:B------:R-:W-:Y:S01]  /*17a0*/  @!P2 IMAD.IADD R17, R17, 0x1, -R15 ;  /* 0x000000011111a824 */ /* 0x000fe200078e0a0f */
[----:B------:R-:W-:Y:S01]  /*17b0*/  ISETP.GE.AND P2, PT, R0, RZ, PT ;  /* 0x000000ff0000720c */ /* 0x000fe20003f46270 */
[----:B------:R-:W-:-:S04]  /*17c0*/  IMAD.HI.U32 R19, R6, R13, RZ ;  /* 0x0000000d06137227 */ /* 0x000fc800078e00ff */
[----:B------:R-:W-:Y:S01]  /*17d0*/  @!P4 IMAD.MOV R20, RZ, RZ, -R20 ;  /* 0x000000ffff14c224 */ /* 0x000fe200078e0a14 */
[C---:B------:R-:W-:Y:S01]  /*17e0*/  ISETP.GT.U32.AND P4, PT, R15.reuse, R12, PT ;  /* 0x0000000c0f00720c */ /* 0x040fe20003f84070 */
[----:B------:R-:W-:Y:S02]  /*17f0*/  IMAD.MOV R14, RZ, RZ, -R14 ;  /* 0x000000ffff0e7224 */ /* 0x000fe400078e0a0e */
[----:B------:R-:W-:Y:S01]  /*1800*/  @!P1 IMAD.MOV R5, RZ, RZ, -R5 ;  /* 0x000000ffff059224 */ /* 0x000fe200078e0a05 */
[----:B------:R-:W-:Y:S01]  /*1810*/  STL [R1+0x150], R20 ;  /* 0x0001501401007387 */ /* 0x000fe20000100800 */
[----:B------:R-:W-:Y:S02]  /*1820*/  IMAD.MOV R19, RZ, RZ, -R19 ;  /* 0x000000ffff137224 */ /* 0x000fe400078e0a13 */
[----:B------:R-:W-:Y:S01]  /*1830*/  @!P0 IMAD.MOV R17, RZ, RZ, -R17 ;  /* 0x000000ffff118224 */ /* 0x000fe200078e0a11 */
[----:B------:R-:W-:Y:S01]  /*1840*/  ISETP.GE.AND P0, PT, R10, RZ, PT ;  /* 0x000000ff0a00720c */ /* 0x000fe20003f06270 */
[----:B------:R-:W-:Y:S01]  /*1850*/  IMAD.HI.U32 R0, R6, R9, RZ ;  /* 0x0000000906007227 */ /* 0x000fe200078e00ff */
[----:B------:R0:W-:Y:S03]  /*1860*/  STL [R1+0x168], R5 ;  /* 0x0001680501007387 */ /* 0x0001e60000100800 */
[C---:B------:R-:W-:Y:S01]  /*1870*/  IMAD R10, R15.reuse, R14, R11 ;  /* 0x0000000e0f0a7224 */ /* 0x040fe200078e020b */
[----:B------:R-:W-:Y:S01]  /*1880*/  STL [R1+0x170], R17 ;  /* 0x0001701101007387 */ /* 0x000fe20000100800 */
[----:B------:R-:W-:-:S02]  /*1890*/  IMAD R13, R15, R19, R13 ;  /* 0x000000130f0d7224 */ /* 0x000fc400078e020d */
[----:B------:R-:W-:Y:S02]  /*18a0*/  IMAD.MOV R0, RZ, RZ, -R0 ;  /* 0x000000ffff007224 */ /* 0x000fe400078e0a00 */
[----:B------:R-:W-:Y:S01]  /*18b0*/  @!P5 IMAD.IADD R3, R3, 0x1, -R15 ;  /* 0x000000010303d824 */ /* 0x000fe200078e0a0f */
[C---:B------:R-:W-:Y:S01]  /*18c0*/  ISETP.GT.U32.AND P5, PT, R15.reuse, R10, PT ;  /* 0x0000000a0f00720c */ /* 0x040fe20003fa4070 */
[----:B0-----:R-:W-:Y:S01]  /*18d0*/  IMAD.MOV.U32 R5, RZ, RZ, R16 ;  /* 0x000000ffff057224 */ /* 0x001fe200078e0010 */
[C---:B------:R-:W-:Y:S01]  /*18e0*/  ISETP.GT.U32.AND P1, PT, R15.reuse, R13, PT ;  /* 0x0000000d0f00720c */ /* 0x040fe20003f24070 */
[C---:B------:R-:W-:Y:S02]  /*18f0*/  IMAD R9, R15.reuse, R0, R9 ;  /* 0x000000000f097224 */ /* 0x040fe400078e0209 */
[----:B------:R-:W-:Y:S02]  /*1900*/  @!P3 IMAD.MOV R5, RZ, RZ, -R5 ;  /* 0x000000ffff05b224 */ /* 0x000fe400078e0a05 */
[----:B------:R-:W-:Y:S01]  /*1910*/  @!P4 IMAD.IADD R12, R12, 0x1, -R15 ;  /* 0x000000010c0cc824 */ /* 0x000fe200078e0a0f */
[----:B------:R-:W-:Y:S01]  /*1920*/  ISETP.GT.U32.AND P3, PT, R15, R9, PT ;  /* 0x000000090f00720c */ /* 0x000fe20003f64070 */
[----:B------:R-:W-:Y:S01]  /*1930*/  VIADD R7, R26, 0xeb ;  /* 0x000000eb1a077836 */ /* 0x000fe20000000000 */
[----:B------:R0:W-:Y:S01]  /*1940*/  STL [R1+0x174], R5 ;  /* 0x0001740501007387 */ /* 0x0001e20000100800 */
[----:B------:R-:W-:Y:S01]  /*1950*/  ISETP.GE.AND P4, PT, R2, RZ, PT ;  /* 0x000000ff0200720c */ /* 0x000fe20003f86270 */
[----:B------:R-:W-:-:S02]  /*1960*/  VIADD R2, R26, 0xea ;  /* 0x000000ea1a027836 */ /* 0x000fc40000000000 */
[--C-:B------:R-:W-:Y:S01]  /*1970*/  @!P5 IMAD.IADD R10, R10, 0x1, -R15.reuse ;  /* 0x000000010a0ad824 */ /* 0x100fe200078e0a0f */
[----:B------:R-:W-:Y:S01]  /*1980*/  IABS R0, R7 ;  /* 0x0000000700007213 */ /* 0x000fe20000000000 */
[----:B------:R-:W-:Y:S01]  /*1990*/  @!P1 IMAD.IADD R13, R13, 0x1, -R15 ;  /* 0x000000010d0d9824 */ /* 0x000fe200078e0a0f */
[----:B------:R-:W-:Y:S01]  /*19a0*/  ISETP.GE.AND P1, PT, R8, RZ, PT ;  /* 0x000000ff0800720c */ /* 0x000fe20003f26270 */
[----:B------:R-:W-:Y:S01]  /*19b0*/  VIADD R8, R26, 0xe9 ;  /* 0x000000e91a087836 */ /* 0x000fe20000000000 */
[----:B------:R-:W-:Y:S01]  /*19c0*/  ISETP.GT.U32.AND P5, PT, R15, R10, PT ;  /* 0x0000000a0f00720c */ /* 0x000fe20003fa4070 */
[----:B0-----:R-:W-:Y:S01]  /*19d0*/  IMAD.MOV.U32 R5, RZ, RZ, R12 ;  /* 0x000000ffff057224 */ /* 0x001fe200078e000c */
[----:B------:R-:W-:Y:S01]  /*19e0*/  IABS R12, R2 ;  /* 0x00000002000c7213 */ /* 0x000fe20000000000 */
[----:B------:R-:W-:-:S04]  /*19f0*/  IMAD.HI.U32 R11, R6, R0, RZ ;  /* 0x00000000060b7227 */ /* 0x000fc800078e00ff */
[----:B------:R-:W-:Y:S01]  /*1a00*/  @!P2 IMAD.MOV R5, RZ, RZ, -R5 ;  /* 0x000000ffff05a224 */ /* 0x000fe200078e0a05 */
[----:B------:R-:W-:Y:S01]  /*1a10*/  ISETP.GT.U32.AND P2, PT, R15, R13, PT ;  /* 0x0000000d0f00720c */ /* 0x000fe20003f44070 */
[----:B------:R-:W-:Y:S02]  /*1a20*/  @!P3 IMAD.IADD R9, R9, 0x1, -R15 ;  /* 0x000000010909b824 */ /* 0x000fe400078e0a0f */
[----:B------:R-:W-:Y:S01]  /*1a30*/  IMAD.MOV R11, RZ, RZ, -R11 ;  /* 0x000000ffff0b7224 */ /* 0x000fe200078e0a0b */
[----:B------:R0:W-:Y:S01]  /*1a40*/  STL [R1+0x188], R5 ;  /* 0x0001880501007387 */ /* 0x0001e20000100800 */
[----:B------:R-:W-:Y:S01]  /*1a50*/  @!P5 IMAD.IADD R10, R10, 0x1, -R15 ;  /* 0x000000010a0ad824 */ /* 0x000fe200078e0a0f */
[C---:B------:R-:W-:Y:S01]  /*1a60*/  ISETP.GT.U32.AND P3, PT, R15.reuse, R9, PT ;  /* 0x000000090f00720c */ /* 0x040fe20003f64070 */
[----:B------:R-:W-:Y:S01]  /*1a70*/  IMAD R0, R15, R11, R0 ;  /* 0x0000000b0f007224 */ /* 0x000fe200078e0200 */
[----:B------:R-:W-:Y:S01]  /*1a80*/  IABS R11, R8 ;  /* 0x00000008000b7213 */ /* 0x000fe20000000000 */
[----:B------:R-:W-:-:S04]  /*1a90*/  VIADD R19, R26, 0xd6 ;  /* 0x000000d61a137836 */ /* 0x000fc80000000000 */
[----:B------:R-:W-:Y:S01]  /*1aa0*/  @!P2 IMAD.IADD R13, R13, 0x1, -R15 ;  /* 0x000000010d0da824 */ /* 0x000fe200078e0a0f */
[----:B------:R-:W-:Y:S01]  /*1ab0*/  ISETP.GT.U32.AND P2, PT, R15, R0, PT ;  /* 0x000000000f00720c */ /* 0x000fe20003f44070 */
[----:B0-----:R-:W-:Y:S01]  /*1ac0*/  IMAD.MOV.U32 R5, RZ, RZ, R3 ;  /* 0x000000ffff057224 */ /* 0x001fe200078e0003 */
[----:B------:R-:W-:Y:S01]  /*1ad0*/  IABS R20, R19 ;  /* 0x0000001300147213 */ /* 0x000fe20000000000 */
[----:B------:R-:W-:-:S04]  /*1ae0*/  IMAD.HI.U32 R3, R6, R12, RZ ;  /* 0x0000000c06037227 */ /* 0x000fc800078e00ff */
[----:B------:R-:W-:Y:S02]  /*1af0*/  IMAD.MOV R3, RZ, RZ, -R3 ;  /* 0x000000ffff037224 */ /* 0x000fe400078e0a03 */
[----:B------:R-:W-:Y:S01]  /*1b00*/  @!P3 IMAD.IADD R9, R9, 0x1, -R15 ;  /* 0x000000010909b824 */ /* 0x000fe200078e0a0f */
[----:B------:R-:W-:Y:S01]  /*1b10*/  ISETP.GE.AND P3, PT, R2, RZ, PT ;  /* 0x000000ff0200720c */ /* 0x000fe20003f66270 */
[----:B------:R-:W-:Y:S02]  /*1b20*/  IMAD R12, R15, R3, R12 ;  /* 0x000000030f0c7224 */ /* 0x000fe400078e020c */
[----:B------:R-:W-:Y:S01]  /*1b30*/  @!P6 IMAD.MOV R5, RZ, RZ, -R5 ;  /* 0x000000ffff05e224 */ /* 0x000fe200078e0a05 */
[----:B------:R-:W-:Y:S01]  /*1b40*/  ISETP.GE.AND P6, PT, R7, RZ, PT ;  /* 0x000000ff0700720c */ /* 0x000fe20003fc6270 */
[----:B------:R-:W-:Y:S01]  /*1b50*/  VIADD R2, R26, 0xe8 ;  /* 0x000000e81a027836 */ /* 0x000fe20000000000 */
[----:B------:R-:W-:Y:S01]  /*1b60*/  ISETP.GT.U32.AND P5, PT, R15, R12, PT ;  /* 0x0000000c0f00720c */ /* 0x000fe20003fa4070 */
[----:B------:R-:W-:Y:S01]  /*1b70*/  IMAD.HI.U32 R16, R6, R11, RZ ;  /* 0x0000000b06107227 */ /* 0x000fe200078e00ff */
[----:B------:R0:W-:Y:S02]  /*1b80*/  STL [R1+0x18c], R5 ;  /* 0x00018c0501007387 */ /* 0x0001e40000100800 */
[----:B------:R-:W-:Y:S01]  /*1b90*/  IABS R7, R2 ;  /* 0x0000000200077213 */ /* 0x000fe20000000000 */
[----:B------:R-:W-:-:S02]  /*1ba0*/  IMAD.MOV R16, RZ, RZ, -R16 ;  /* 0x000000ffff107224 */ /* 0x000fc400078e0a10 */
[----:B------:R-:W-:Y:S01]  /*1bb0*/  @!P2 IMAD.IADD R0, R0, 0x1, -R15 ;  /* 0x000000010000a824 */ /* 0x000fe200078e0a0f */
[----:B------:R-:W-:Y:S01]  /*1bc0*/  ISETP.GE.AND P2, PT, R8, RZ, PT ;  /* 0x000000ff0800720c */ /* 0x000fe20003f46270 */
[C---:B------:R-:W-:Y:S02]  /*1bd0*/  IMAD R11, R15.reuse, R16, R11 ;  /* 0x000000100f0b7224 */ /* 0x040fe400078e020b */
[----:B------:R-:W-:Y:S02]  /*1be0*/  VIADD R3, R26, 0xe7 ;  /* 0x000000e71a037836 */ /* 0x000fe40000000000 */
[----:B------:R-:W-:Y:S02]  /*1bf0*/  @!P5 IMAD.IADD R12, R12, 0x1, -R15 ;  /* 0x000000010c0cd824 */ /* 0x000fe400078e0a0f */
[----:B0-----:R-:W-:Y:S01]  /*1c00*/  IMAD.MOV.U32 R5, RZ, RZ, R13 ;  /* 0x000000ffff057224 */ /* 0x001fe200078e000d */
[----:B------:R-:W-:Y:S01]  /*1c10*/  IABS R14, R3 ;  /* 0x00000003000e7213 */ /* 0x000fe20000000000 */
[----:B------:R-:W-:Y:S01]  /*1c20*/  IMAD.MOV.U32 R13, RZ, RZ, R9 ;  /* 0x000000ffff0d7224 */ /* 0x000fe200078e0009 */
[C---:B------:R-:W-:Y:S01]  /*1c30*/  ISETP.GT.U32.AND P5, PT, R15.reuse, R12, PT ;  /* 0x0000000c0f00720c */ /* 0x040fe20003fa4070 */
[----:B------:R-:W-:Y:S01]  /*1c40*/  @!P0 IMAD.MOV R5, RZ, RZ, -R5 ;  /* 0x000000ffff058224 */ /* 0x000fe200078e0a05 */
[----:B------:R-:W-:Y:S01]  /*1c50*/  ISETP.GT.U32.AND P0, PT, R15, R0, PT ;  /* 0x000000000f00720c */ /* 0x000fe20003f04070 */
[----:B------:R-:W-:-:S03]  /*1c60*/  IMAD.HI.U32 R8, R6, R7, RZ ;  /* 0x0000000706087227 */ /* 0x000fc600078e00ff */
[----:B------:R0:W-:Y:S01]  /*1c70*/  STL [R1+0x194], R5 ;  /* 0x0001940501007387 */ /* 0x0001e20000100800 */
[----:B------:R-:W-:Y:S01]  /*1c80*/  @!P4 IMAD.MOV R13, RZ, RZ, -R13 ;  /* 0x000000ffff0dc224 */ /* 0x000fe200078e0a0d */
[C---:B------:R-:W-:Y:S01]  /*1c90*/  ISETP.GT.U32.AND P4, PT, R15.reuse, R11, PT ;  /* 0x0000000b0f00720c */ /* 0x040fe20003f84070 */
[----:B------:R-:W-:Y:S02]  /*1ca0*/  IMAD.MOV R8, RZ, RZ, -R8 ;  /* 0x000000ffff087224 */ /* 0x000fe400078e0a08 */
[----:B------:R-:W-:Y:S01]  /*1cb0*/  IMAD.HI.U32 R9, R6, R14, RZ ;  /* 0x0000000e06097227 */ /* 0x000fe200078e00ff */
[----:B------:R1:W-:Y:S03]  /*1cc0*/  STL [R1+0x198], R13 ;  /* 0x0001980d01007387 */ /* 0x0003e60000100800 */
[----:B------:R-:W-:Y:S02]  /*1cd0*/  IMAD R7, R15, R8, R7 ;  /* 0x000000080f077224 */ /* 0x000fe400078e0207 */
[----:B------:R-:W-:-:S02]  /*1ce0*/  @!P5 IMAD.IADD R12, R12, 0x1, -R15 ;  /* 0x000000010c0cd824 */ /* 0x000fc400078e0a0f */
[----:B------:R-:W-:Y:S01]  /*1cf0*/  IMAD.MOV R9, RZ, RZ, -R9 ;  /* 0x000000ffff097224 */ /* 0x000fe200078e0a09 */
[----:B------:R-:W-:Y:S01]  /*1d00*/  ISETP.GT.U32.AND P5, PT, R15, R7, PT ;  /* 0x000000070f00720c */ /* 0x000fe20003fa4070 */
[--C-:B------:R-:W-:Y:S01]  /*1d10*/  @!P0 IMAD.IADD R0, R0, 0x1, -R15.reuse ;  /* 0x0000000100008824 */ /* 0x100fe200078e0a0f */
[----:B------:R-:W-:Y:S01]  /*1d20*/  ISETP.GE.AND P0, PT, R3, RZ, PT ;  /* 0x000000ff0300720c */ /* 0x000fe20003f06270 */
[----:B------:R-:W-:Y:S02]  /*1d30*/  @!P4 IMAD.IADD R11, R11, 0x1, -R15 ;  /* 0x000000010b0bc824 */ /* 0x000fe400078e0a0f */
[----:B0-----:R-:W-:Y:S02]  /*1d40*/  IMAD.MOV.U32 R5, RZ, RZ, R10 ;  /* 0x000000ffff057224 */ /* 0x001fe400078e000a */
[C---:B------:R-:W-:Y:S01]  /*1d50*/  IMAD R14, R15.reuse, R9, R14 ;  /* 0x000000090f0e7224 */ /* 0x040fe200078e020e */
[----:B------:R-:W-:Y:S01]  /*1d60*/  ISETP.GT.U32.AND P4, PT, R15, R11, PT ;  /* 0x0000000b0f00720c */ /* 0x000fe20003f84070 */
[----:B-1----:R-:W-:-:S02]  /*1d70*/  IMAD.MOV.U32 R13, RZ, RZ, R0 ;  /* 0x000000ffff0d7224 */ /* 0x002fc400078e0000 */
[----:B------:R-:W-:Y:S01]  /*1d80*/  @!P1 IMAD.MOV R5, RZ, RZ, -R5 ;  /* 0x000000ffff059224 */ /* 0x000fe200078e0a05 */
[----:B------:R-:W-:Y:S01]  /*1d90*/  ISETP.GE.AND P1, PT, R2, RZ, PT ;  /* 0x000000ff0200720c */ /* 0x000fe20003f26270 */
[----:B------:R-:W-:Y:S01]  /*1da0*/  @!P6 IMAD.MOV R13, RZ, RZ, -R13 ;  /* 0x000000ffff0de224 */ /* 0x000fe200078e0a0d */
[----:B------:R-:W-:Y:S01]  /*1db0*/  ISETP.GT.U32.AND P6, PT, R15, R14, PT ;  /* 0x0000000e0f00720c */ /* 0x000fe20003fc4070 */
[--C-:B------:R-:W-:Y:S01]  /*1dc0*/  @!P5 IMAD.IADD R7, R7, 0x1, -R15.reuse ;  /* 0x000000010707d824 */ /* 0x100fe200078e0a0f */
[----:B------:R0:W-:Y:S01]  /*1dd0*/  STL [R1+0x1a0], R5 ;  /* 0x0001a00501007387 */ /* 0x0001e20000100800 */
[C---:B------:R-:W-:Y:S02]  /*1de0*/  VIADD R10, R26.reuse, 0xe6 ;  /* 0x000000e61a0a7836 */ /* 0x040fe40000000000 */
[C---:B------:R-:W-:Y:S01]  /*1df0*/  VIADD R9, R26.reuse, 0xe5 ;  /* 0x000000e51a097836 */ /* 0x040fe20000000000 */
[----:B------:R-:W-:Y:S01]  /*1e00*/  ISETP.GT.U32.AND P5, PT, R15, R7, PT ;  /* 0x000000070f00720c */ /* 0x000fe20003fa4070 */
[----:B------:R-:W-:Y:S01]  /*1e10*/  @!P4 IMAD.IADD R11, R11, 0x1, -R15 ;  /* 0x000000010b0bc824 */ /* 0x000fe200078e0a0f */
[----:B------:R-:W-:Y:S01]  /*1e20*/  IABS R3, R10 ;  /* 0x0000000a00037213 */ /* 0x000fe20000000000 */
[----:B------:R-:W-:Y:S01]  /*1e30*/  STL [R1+0x1a4], R13 ;  /* 0x0001a40d01007387 */ /* 0x000fe20000100800 */
[----:B------:R-:W-:Y:S01]  /*1e40*/  IABS R8, R9 ;  /* 0x0000000900087213 */ /* 0x000fe20000000000 */
[----:B------:R-:W-:Y:S01]  /*1e50*/  VIADD R2, R26, 0xe4 ;  /* 0x000000e41a027836 */ /* 0x000fe20000000000 */
[----:B------:R-:W-:Y:S01]  /*1e60*/  ISETP.GE.AND P4, PT, R9, RZ, PT ;  /* 0x000000ff0900720c */ /* 0x000fe20003f86270 */
[----:B0-----:R-:W-:-:S02]  /*1e70*/  IMAD.MOV.U32 R5, RZ, RZ, R12 ;  /* 0x000000ffff057224 */ /* 0x001fc400078e000c */
[----:B------:R-:W-:Y:S01]  /*1e80*/  @!P6 IMAD.IADD R14, R14, 0x1, -R15 ;  /* 0x000000010e0ee824 */ /* 0x000fe200078e0a0f */
[----:B------:R-:W-:Y:S01]  /*1e90*/  IABS R0, R2 ;  /* 0x0000000200007213 */ /* 0x000fe20000000000 */
[----:B------:R-:W-:Y:S01]  /*1ea0*/  @!P3 IMAD.MOV R5, RZ, RZ, -R5 ;  /* 0x000000ffff05b224 */ /* 0x000fe200078e0a05 */
[----:B------:R-:W-:Y:S01]  /*1eb0*/  ISETP.GE.AND P3, PT, R10, RZ, PT ;  /* 0x000000ff0a00720c */ /* 0x000fe20003f66270 */
[C---:B------:R-:W-:Y:S01]  /*1ec0*/  IMAD.HI.U32 R12, R6.reuse, R3, RZ ;  /* 0x00000003060c7227 */ /* 0x040fe200078e00ff */
[----:B------:R-:W-:Y:S02]  /*1ed0*/  ISETP.GT.U32.AND P6, PT, R15, R14, PT ;  /* 0x0000000e0f00720c */ /* 0x000fe40003fc4070 */
[----:B------:R0:W-:Y:S01]  /*1ee0*/  STL [R1+0x1a8], R5 ;  /* 0x0001a80501007387 */ /* 0x0001e20000100800 */
[----:B------:R-:W-:-:S04]  /*1ef0*/  IMAD.HI.U32 R9, R6, R8, RZ ;  /* 0x0000000806097227 */ /* 0x000fc800078e00ff */
[----:B------:R-:W-:Y:S02]  /*1f00*/  IMAD.MOV R12, RZ, RZ, -R12 ;  /* 0x000000ffff0c7224 */ /* 0x000fe400078e0a0c */
[----:B------:R-:W-:Y:S02]  /*1f10*/  IMAD.MOV R9, RZ, RZ, -R9 ;  /* 0x000000ffff097224 */ /* 0x000fe400078e0a09 */
[----:B------:R-:W-:Y:S02]  /*1f20*/  @!P5 IMAD.IADD R7, R7, 0x1, -R15 ;  /* 0x000000010707d824 */ /* 0x000fe400078e0a0f */
[----:B0-----:R-:W-:Y:S02]  /*1f30*/  IMAD.MOV.U32 R5, RZ, RZ, R11 ;  /* 0x000000ffff057224 */ /* 0x001fe400078e000b */
[C---:B------:R-:W-:Y:S02]  /*1f40*/  IMAD R3, R15.reuse, R12, R3 ;  /* 0x0000000c0f037224 */ /* 0x040fe400078e0203 */
[----:B------:R-:W-:Y:S01]  /*1f50*/  @!P2 IMAD.MOV R5, RZ, RZ, -R5 ;  /* 0x000000ffff05a224 */ /* 0x000fe200078e0a05 */
[----:B------:R-:W-:Y:S01]  /*1f60*/  ISETP.GE.AND P2, PT, R2, RZ, PT ;  /* 0x000000ff0200720c */ /* 0x000fe20003f46270 */
[C---:B------:R-:W-:Y:S01]  /*1f70*/  IMAD R2, R15.reuse, R9, R8 ;  /* 0x000000090f027224 */ /* 0x040fe200078e0208 */
[----:B------:R-:W-:Y:S01]  /*1f80*/  ISETP.GT.U32.AND P5, PT, R15, R3, PT ;  /* 0x000000030f00720c */ /* 0x000fe20003fa4070 */
[----:B------:R-:W-:Y:S01]  /*1f90*/  IMAD.HI.U32 R10, R6, R0, RZ ;  /* 0x00000000060a7227 */ /* 0x000fe200078e00ff */
[----:B------:R0:W-:Y:S03]  /*1fa0*/  STL [R1+0x1b0], R5 ;  /* 0x0001b00501007387 */ /* 0x0001e60000100800 */
[----:B------:R-:W-:-:S02]  /*1fb0*/  IMAD.MOV R10, RZ, RZ, -R10 ;  /* 0x000000ffff0a7224 */ /* 0x000fc400078e0a0a */
[----:B------:R-:W-:Y:S02]  /*1fc0*/  @!P6 IMAD.IADD R14, R14, 0x1, -R15 ;  /* 0x000000010e0ee824 */ /* 0x000fe400078e0a0f */
[----:B------:R-:W-:Y:S02]  /*1fd0*/  IMAD R0, R15, R10, R0 ;  /* 0x0000000a0f007224 */ /* 0x000fe400078e0200 */
[----:B------:R-:W-:Y:S02]  /*1fe0*/  VIADD R10, R26, 0xe3 ;  /* 0x000000e31a0a7836 */ /* 0x000fe40000000000 */
[----:B0-----:R-:W-:Y:S02]  /*1ff0*/  IMAD.MOV.U32 R5, RZ, RZ, R7 ;  /* 0x000000ffff057224 */ /* 0x001fe400078e0007 */
[----:B------:R-:W-:Y:S01]  /*2000*/  @!P5 IMAD.IADD R3, R3, 0x1, -R15 ;  /* 0x000000010303d824 */ /* 0x000fe200078e0a0f */
[----:B------:R-:W-:Y:S01]  /*2010*/  ISETP.GE.AND P6, PT, R10, RZ, PT ;  /* 0x000000ff0a00720c */ /* 0x000fe20003fc6270 */
[----:B------:R-:W-:Y:S01]  /*2020*/  @!P1 IMAD.MOV R5, RZ, RZ, -R5 ;  /* 0x000000ffff059224 */ /* 0x000fe200078e0a05 */
[C---:B------:R-:W-:Y:S01]  /*2030*/  ISETP.GT.U32.AND P1, PT, R15.reuse, R2, PT ;  /* 0x000000020f00720c */ /* 0x040fe20003f24070 */
[C---:B------:R-:W-:Y:S01]  /*2040*/  VIADD R7, R26.reuse, 0xe2 ;  /* 0x000000e21a077836 */ /* 0x040fe20000000000 */
[----:B------:R-:W-:Y:S01]  /*2050*/  ISETP.GT.U32.AND P5, PT, R15, R3, PT ;  /* 0x000000030f00720c */ /* 0x000fe20003fa4070 */
[C---:B------:R-:W-:Y:S01]  /*2060*/  VIADD R9, R26.reuse, 0xe0 ;  /* 0x000000e01a097836 */ /* 0x040fe20000000000 */
[----:B------:R0:W-:Y:S01]  /*2070*/  STL [R1+0x1c4], R5 ;  /* 0x0001c40501007387 */ /* 0x0001e20000100800 */
[----:B------:R-:W-:Y:S01]  /*2080*/  IABS R10, R10 ;  /* 0x0000000a000a7213 */ /* 0x000fe20000000000 */
[----:B------:R-:W-:Y:S01]  /*2090*/  VIADD R8, R26, 0xe1 ;  /* 0x000000e11a087836 */ /* 0x000fe20000000000 */
[----:B------:R-:W-:Y:S01]  /*20a0*/  IABS R11, R7 ;  /* 0x00000007000b7213 */ /* 0x000fe20000000000 */
[----:B------:R-:W-:Y:S01]  /*20b0*/  IMAD.HI.U32 R23, R6, R20, RZ ;  /* 0x0000001406177227 */ /* 0x000fe200078e00ff */
[----:B------:R-:W-:-:S02]  /*20c0*/  IABS R13, R9 ;  /* 0x00000009000d7213 */ /* 0x000fc40000000000 */
[----:B------:R-:W-:Y:S01]  /*20d0*/  IABS R12, R8 ;  /* 0x00000008000c7213 */ /* 0x000fe20000000000 */
[----:B------:R-:W-:-:S04]  /*20e0*/  IMAD.HI.U32 R16, R6, R11, RZ ;  /* 0x0000000b06107227 */ /* 0x000fc800078e00ff */
[----:B0-----:R-:W-:Y:S02]  /*20f0*/  IMAD.MOV.U32 R5, RZ, RZ, R14 ;  /* 0x000000ffff057224 */ /* 0x001fe400078e000e */
[----:B------:R-:W-:Y:S02]  /*2100*/  @!P1 IMAD.IADD R2, R2, 0x1, -R15 ;  /* 0x0000000102029824 */ /* 0x000fe400078e0a0f */
[----:B------:R-:W-:Y:S01]  /*2110*/  @!P0 IMAD.MOV R5, RZ, RZ, -R5 ;  /* 0x000000ffff058224 */ /* 0x000fe200078e0a05 */
[C---:B------:R-:W-:Y:S01]  /*2120*/  ISETP.GT.U32.AND P0, PT, R15.reuse, R0, PT ;  /* 0x000000000f00720c */ /* 0x040fe20003f04070 */
[----:B------:R-:W-:Y:S01]  /*2130*/  IMAD.HI.U32 R14, R6, R10, RZ ;  /* 0x0000000a060e7227 */ /* 0x000fe200078e00ff */
[----:B------:R-:W-:Y:S02]  /*2140*/  ISETP.GT.U32.AND P1, PT, R15, R2, PT ;  /* 0x000000020f00720c */ /* 0x000fe40003f24070 */
[----:B------:R0:W-:Y:S01]  /*2150*/  STL [R1+0x1cc], R5 ;  /* 0x0001cc0501007387 */ /* 0x0001e20000100800 */
[----:B------:R-:W-:-:S02]  /*2160*/  IMAD.MOV R14, RZ, RZ, -R14 ;  /* 0x000000ffff0e7224 */ /* 0x000fc400078e0a0e */
[----:B------:R-:W-:Y:S01]  /*2170*/  @!P5 IMAD.IADD R3, R3, 0x1, -R15 ;  /* 0x000000010303d824 */ /* 0x000fe200078e0a0f */
[----:B------:R-:W-:Y:S01]  /*2180*/  ISETP.GE.AND P5, PT, R7, RZ, PT ;  /* 0x000000ff0700720c */ /* 0x000fe20003fa6270 */
[C---:B------:R-:W-:Y:S02]  /*2190*/  IMAD R10, R15.reuse, R14, R10 ;  /* 0x0000000e0f0a7224 */ /* 0x040fe400078e020a */
[----:B------:R-:W-:Y:S02]  /*21a0*/  IMAD.MOV.U32 R18, RZ, RZ, R3 ;  /* 0x000000ffff127224 */ /* 0x000fe400078e0003 */
[--C-:B------:R-:W-:Y:S02]  /*21b0*/  @!P0 IMAD.IADD R0, R0, 0x1, -R15.reuse ;  /* 0x0000000100008824 */ /* 0x100fe400078e0a0f */
[----:B------:R-:W-:Y:S01]  /*21c0*/  @!P1 IMAD.IADD R2, R2, 0x1, -R15 ;  /* 0x0000000102029824 */ /* 0x000fe200078e0a0f */
[C---:B------:R-:W-:Y:S01]  /*21d0*/  ISETP.GT.U32.AND P1, PT, R15.reuse, R10, PT ;  /* 0x0000000a0f00720c */ /* 0x040fe20003f24070 */
[----:B------:R-:W-:Y:S01]  /*21e0*/  IMAD.MOV R16, RZ, RZ, -R16 ;  /* 0x000000ffff107224 */ /* 0x000fe200078e0a10 */
[----:B------:R-:W-:Y:S01]  /*21f0*/  ISETP.GT.U32.AND P0, PT, R15, R0, PT ;  /* 0x000000000f00720c */ /* 0x000fe20003f04070 */
[----:B0-----:R-:W-:-:S02]  /*2200*/  IMAD.MOV.U32 R5, RZ, RZ, R2 ;  /* 0x000000ffff057224 */ /* 0x001fc400078e0002 */
[----:B------:R-:W-:-:S04]  /*2210*/  IMAD.HI.U32 R7, R6, R13, RZ ;  /* 0x0000000d06077227 */ /* 0x000fc800078e00ff */
[----:B------:R-:W-:-:S04]  /*2220*/  IMAD.HI.U32 R17, R6, R12, RZ ;  /* 0x0000000c06117227 */ /* 0x000fc800078e00ff */
[----:B------:R-:W-:Y:S02]  /*2230*/  @!P3 IMAD.MOV R18, RZ, RZ, -R18 ;  /* 0x000000ffff12b224 */ /* 0x000fe400078e0a12 */
[----:B------:R-:W-:Y:S01]  /*2240*/  @!P4 IMAD.MOV R5, RZ, RZ, -R5 ;  /* 0x000000ffff05c224 */ /* 0x000fe200078e0a05 */
[----:B------:R-:W-:Y:S01]  /*2250*/  ISETP.GE.AND P4, PT, R8, RZ, PT ;  /* 0x000000ff0800720c */ /* 0x000fe20003f86270 */
[C---:B------:R-:W-:Y:S01]  /*2260*/  IMAD R11, R15.reuse, R16, R11 ;  /* 0x000000100f0b7224 */ /* 0x040fe200078e020b */
[----:B------:R-:W-:Y:S01]  /*2270*/  STL [R1+0x1d0], R18 ;  /* 0x0001d01201007387 */ /* 0x000fe20000100800 */
[----:B------:R-:W-:Y:S02]  /*2280*/  IMAD.MOV R7, RZ, RZ, -R7 ;  /* 0x000000ffff077224 */ /* 0x000fe400078e0a07 */
[----:B------:R-:W-:Y:S01]  /*2290*/  @!P0 IMAD.IADD R0, R0, 0x1, -R15 ;  /* 0x0000000100008824 */ /* 0x000fe200078e0a0f */
[----:B------:R0:W-:Y:S01]  /*22a0*/  STL [R1+0x1e4], R5 ;  /* 0x0001e40501007387 */ /* 0x0001e20000100800 */
[----:B------:R-:W-:Y:S01]  /*22b0*/  IMAD.MOV R17, RZ, RZ, -R17 ;  /* 0x000000ffff117224 */ /* 0x000fe200078e0a11 */
[C---:B------:R-:W-:Y:S01]  /*22c0*/  ISETP.GT.U32.AND P3, PT, R15.reuse, R11, PT ;  /* 0x0000000b0f00720c */ /* 0x040fe20003f64070 */
[----:B------:R-:W-:-:S02]  /*22d0*/  IMAD R13, R15, R7, R13 ;  /* 0x000000070f0d7224 */ /* 0x000fc400078e020d */
[C---:B------:R-:W-:Y:S02]  /*22e0*/  IMAD R3, R15.reuse, R17, R12 ;  /* 0x000000110f037224 */ /* 0x040fe400078e020c */
[----:B------:R-:W-:Y:S02]  /*22f0*/  @!P1 IMAD.IADD R10, R10, 0x1, -R15 ;  /* 0x000000010a0a9824 */ /* 0x000fe400078e0a0f */
[C---:B------:R-:W-:Y:S01]  /*2300*/  VIADD R2, R26.reuse, 0xdf ;  /* 0x000000df1a027836 */ /* 0x040fe20000000000 */
[C---:B------:R-:W-:Y:S01]  /*2310*/  ISETP.GT.U32.AND P0, PT, R15.reuse, R3, PT ;  /* 0x000000030f00720c */ /* 0x040fe20003f04070 */
[----:B0-----:R-:W-:Y:S01]  /*2320*/  IMAD.MOV.U32 R5, RZ, RZ, R0 ;  /* 0x000000ffff057224 */ /* 0x001fe200078e0000 */
[C---:B------:R-:W-:Y:S01]  /*2330*/  ISETP.GT.U32.AND P1, PT, R15.reuse, R10, PT ;  /* 0x0000000a0f00720c */ /* 0x040fe20003f24070 */
[----:B------:R-:W-:Y:S01]  /*2340*/  VIADD R7, R26, 0xde ;  /* 0x000000de1a077836 */ /* 0x000fe20000000000 */
[----:B------:R-:W-:Y:S01]  /*2350*/  IABS R14, R2 ;  /* 0x00000002000e7213 */ /* 0x000fe20000000000 */
[----:B------:R-:W-:Y:S01]  /*2360*/  @!P2 IMAD.MOV R5, RZ, RZ, -R5 ;  /* 0x000000ffff05a224 */ /* 0x000fe200078e0a05 */
[----:B------:R-:W-:Y:S01]  /*2370*/  ISETP.GT.U32.AND P2, PT, R15, R13, PT ;  /* 0x0000000d0f00720c */ /* 0x000fe20003f44070 */
[--C-:B------:R-:W-:Y:S01]  /*2380*/  @!P3 IMAD.IADD R11, R11, 0x1, -R15.reuse ;  /* 0x000000010b0bb824 */ /* 0x100fe200078e0a0f */
[----:B------:R-:W-:Y:S01]  /*2390*/  IABS R12, R7 ;  /* 0x00000007000c7213 */ /* 0x000fe20000000000 */
[----:B------:R-:W-:Y:S01]  /*23a0*/  IMAD.HI.U32 R16, R6, R14, RZ ;  /* 0x0000000e06107227 */ /* 0x000fe200078e00ff */
[----:B------:R0:W-:Y:S02]  /*23b0*/  STL [R1+0x1e8], R5 ;  /* 0x0001e80501007387 */ /* 0x0001e40000100800 */
[----:B------:R-:W-:Y:S01]  /*23c0*/  ISETP.GT.U32.AND P3, PT, R15, R11, PT ;  /* 0x0000000b0f00720c */ /* 0x000fe20003f64070 */
[----:B------:R-:W-:-:S02]  /*23d0*/  @!P0 IMAD.IADD R3, R3, 0x1, -R15 ;  /* 0x0000000103038824 */ /* 0x000fc400078e0a0f */
[--C-:B------:R-:W-:Y:S01]  /*23e0*/  @!P1 IMAD.IADD R10, R10, 0x1, -R15.reuse ;  /* 0x000000010a0a9824 */ /* 0x100fe200078e0a0f */
[----:B------:R-:W-:Y:S01]  /*23f0*/  ISETP.GE.AND P1, PT, R9, RZ, PT ;  /* 0x000000ff0900720c */ /* 0x000fe20003f26270 */
[----:B------:R-:W-:Y:S01]  /*2400*/  IMAD.MOV R16, RZ, RZ, -R16 ;  /* 0x000000ffff107224 */ /* 0x000fe200078e0a10 */
[----:B------:R-:W-:Y:S01]  /*2410*/  ISETP.GT.U32.AND P0, PT, R15, R3, PT ;  /* 0x000000030f00720c */ /* 0x000fe20003f04070 */
[----:B------:R-:W-:Y:S02]  /*2420*/  @!P2 IMAD.IADD R13, R13, 0x1, -R15 ;  /* 0x000000010d0da824 */ /* 0x000fe400078e0a0f */
[----:B------:R-:W-:-:S03]  /*2430*/  IMAD.HI.U32 R9, R6, R12, RZ ;  /* 0x0000000c06097227 */ /* 0x000fc600078e00ff */
[C---:B------:R-:W-:Y:S01]  /*2440*/  ISETP.GT.U32.AND P2, PT, R15.reuse, R13, PT ;  /* 0x0000000d0f00720c */ /* 0x040fe20003f44070 */
[----:B------:R-:W-:Y:S02]  /*2450*/  VIADD R8, R26, 0xdd ;  /* 0x000000dd1a087836 */ /* 0x000fe40000000000 */
[----:B------:R-:W-:Y:S02]  /*2460*/  IMAD R14, R15, R16, R14 ;  /* 0x000000100f0e7224 */ /* 0x000fe400078e020e */
[----:B------:R-:W-:Y:S01]  /*2470*/  IMAD.MOV R9, RZ, RZ, -R9 ;  /* 0x000000ffff097224 */ /* 0x000fe200078e0a09 */
[----:B------:R-:W-:Y:S01]  /*2480*/  IABS R0, R8 ;  /* 0x0000000800007213 */ /* 0x000fe20000000000 */
[----:B------:R-:W-:Y:S01]  /*2490*/  @!P3 IMAD.IADD R11, R11, 0x1, -R15 ;  /* 0x000000010b0bb824 */ /* 0x000fe200078e0a0f */
[C---:B------:R-:W-:Y:S01]  /*24a0*/  ISETP.GT.U32.AND P3, PT, R15.reuse, R14, PT ;  /* 0x0000000e0f00720c */ /* 0x040fe20003f64070 */
[----:B------:R-:W-:Y:S02]  /*24b0*/  IMAD R12, R15, R9, R12 ;  /* 0x000000090f0c7224 */ /* 0x000fe400078e020c */
[----:B------:R-:W-:-:S02]  /*24c0*/  IMAD.MOV.U32 R17, RZ, RZ, R10 ;  /* 0x000000ffff117224 */ /* 0x000fc400078e000a */
[----:B------:R-:W-:Y:S01]  /*24d0*/  @!P2 IMAD.IADD R13, R13, 0x1, -R15 ;  /* 0x000000010d0da824 */ /* 0x000fe200078e0a0f */
[----:B------:R-:W-:Y:S01]  /*24e0*/  ISETP.GT.U32.AND P2, PT, R15, R12, PT ;  /* 0x0000000c0f00720c */ /* 0x000fe20003f44070 */
[----:B------:R-:W-:-:S04]  /*24f0*/  IMAD.HI.U32 R10, R6, R0, RZ ;  /* 0x00000000060a7227 */ /* 0x000fc800078e00ff */
[----:B------:R-:W-:Y:S01]  /*2500*/  @!P0 IMAD.IADD R3, R3, 0x1, -R15 ;  /* 0x0000000103038824 */ /* 0x000fe200078e0a0f */
[----:B------:R-:W-:Y:S01]  /*2510*/  ISETP.GE.AND P0, PT, R8, RZ, PT ;  /* 0x000000ff0800720c */ /* 0x000fe20003f06270 */
[----:B0-----:R-:W-:Y:S02]  /*2520*/  IMAD.MOV.U32 R5, RZ, RZ, R11 ;  /* 0x000000ffff057224 */ /* 0x001fe400078e000b */
[----:B------:R-:W-:Y:S02]  /*2530*/  IMAD.MOV R10, RZ, RZ, -R10 ;  /* 0x000000ffff0a7224 */ /* 0x000fe400078e0a0a */
[----:B------:R-:W-:Y:S02]  /*2540*/  IMAD.MOV.U32 R11, RZ, RZ, R3 ;  /* 0x000000ffff0b7224 */ /* 0x000fe400078e0003 */
[----:B------:R-:W-:Y:S01]  /*2550*/  @!P6 IMAD.MOV R17, RZ, RZ, -R17 ;  /* 0x000000ffff11e224 */ /* 0x000fe200078e0a11 */
[----:B------:R-:W-:Y:S01]  /*2560*/  ISETP.GE.AND P6, PT, R2, RZ, PT ;  /* 0x000000ff0200720c */ /* 0x000fe20003fc6270 */
[----:B------:R-:W-:Y:S01]  /*2570*/  @!P5 IMAD.MOV R5, RZ, RZ, -R5 ;  /* 0x000000ffff05d224 */ /* 0x000fe200078e0a05 */
[----:B------:R-:W-:Y:S01]  /*2580*/  ISETP.GE.AND P5, PT, R7, RZ, PT ;  /* 0x000000ff0700720c */ /* 0x000fe20003fa6270 */
[----:B------:R-:W-:Y:S01]  /*2590*/  IMAD R2, R15, R10, R0 ;  /* 0x0000000a0f027224 */ /* 0x000fe200078e0200 */
[----:B------:R-:W-:Y:S01]  /*25a0*/  STL [R1+0x1ec], R17 ;  /* 0x0001ec1101007387 */ /* 0x000fe20000100800 */
[----:B------:R-:W-:-:S02]  /*25b0*/  @!P4 IMAD.MOV R11, RZ, RZ, -R11 ;  /* 0x000000ffff0bc224 */ /* 0x000fc400078e0a0b */
[--C-:B------:R-:W-:Y:S01]  /*25c0*/  @!P3 IMAD.IADD R14, R14, 0x1, -R15.reuse ;  /* 0x000000010e0eb824 */ /* 0x100fe200078e0a0f */
[----:B------:R0:W-:Y:S01]  /*25d0*/  STL [R1+0x1f0], R5 ;  /* 0x0001f00501007387 */ /* 0x0001e20000100800 */
[C---:B------:R-:W-:Y:S02]  /*25e0*/  VIADD R0, R26.reuse, 0xdc ;  /* 0x000000dc1a007836 */ /* 0x040fe40000000000 */
[----:B------:R-:W-:Y:S01]  /*25f0*/  VIADD R3, R26, 0xdb ;  /* 0x000000db1a037836 */ /* 0x000fe20000000000 */
[----:B------:R1:W-:Y:S01]  /*2600*/  STL [R1+0x20c], R11 ;  /* 0x00020c0b01007387 */ /* 0x0003e20000100800 */
[----:B------:R-:W-:Y:S01]  /*2610*/  @!P2 IMAD.IADD R12, R12, 0x1, -R15 ;  /* 0x000000010c0ca824 */ /* 0x000fe200078e0a0f */
[C---:B------:R-:W-:Y:S01]  /*2620*/  ISETP.GT.U32.AND P3, PT, R15.reuse, R14, PT ;  /* 0x0000000e0f00720c */ /* 0x040fe20003f64070 */
[----:B------:R-:W-:Y:S01]  /*2630*/  VIADD R8, R26, 0xd9 ;  /* 0x000000d91a087836 */ /* 0x000fe20000000000 */
[----:B------:R-:W-:Y:S01]  /*2640*/  IABS R9, R3 ;  /* 0x0000000300097213 */ /* 0x000fe20000000000 */
[----:B------:R-:W-:Y:S01]  /*2650*/  IMAD.MOV R23, RZ, RZ, -R23 ;  /* 0x000000ffff177224 */ /* 0x000fe200078e0a17 */
[C---:B------:R-:W-:Y:S01]  /*2660*/  ISETP.GT.U32.AND P2, PT, R15.reuse, R12, PT ;  /* 0x0000000c0f00720c */ /* 0x040fe20003f44070 */
[----:B0-----:R-:W-:Y:S01]  /*2670*/  IMAD.MOV.U32 R5, RZ, RZ, R13 ;  /* 0x000000ffff057224 */ /* 0x001fe200078e000d */
[----:B------:R-:W-:Y:S01]  /*2680*/  ISETP.GE.AND P4, PT, R0, RZ, PT ;  /* 0x000000ff0000720c */ /* 0x000fe20003f86270 */
[----:B------:R-:W-:Y:S01]  /*2690*/  IMAD R20, R15, R23, R20 ;  /* 0x000000170f147224 */ /* 0x000fe200078e0214 */
[----:B-1----:R-:W-:Y:S01]  /*26a0*/  IABS R11, R0 ;  /* 0x00000000000b7213 */ /* 0x002fe20000000000 */
[----:B------:R-:W-:Y:S01]  /*26b0*/  @!P1 IMAD.MOV R5, RZ, RZ, -R5 ;  /* 0x000000ffff059224 */ /* 0x000fe200078e0a05 */
[----:B------:R-:W-:Y:S01]  /*26c0*/  ISETP.GE.AND P1, PT, R3, RZ, PT ;  /* 0x000000ff0300720c */ /* 0x000fe20003f26270 */
[----:B------:R-:W-:Y:S01]  /*26d0*/  IMAD.HI.U32 R3, R6, R9, RZ ;  /* 0x0000000906037227 */ /* 0x000fe200078e00ff */
[----:B------:R-:W-:-:S02]  /*26e0*/  IABS R13, R8 ;  /* 0x00000008000d7213 */ /* 0x000fc40000000000 */
[----:B------:R0:W-:Y:S01]  /*26f0*/  STL [R1+0x210], R5 ;  /* 0x0002100501007387 */ /* 0x0001e20000100800 */
[----:B------:R-:W-:-:S04]  /*2700*/  IMAD.HI.U32 R10, R6, R11, RZ ;  /* 0x0000000b060a7227 */ /* 0x000fc800078e00ff */
[----:B------:R-:W-:Y:S02]  /*2710*/  IMAD.MOV R10, RZ, RZ, -R10 ;  /* 0x000000ffff0a7224 */ /* 0x000fe400078e0a0a */
[----:B------:R-:W-:Y:S01]  /*2720*/  @!P3 IMAD.IADD R14, R14, 0x1, -R15 ;  /* 0x000000010e0eb824 */ /* 0x000fe200078e0a0f */
[C---:B------:R-:W-:Y:S01]  /*2730*/  ISETP.GT.U32.AND P3, PT, R15.reuse, R2, PT ;  /* 0x000000020f00720c */ /* 0x040fe20003f64070 */
[----:B------:R-:W-:Y:S02]  /*2740*/  IMAD.MOV R3, RZ, RZ, -R3 ;  /* 0x000000ffff037224 */ /* 0x000fe400078e0a03 */
[C---:B------:R-:W-:Y:S02]  /*2750*/  IMAD R11, R15.reuse, R10, R11 ;  /* 0x0000000a0f0b7224 */ /* 0x040fe400078e020b */
[C---:B------:R-:W-:Y:S02]  /*2760*/  IMAD R9, R15.reuse, R3, R9 ;  /* 0x000000030f097224 */ /* 0x040fe400078e0209 */
[----:B------:R-:W-:Y:S01]  /*2770*/  @!P2 IMAD.IADD R12, R12, 0x1, -R15 ;  /* 0x000000010c0ca824 */ /* 0x000fe200078e0a0f */
[----:B------:R-:W-:Y:S01]  /*2780*/  ISETP.GT.U32.AND P2, PT, R15, R11, PT ;  /* 0x0000000b0f00720c */ /* 0x000fe20003f44070 */
[----:B------:R-:W-:-:S02]  /*2790*/  IMAD.MOV.U32 R16, RZ, RZ, R14 ;  /* 0x000000ffff107224 */ /* 0x000fc400078e000e */
[----:B------:R-:W-:Y:S02]  /*27a0*/  VIADD R0, R26, 0xda ;  /* 0x000000da1a007836 */ /* 0x000fe40000000000 */
[----:B------:R-:W-:Y:S01]  /*27b0*/  @!P6 IMAD.MOV R16, RZ, RZ, -R16 ;  /* 0x000000ffff10e224 */ /* 0x000fe200078e0a10 */
[----:B------:R-:W-:Y:S01]  /*27c0*/  ISETP.GT.U32.AND P6, PT, R15, R9, PT ;  /* 0x000000090f00720c */ /* 0x000fe20003fc4070 */
[----:B0-----:R-:W-:Y:S01]  /*27d0*/  IMAD.MOV.U32 R5, RZ, RZ, R12 ;  /* 0x000000ffff057224 */ /* 0x001fe200078e000c */
[----:B------:R-:W-:Y:S01]  /*27e0*/  IABS R7, R0 ;  /* 0x0000000000077213 */ /* 0x000fe20000000000 */
[----:B------:R-:W-:Y:S01]  /*27f0*/  IMAD.HI.U32 R3, R6, R13, RZ ;  /* 0x0000000d06037227 */ /* 0x000fe200078e00ff */
[----:B------:R0:W-:Y:S03]  /*2800*/  STL [R1+0x218], R16 ;  /* 0x0002181001007387 */ /* 0x0001e60000100800 */
[----:B------:R-:W-:-:S02]  /*2810*/  @!P2 IMAD.IADD R11, R11, 0x1, -R15 ;  /* 0x000000010b0ba824 */ /* 0x000fc400078e0a0f */
[----:B------:R-:W-:-:S03]  /*2820*/  IMAD.HI.U32 R10, R6, R7, RZ ;  /* 0x00000007060a7227 */ /* 0x000fc600078e00ff */
[----:B------:R-:W-:Y:S01]  /*2830*/  ISETP.GT.U32.AND P2, PT, R15, R11, PT ;  /* 0x0000000b0f00720c */ /* 0x000fe20003f44070 */
[----:B------:R-:W-:Y:S02]  /*2840*/  @!P6 IMAD.IADD R9, R9, 0x1, -R15 ;  /* 0x000000010909e824 */ /* 0x000fe400078e0a0f */
[----:B------:R-:W-:Y:S02]  /*2850*/  IMAD.MOV R10, RZ, RZ, -R10 ;  /* 0x000000ffff0a7224 */ /* 0x000fe400078e0a0a */
[----:B0-----:R-:W-:Y:S01]  /*2860*/  VIADD R16, R26, 0xd8 ;  /* 0x000000d81a107836 */ /* 0x001fe20000000000 */
[C---:B------:R-:W-:Y:S01]  /*2870*/  ISETP.GT.U32.AND P6, PT, R15.reuse, R9, PT ;  /* 0x000000090f00720c */ /* 0x040fe20003fc4070 */
[----:B------:R-:W-:Y:S01]  /*2880*/  @!P5 IMAD.MOV R5, RZ, RZ, -R5 ;  /* 0x000000ffff05d224 */ /* 0x000fe200078e0a05 */
[----:B------:R-:W-:Y:S01]  /*2890*/  ISETP.GE.AND P5, PT, R0, RZ, PT ;  /* 0x000000ff0000720c */ /* 0x000fe20003fa6270 */
[----:B------:R-:W-:Y:S01]  /*28a0*/  @!P3 IMAD.IADD R2, R2, 0x1, -R15 ;  /* 0x000000010202b824 */ /* 0x000fe200078e0a0f */
[----:B------:R-:W-:Y:S01]  /*28b0*/  IABS R17, R16 ;  /* 0x0000001000117213 */ /* 0x000fe20000000000 */
[C---:B------:R-:W-:Y:S01]  /*28c0*/  IMAD R0, R15.reuse, R10, R7 ;  /* 0x0000000a0f007224 */ /* 0x040fe200078e0207 */
[----:B------:R0:W-:Y:S01]  /*28d0*/  STL [R1+0x21c], R5 ;  /* 0x00021c0501007387 */ /* 0x0001e20000100800 */
[----:B------:R-:W-:Y:S01]  /*28e0*/  IMAD.MOV R3, RZ, RZ, -R3 ;  /* 0x000000ffff037224 */ /* 0x000fe200078e0a03 */
[----:B------:R-:W-:Y:S01]  /*28f0*/  ISETP.GT.U32.AND P3, PT, R15, R2, PT ;  /* 0x000000020f00720c */ /* 0x000fe20003f64070 */
[----:B------:R-:W-:-:S02]  /*2900*/  VIADD R7, R26, 0xd7 ;  /* 0x000000d71a077836 */ /* 0x000fc40000000000 */
[----:B------:R-:W-:Y:S02]  /*2910*/  IMAD R13, R15, R3, R13 ;  /* 0x000000030f0d7224 */ /* 0x000fe400078e020d */
[----:B------:R-:W-:Y:S01]  /*2920*/  @!P2 IMAD.IADD R11, R11, 0x1, -R15 ;  /* 0x000000010b0ba824 */ /* 0x000fe200078e0a0f */
[----:B------:R-:W-:Y:S01]  /*2930*/  IABS R22, R7 ;  /* 0x0000000700167213 */ /* 0x000fe20000000000 */
[----:B------:R-:W-:Y:S01]  /*2940*/  IMAD.HI.U32 R10, R6, R17, RZ ;  /* 0x00000011060a7227 */ /* 0x000fe200078e00ff */
[----:B------:R-:W-:-:S03]  /*2950*/  ISETP.GT.U32.AND P2, PT, R15, R0, PT ;  /* 0x000000000f00720c */ /* 0x000fc60003f44070 */
[----:B------:R-:W-:Y:S01]  /*2960*/  @!P6 IMAD.IADD R9, R9, 0x1, -R15 ;  /* 0x000000010909e824 */ /* 0x000fe200078e0a0f */
[----:B------:R-:W-:Y:S01]  /*2970*/  ISETP.GT.U32.AND P6, PT, R15, R13, PT ;  /* 0x0000000d0f00720c */ /* 0x000fe20003fc4070 */
[----:B------:R-:W-:Y:S02]  /*2980*/  IMAD.MOV R10, RZ, RZ, -R10 ;  /* 0x000000ffff0a7224 */ /* 0x000fe400078e0a0a */
[----:B------:R-:W-:-:S04]  /*2990*/  IMAD.HI.U32 R21, R6, R22, RZ ;  /* 0x0000001606157227 */ /* 0x000fc800078e00ff */
[C---:B------:R-:W-:Y:S02]  /*29a0*/  IMAD R17, R15.reuse, R10, R17 ;  /* 0x0000000a0f117224 */ /* 0x040fe400078e0211 */
[----:B------:R-:W-:Y:S02]  /*29b0*/  IMAD.MOV R21, RZ, RZ, -R21 ;  /* 0x000000ffff157224 */ /* 0x000fe400078e0a15 */
[--C-:B------:R-:W-:Y:S01]  /*29c0*/  @!P3 IMAD.IADD R2, R2, 0x1, -R15.reuse ;  /* 0x000000010202b824 */ /* 0x100fe200078e0a0f */
[----:B------:R-:W-:Y:S01]  /*29d0*/  ISETP.GE.AND P3, PT, R8, RZ, PT ;  /* 0x000000ff0800720c */ /* 0x000fe20003f66270 */
[----:B------:R-:W-:Y:S01]  /*29e0*/  @!P2 IMAD.IADD R0, R0, 0x1, -R15 ;  /* 0x000000010000a824 */ /* 0x000fe200078e0a0f */
[C---:B------:R-:W-:Y:S01]  /*29f0*/  ISETP.GT.U32.AND P2, PT, R15.reuse, R17, PT ;  /* 0x000000110f00720c */ /* 0x040fe20003f44070 */
[----:B------:R-:W-:Y:S02]  /*2a00*/  IMAD R21, R15, R21, R22 ;  /* 0x000000150f157224 */ /* 0x000fe400078e0216 */
[----:B0-----:R-:W-:-:S02]  /*2a10*/  IMAD.MOV.U32 R5, RZ, RZ, R2 ;  /* 0x000000ffff057224 */ /* 0x001fc400078e0002 */
[----:B------:R-:W-:Y:S01]  /*2a20*/  @!P6 IMAD.IADD R13, R13, 0x1, -R15 ;  /* 0x000000010d0de824 */ /* 0x000fe200078e0a0f */
[C---:B------:R-:W-:Y:S01]  /*2a30*/  ISETP.GT.U32.AND P6, PT, R15.reuse, R21, PT ;  /* 0x000000150f00720c */ /* 0x040fe20003fc4070 */
[C---:B------:R-:W-:Y:S02]  /*2a40*/  VIADD R12, R26.reuse, 0xd5 ;  /* 0x000000d51a0c7836 */ /* 0x040fe40000000000 */
[----:B------:R-:W-:Y:S01]  /*2a50*/  @!P0 IMAD.MOV R5, RZ, RZ, -R5 ;  /* 0x000000ffff058224 */ /* 0x000fe200078e0a05 */
[----:B------:R-:W-:Y:S01]  /*2a60*/  ISETP.GT.U32.AND P0, PT, R15, R13, PT ;  /* 0x0000000d0f00720c */ /* 0x000fe20003f04070 */
[----:B------:R-:W-:Y:S01]  /*2a70*/  VIADD R14, R26, 0xd4 ;  /* 0x000000d41a0e7836 */ /* 0x000fe20000000000 */
[----:B------:R-:W-:Y:S01]  /*2a80*/  IABS R8, R12 ;  /* 0x0000000c00087213 */ /* 0x000fe20000000000 */
[----:B------:R-:W-:Y:S01]  /*2a90*/  @!P2 IMAD.IADD R17, R17, 0x1, -R15 ;  /* 0x000000011111a824 */ /* 0x000fe200078e0a0f */
[----:B------:R0:W-:Y:S01]  /*2aa0*/  STL [R1+0x228], R5 ;  /* 0x0002280501007387 */ /* 0x0001e20000100800 */
[----:B------:R-:W-:-:S02]  /*2ab0*/  ISETP.GT.U32.AND P2, PT, R15, R0, PT ;  /* 0x000000000f00720c */ /* 0x000fc40003f44070 */
[----:B------:R-:W-:Y:S01]  /*2ac0*/  IABS R3, R14 ;  /* 0x0000000e00037213 */ /* 0x000fe20000000000 */
[----:B------:R-:W-:-:S04]  /*2ad0*/  IMAD.HI.U32 R18, R6, R8, RZ ;  /* 0x0000000806127227 */ /* 0x000fc800078e00ff */
[----:B------:R-:W-:Y:S01]  /*2ae0*/  @!P6 IMAD.IADD R21, R21, 0x1, -R15 ;  /* 0x000000011515e824 */ /* 0x000fe200078e0a0f */
[----:B------:R-:W-:Y:S01]  /*2af0*/  ISETP.GT.U32.AND P6, PT, R15, R17, PT ;  /* 0x000000110f00720c */ /* 0x000fe20003fc4070 */
[----:B0-----:R-:W-:Y:S02]  /*2b00*/  IMAD.MOV.U32 R5, RZ, RZ, R11 ;  /* 0x000000ffff057224 */ /* 0x001fe400078e000b */
[----:B------:R-:W-:-:S04]  /*2b10*/  IMAD.HI.U32 R10, R6, R3, RZ ;  /* 0x00000003060a7227 */ /* 0x000fc800078e00ff */
[----:B------:R-:W-:Y:S01]  /*2b20*/  @!P4 IMAD.MOV R5, RZ, RZ, -R5 ;  /* 0x000000ffff05c224 */ /* 0x000fe200078e0a05 */
[C---:B------:R-:W-:Y:S01]  /*2b30*/  ISETP.GT.U32.AND P4, PT, R15.reuse, R21, PT ;  /* 0x000000150f00720c */ /* 0x040fe20003f84070 */
[----:B------:R-:W-:Y:S02]  /*2b40*/  IMAD.MOV R18, RZ, RZ, -R18 ;  /* 0x000000ffff127224 */ /* 0x000fe400078e0a12 */
[----:B------:R-:W-:Y:S01]  /*2b50*/  IMAD.MOV R10, RZ, RZ, -R10 ;  /* 0x000000ffff0a7224 */ /* 0x000fe200078e0a0a */
[----:B------:R0:W-:Y:S01]  /*2b60*/  STL [R1+0x22c], R5 ;  /* 0x00022c0501007387 */ /* 0x0001e20000100800 */
[C---:B------:R-:W-:Y:S02]  /*2b70*/  IMAD R8, R15.reuse, R18, R8 ;  /* 0x000000120f087224 */ /* 0x040fe400078e0208 */
[C---:B------:R-:W-:Y:S02]  /*2b80*/  IMAD R3, R15.reuse, R10, R3 ;  /* 0x0000000a0f037224 */ /* 0x040fe400078e0203 */
[--C-:B------:R-:W-:Y:S01]  /*2b90*/  @!P2 IMAD.IADD R0, R0, 0x1, -R15.reuse ;  /* 0x000000010000a824 */ /* 0x100fe200078e0a0f */
[----:B------:R-:W-:Y:S01]  /*2ba0*/  ISETP.GT.U32.AND P2, PT, R15, R8, PT ;  /* 0x000000080f00720c */ /* 0x000fe20003f44070 */
[----:B------:R-:W-:Y:S01]  /*2bb0*/  @!P6 IMAD.IADD R17, R17, 0x1, -R15 ;  /* 0x000000011111e824 */ /* 0x000fe200078e0a0f */
[----:B------:R-:W-:Y:S01]  /*2bc0*/  ISETP.GT.U32.AND P6, PT, R15, R3, PT ;  /* 0x000000030f00720c */ /* 0x000fe20003fc4070 */
[----:B------:R-:W-:-:S02]  /*2bd0*/  VIADD R18, R26, 0xd3 ;  /* 0x000000d31a127836 */ /* 0x000fc40000000000 */
[----:B0-----:R-:W-:Y:S02]  /*2be0*/  IMAD.MOV.U32 R5, RZ, RZ, R9 ;  /* 0x000000ffff057224 */ /* 0x001fe400078e0009 */
[----:B------:R-:W-:Y:S01]  /*2bf0*/  VIADD R10, R26, 0xd2 ;  /* 0x000000d21a0a7836 */ /* 0x000fe20000000000 */
[----:B------:R-:W-:Y:S01]  /*2c00*/  IABS R2, R18 ;  /* 0x0000001200027213 */ /* 0x000fe20000000000 */
[----:B------:R-:W-:Y:S01]  /*2c10*/  @!P1 IMAD.MOV R5, RZ, RZ, -R5 ;  /* 0x000000ffff059224 */ /* 0x000fe200078e0a05 */
[----:B------:R-:W-:Y:S01]  /*2c20*/  ISETP.GT.U32.AND P1, PT, R15, R20, PT ;  /* 0x000000140f00720c */ /* 0x000fe20003f24070 */
[--C-:B------:R-:W-:Y:S01]  /*2c30*/  @!P0 IMAD.IADD R13, R13, 0x1, -R15.reuse ;  /* 0x000000010d0d8824 */ /* 0x100fe200078e0a0f */
[----:B------:R-:W-:Y:S01]  /*2c40*/  IABS R11, R10 ;  /* 0x0000000a000b7213 */ /* 0x000fe20000000000 */
[----:B------:R-:W-:Y:S01]  /*2c50*/  IMAD.MOV.U32 R22, RZ, RZ, R0 ;  /* 0x000000ffff167224 */ /* 0x000fe200078e0000 */
[----:B------:R0:W-:Y:S01]  /*2c60*/  STL [R1+0x234], R5 ;  /* 0x0002340501007387 */ /* 0x0001e20000100800 */
[----:B------:R-:W-:Y:S01]  /*2c70*/  ISETP.GE.AND P0, PT, R16, RZ, PT ;  /* 0x000000ff1000720c */ /* 0x000fe20003f06270 */
[----:B------:R-:W-:Y:S01]  /*2c80*/  @!P2 IMAD.IADD R8, R8, 0x1, -R15 ;  /* 0x000000010808a824 */ /* 0x000fe200078e0a0f */
[----:B------:R-:W-:Y:S01]  /*2c90*/  ISETP.GE.AND P2, PT, R12, RZ, PT ;  /* 0x000000ff0c00720c */ /* 0x000fe20003f46270 */
[----:B------:R-:W-:-:S04]  /*2ca0*/  IMAD.HI.U32 R16, R6, R2, RZ ;  /* 0x0000000206107227 */ /* 0x000fc800078e00ff */
[----:B------:R-:W-:-:S04]  /*2cb0*/  IMAD.HI.U32 R9, R6, R11, RZ ;  /* 0x0000000b06097227 */ /* 0x000fc800078e00ff */
[----:B------:R-:W-:Y:S01]  /*2cc0*/  @!P1 IMAD.IADD R20, R20, 0x1, -R15 ;  /* 0x0000000114149824 */ /* 0x000fe200078e0a0f */
[----:B------:R-:W-:Y:S01]  /*2cd0*/  ISETP.GE.AND P1, PT, R19, RZ, PT ;  /* 0x000000ff1300720c */ /* 0x000fe20003f26270 */
[----:B0-----:R-:W-:Y:S02]  /*2ce0*/  IMAD.MOV.U32 R5, RZ, RZ, R13 ;  /* 0x000000ffff057224 */ /* 0x001fe400078e000d */
[--C-:B------:R-:W-:Y:S01]  /*2cf0*/  @!P4 IMAD.IADD R21, R21, 0x1, -R15.reuse ;  /* 0x000000011515c824 */ /* 0x100fe200078e0a0f */
[----:B------:R-:W-:Y:S01]  /*2d00*/  ISETP.GE.AND P4, PT, R7, RZ, PT ;  /* 0x000000ff0700720c */ /* 0x000fe20003f86270 */
[----:B------:R-:W-:Y:S01]  /*2d10*/  @!P5 IMAD.MOV R22, RZ, RZ, -R22 ;  /* 0x000000ffff16d224 */ /* 0x000fe200078e0a16 */
[----:B------:R-:W-:Y:S01]  /*2d20*/  ISETP.GT.U32.AND P5, PT, R15, R20, PT ;  /* 0x000000140f00720c */ /* 0x000fe20003fa4070 */
[----:B------:R-:W-:Y:S02]  /*2d30*/  @!P6 IMAD.IADD R3, R3, 0x1, -R15 ;  /* 0x000000010303e824 */ /* 0x000fe400078e0a0f */
[----:B------:R-:W-:Y:S01]  /*2d40*/  @!P3 IMAD.MOV R5, RZ, RZ, -R5 ;  /* 0x000000ffff05b224 */ /* 0x000fe200078e0a05 */
[C---:B------:R-:W-:Y:S01]  /*2d50*/  ISETP.GT.U32.AND P3, PT, R15.reuse, R8, PT ;  /* 0x000000080f00720c */ /* 0x040fe20003f64070 */
[----:B------:R-:W-:Y:S01]  /*2d60*/  IMAD.MOV R16, RZ, RZ, -R16 ;  /* 0x000000ffff107224 */ /* 0x000fe200078e0a10 */
[C---:B------:R-:W-:Y:S01]  /*2d70*/  ISETP.GT.U32.AND P6, PT, R15.reuse, R3, PT ;  /* 0x000000030f00720c */ /* 0x040fe20003fc4070 */
[----:B------:R-:W-:Y:S01]  /*2d80*/  IMAD.MOV R9, RZ, RZ, -R9 ;  /* 0x000000ffff097224 */ /* 0x000fe200078e0a09 */
[----:B------:R-:W-:Y:S01]  /*2d90*/  STL [R1+0x23c], R22 ;  /* 0x00023c1601007387 */ /* 0x000fe20000100800 */
[----:B------:R-:W-:-:S02]  /*2da0*/  IMAD R7, R15, R16, R2 ;  /* 0x000000100f077224 */ /* 0x000fc400078e0202 */
[C---:B------:R-:W-:Y:S01]  /*2db0*/  IMAD R2, R15.reuse, R9, R11 ;  /* 0x000000090f027224 */ /* 0x040fe200078e020b */
[----:B------:R0:W-:Y:S01]  /*2dc0*/  STL [R1+0x240], R5 ;  /* 0x0002400501007387 */ /* 0x0001e20000100800 */
[----:B------:R-:W-:Y:S02]  /*2dd0*/  IMAD.MOV.U32 R11, RZ, RZ, R17 ;  /* 0x000000ffff0b7224 */ /* 0x000fe400078e0011 */
[----:B------:R-:W-:Y:S02]  /*2de0*/  VIADD R0, R26, 0xd1 ;  /* 0x000000d11a007836 */ /* 0x000fe40000000000 */
[----:B------:R-:W-:Y:S01]  /*2df0*/  @!P0 IMAD.MOV R11, RZ, RZ, -R11 ;  /* 0x000000ffff0b8224 */ /* 0x000fe200078e0a0b */
[C---:B------:R-:W-:Y:S01]  /*2e00*/  ISETP.GT.U32.AND P0, PT, R15.reuse, R7, PT ;  /* 0x000000070f00720c */ /* 0x040fe20003f04070 */
[--C-:B------:R-:W-:Y:S01]  /*2e10*/  @!P5 IMAD.IADD R20, R20, 0x1, -R15.reuse ;  /* 0x000000011414d824 */ /* 0x100fe200078e0a0f */
[----:B------:R-:W-:Y:S01]  /*2e20*/  ISETP.GT.U32.AND P5, PT, R15, R2, PT ;  /* 0x000000020f00720c */ /* 0x000fe20003fa4070 */
[----:B------:R-:W-:Y:S01]  /*2e30*/  @!P3 IMAD.IADD R8, R8, 0x1, -R15 ;  /* 0x000000010808b824 */ /* 0x000fe200078e0a0f */
[----:B------:R-:W-:Y:S01]  /*2e40*/  IABS R13, R0 ;  /* 0x00000000000d7213 */ /* 0x000fe20000000000 */
[----:B0-----:R-:W-:Y:S01]  /*2e50*/  IMAD.MOV.U32 R5, RZ, RZ, R21 ;  /* 0x000000ffff057224 */ /* 0x001fe200078e0015 */
[----:B------:R0:W-:Y:S01]  /*2e60*/  STL [R1+0x248], R11 ;  /* 0x0002480b01007387 */ /* 0x0001e20000100800 */
[----:B------:R-:W-:Y:S01]  /*2e70*/  @!P6 IMAD.IADD R3, R3, 0x1, -R15 ;  /* 0x000000010303e824 */ /* 0x000fe200078e0a0f */
[----:B------:R-:W-:Y:S01]  /*2e80*/  ISETP.GE.AND P6, PT, R10, RZ, PT ;  /* 0x000000ff0a00720c */ /* 0x000fe20003fc6270 */
[----:B------:R-:W-:Y:S01]  /*2e90*/  @!P4 IMAD.MOV R5, RZ, RZ, -R5 ;  /* 0x000000ffff05c224 */ /* 0x000fe200078e0a05 */
[----:B------:R-:W-:Y:S01]  /*2ea0*/  ISETP.GE.AND P4, PT, R14, RZ, PT ;  /* 0x000000ff0e00720c */ /* 0x000fe20003f86270 */
[----:B------:R-:W-:Y:S01]  /*2eb0*/  IMAD.HI.U32 R10, R6, R13, RZ ;  /* 0x0000000d060a7227 */ /* 0x000fe200078e00ff */
[----:B------:R-:W-:-:S02]  /*2ec0*/  ISETP.GE.AND P3, PT, R18, RZ, PT ;  /* 0x000000ff1200720c */ /* 0x000fc40003f66270 */
[----:B------:R1:W-:Y:S01]  /*2ed0*/  STL [R1+0x250], R5 ;  /* 0x0002500501007387 */ /* 0x0003e20000100800 */
[----:B------:R-:W-:Y:S02]  /*2ee0*/  VIADD R9, R26, 0xd0 ;  /* 0x000000d01a097836 */ /* 0x000fe40000000000 */
[----:B0-----:R-:W-:Y:S02]  /*2ef0*/  IMAD.MOV.U32 R11, RZ, RZ, R20 ;  /* 0x000000ffff0b7224 */ /* 0x001fe400078e0014 */
[----:B------:R-:W-:Y:S01]  /*2f00*/  IMAD.MOV R10, RZ, RZ, -R10 ;  /* 0x000000ffff0a7224 */ /* 0x000fe200078e0a0a */
[----:B------:R-:W-:Y:S01]  /*2f10*/  IABS R17, R9 ;  /* 0x0000000900117213 */ /* 0x000fe20000000000 */
[----:B------:R-:W-:Y:S02]  /*2f20*/  @!P1 IMAD.MOV R11, RZ, RZ, -R11 ;  /* 0x000000ffff0b9224 */ /* 0x000fe400078e0a0b */
[--C-:B------:R-:W-:Y:S02]  /*2f30*/  @!P5 IMAD.IADD R2, R2, 0x1, -R15.reuse ;  /* 0x000000010202d824 */ /* 0x100fe400078e0a0f */
[----:B-1----:R-:W-:Y:S01]  /*2f40*/  IMAD.MOV.U32 R5, RZ, RZ, R8 ;  /* 0x000000ffff057224 */ /* 0x002fe200078e0008 */
[----:B------:R-:W-:Y:S01]  /*2f50*/  STL [R1+0x278], R11 ;  /* 0x0002780b01007387 */ /* 0x000fe20000100800 */
[----:B------:R-:W-:Y:S01]  /*2f60*/  @!P0 IMAD.IADD R7, R7, 0x1, -R15 ;  /* 0x0000000107078824 */ /* 0x000fe200078e0a0f */
[----:B------:R-:W-:Y:S01]  /*2f70*/  ISETP.GE.AND P0, PT, R0, RZ, PT ;  /* 0x000000ff0000720c */ /* 0x000fe20003f06270 */
[----:B------:R-:W-:Y:S01]  /*2f80*/  @!P2 IMAD.MOV R5, RZ, RZ, -R5 ;  /* 0x000000ffff05a224 */ /* 0x000fe200078e0a05 */
[C---:B------:R-:W-:Y:S01]  /*2f90*/  ISETP.GT.U32.AND P5, PT, R15.reuse, R2, PT ;  /* 0x000000020f00720c */ /* 0x040fe20003fa4070 */
[C---:B------:R-:W-:Y:S01]  /*2fa0*/  IMAD R13, R15.reuse, R10, R13 ;  /* 0x0000000a0f0d7224 */ /* 0x040fe200078e020d */
[----:B------:R-:W-:Y:S01]  /*2fb0*/  ISETP.GT.U32.AND P1, PT, R15, R7, PT ;  /* 0x000000070f00720c */ /* 0x000fe20003f24070 */
[----:B------:R-:W-:Y:S01]  /*2fc0*/  IMAD.HI.U32 R0, R6, R17, RZ ;  /* 0x0000001106007227 */ /* 0x000fe200078e00ff */
[----:B------:R0:W-:Y:S01]  /*2fd0*/  STL [R1+0x27c], R5 ;  /* 0x00027c0501007387 */ /* 0x0001e20000100800 */
[----:B------:R-:W-:-:S02]  /*2fe0*/  ISETP.GE.AND P2, PT, R9, RZ, PT ;  /* 0x000000ff0900720c */ /* 0x000fc40003f46270 */
[----:B------:R-:W-:Y:S02]  /*2ff0*/  IMAD.MOV R0, RZ, RZ, -R0 ;  /* 0x000000ffff007224 */ /* 0x000fe400078e0a00 */
[----:B------:R-:W-:Y:S02]  /*3000*/  VIADD R14, R26, 0xcf ;  /* 0x000000cf1a0e7836 */ /* 0x000fe40000000000 */
[C---:B------:R-:W-:Y:S02]  /*3010*/  IMAD R17, R15.reuse, R0, R17 ;  /* 0x000000000f117224 */ /* 0x040fe400078e0211 */
[----:B------:R-:W-:Y:S02]  /*3020*/  @!P5 IMAD.IADD R2, R2, 0x1, -R15 ;  /* 0x000000010202d824 */ /* 0x000fe400078e0a0f */
[----:B0-----:R-:W-:Y:S01]  /*3030*/  IMAD.MOV.U32 R5, RZ, RZ, R3 ;  /* 0x000000ffff057224 */ /* 0x001fe200078e0003 */
[----:B------:R-:W-:Y:S01]  /*3040*/  ISETP.GT.U32.AND P5, PT, R15, R17, PT ;  /* 0x000000110f00720c */ /* 0x000fe20003fa4070 */
[----:B------:R-:W-:Y:S01]  /*3050*/  @!P1 IMAD.IADD R7, R7, 0x1, -R15 ;  /* 0x0000000107079824 */ /* 0x000fe200078e0a0f */
[----:B------:R-:W-:Y:S01]  /*3060*/  ISETP.GE.AND P1, PT, R14, RZ, PT ;  /* 0x000000ff0e00720c */ /* 0x000fe20003f26270 */
[----:B------:R-:W-:Y:S01]  /*3070*/  @!P4 IMAD.MOV R5, RZ, RZ, -R5 ;  /* 0x000000ffff05c224 */ /* 0x000fe200078e0a05 */
[----:B------:R-:W-:Y:S01]  /*3080*/  ISETP.GT.U32.AND P4, PT, R15, R13, PT ;  /* 0x0000000d0f00720c */ /* 0x000fe20003f84070 */
[C---:B------:R-:W-:Y:S01]  /*3090*/  VIADD R0, R26.reuse, 0xcd ;  /* 0x000000cd1a007836 */ /* 0x040fe20000000000 */
[----:B------:R-:W-:Y:S01]  /*30a0*/  IABS R14, R14 ;  /* 0x0000000e000e7213 */ /* 0x000fe20000000000 */
[----:B------:R-:W-:Y:S01]  /*30b0*/  VIADD R3, R26, 0xce ;  /* 0x000000ce1a037836 */ /* 0x000fe20000000000 */
[----:B------:R0:W-:Y:S01]  /*30c0*/  STL [R1+0x28c], R5 ;  /* 0x00028c0501007387 */ /* 0x0001e20000100800 */
[----:B------:R-:W-:Y:S01]  /*30d0*/  @!P6 IMAD.MOV R2, RZ, RZ, -R2 ;  /* 0x000000ffff02e224 */ /* 0x000fe200078e0a02 */
[----:B------:R-:W-:Y:S01]  /*30e0*/  IABS R11, R0 ;  /* 0x00000000000b7213 */ /* 0x000fe20000000000 */
[----:B------:R-:W-:Y:S01]  /*30f0*/  IMAD.HI.U32 R9, R6, R14, RZ ;  /* 0x0000000e06097227 */ /* 0x000fe200078e00ff */
[----:B------:R-:W-:-:S02]  /*3100*/  IABS R8, R3 ;  /* 0x0000000300087213 */ /* 0x000fc40000000000 */
[----:B------:R-:W-:Y:S01]  /*3110*/  ISETP.GE.AND P6, PT, R0, RZ, PT ;  /* 0x000000ff0000720c */ /* 0x000fe20003fc6270 */
[----:B------:R-:W-:Y:S02]  /*3120*/  IMAD.MOV R9, RZ, RZ, -R9 ;  /* 0x000000ffff097224 */ /* 0x000fe400078e0a09 */
[----:B------:R-:W-:Y:S02]  /*3130*/  @!P4 IMAD.IADD R13, R13, 0x1, -R15 ;  /* 0x000000010d0dc824 */ /* 0x000fe400078e0a0f */
[----:B0-----:R-:W-:Y:S02]  /*3140*/  IMAD.MOV.U32 R5, RZ, RZ, R7 ;  /* 0x000000ffff057224 */ /* 0x001fe400078e0007 */
[----:B------:R-:W-:Y:S01]  /*3150*/  @!P5 IMAD.IADD R17, R17, 0x1, -R15 ;  /* 0x000000011111d824 */ /* 0x000fe200078e0a0f */
[----:B------:R-:W-:Y:S01]  /*3160*/  ISETP.GT.U32.AND P4, PT, R15, R13, PT ;  /* 0x0000000d0f00720c */ /* 0x000fe20003f84070 */
[----:B------:R-:W-:Y:S01]  /*3170*/  @!P3 IMAD.MOV R5, RZ, RZ, -R5 ;  /* 0x000000ffff05b224 */ /* 0x000fe200078e0a05 */
[----:B------:R-:W-:Y:S01]  /*3180*/  ISETP.GE.AND P3, PT, R3, RZ, PT ;  /* 0x000000ff0300720c */ /* 0x000fe20003f66270 */
[C---:B------:R-:W-:Y:S01]  /*3190*/  IMAD R14, R15.reuse, R9, R14 ;  /* 0x000000090f0e7224 */ /* 0x040fe200078e020e */
[----:B------:R-:W-:Y:S01]  /*31a0*/  ISETP.GT.U32.AND P5, PT, R15, R17, PT ;  /* 0x000000110f00720c */ /* 0x000fe20003fa4070 */
[C---:B------:R-:W-:Y:S01]  /*31b0*/  IMAD.HI.U32 R3, R6.reuse, R11, RZ ;  /* 0x0000000b06037227 */ /* 0x040fe200078e00ff */
[----:B------:R0:W-:Y:S03]  /*31c0*/  STL [R1+0x294], R5 ;  /* 0x0002940501007387 */ /* 0x0001e60000100800 */
[----:B------:R-:W-:Y:S01]  /*31d0*/  IMAD.HI.U32 R7, R6, R8, RZ ;  /* 0x0000000806077227 */ /* 0x000fe200078e00ff */
[----:B------:R-:W-:Y:S03]  /*31e0*/  STL [R1+0x298], R2 ;  /* 0x0002980201007387 */ /* 0x000fe60000100800 */
[----:B------:R-:W-:Y:S01]  /*31f0*/  @!P4 IMAD.IADD R13, R13, 0x1, -R15 ;  /* 0x000000010d0dc824 */ /* 0x000fe200078e0a0f */
[----:B------:R-:W-:Y:S01]  /*3200*/  ISETP.GT.U32.AND P4, PT, R15, R14, PT ;  /* 0x0000000e0f00720c */ /* 0x000fe20003f84070 */
[----:B------:R-:W-:-:S02]  /*3210*/  IMAD.MOV R3, RZ, RZ, -R3 ;  /* 0x000000ffff037224 */ /* 0x000fc400078e0a03 */
[----:B------:R-:W-:Y:S02]  /*3220*/  IMAD.MOV R7, RZ, RZ, -R7 ;  /* 0x000000ffff077224 */ /* 0x000fe400078e0a07 */
[C---:B------:R-:W-:Y:S02]  /*3230*/  IMAD R11, R15.reuse, R3, R11 ;  /* 0x000000030f0b7224 */ /* 0x040fe400078e020b */
[----:B0-----:R-:W-:Y:S02]  /*3240*/  IMAD.MOV.U32 R5, RZ, RZ, R13 ;  /* 0x000000ffff057224 */ /* 0x001fe400078e000d */
[C---:B------:R-:W-:Y:S02]  /*3250*/  IMAD R8, R15.reuse, R7, R8 ;  /* 0x000000070f087224 */ /* 0x040fe400078e0208 */
[----:B------:R-:W-:Y:S01]  /*3260*/  @!P0 IMAD.MOV R5, RZ, RZ, -R5 ;  /* 0x000000ffff058224 */ /* 0x000fe200078e0a05 */
[----:B------:R-:W-:Y:S01]  /*3270*/  ISETP.GT.U32.AND P0, PT, R15, R11, PT ;  /* 0x0000000b0f00720c */ /* 0x000fe20003f04070 */
[----:B------:R-:W-:-:S02]  /*3280*/  VIADD R0, R26, 0xcc ;  /* 0x000000cc1a007836 */ /* 0x000fc40000000000 */
[--C-:B------:R-:W-:Y:S01]  /*3290*/  @!P5 IMAD.IADD R17, R17, 0x1, -R15.reuse ;  /* 0x000000011111d824 */ /* 0x100fe200078e0a0f */
[C---:B------:R-:W-:Y:S01]  /*32a0*/  ISETP.GT.U32.AND P5, PT, R15.reuse, R8, PT ;  /* 0x000000080f00720c */ /* 0x040fe20003fa4070 */
[----:B------:R-:W-:Y:S01]  /*32b0*/  @!P4 IMAD.IADD R14, R14, 0x1, -R15 ;  /* 0x000000010e0ec824 */ /* 0x000fe200078e0a0f */
[----:B------:R-:W-:Y:S01]  /*32c0*/  IABS R3, R0 ;  /* 0x0000000000037213 */ /* 0x000fe20000000000 */
[----:B------:R0:W-:Y:S01]  /*32d0*/  STL [R1+0x2a8], R5 ;  /* 0x0002a80501007387 */ /* 0x0001e20000100800 */
[----:B------:R-:W-:Y:S02]  /*32e0*/  VIADD R10, R26, 0xca ;  /* 0x000000ca1a0a7836 */ /* 0x000fe40000000000 */
[----:B------:R-:W-:Y:S01]  /*32f0*/  ISETP.GT.U32.AND P4, PT, R15, R14, PT ;  /* 0x0000000e0f00720c */ /* 0x000fe20003f84070 */
[----:B------:R-:W-:Y:S02]  /*3300*/  IMAD.HI.U32 R13, R6, R3, RZ ;  /* 0x00000003060d7227 */ /* 0x000fe400078e00ff */
[----:B------:R-:W-:-:S02]  /*3310*/  IABS R12, R10 ;  /* 0x0000000a000c7213 */ /* 0x000fc40000000000 */
[----:B------:R-:W-:Y:S02]  /*3320*/  @!P0 IMAD.IADD R11, R11, 0x1, -R15 ;  /* 0x000000010b0b8824 */ /* 0x000fe400078e0a0f */
[----:B0-----:R-:W-:Y:S02]  /*3330*/  IMAD.MOV.U32 R5, RZ, RZ, R17 ;  /* 0x000000ffff057224 */ /* 0x001fe400078e0011 */
[----:B------:R-:W-:Y:S01]  /*3340*/  IMAD.MOV R13, RZ, RZ, -R13 ;  /* 0x000000ffff0d7224 */ /* 0x000fe200078e0a0d */
[C---:B------:R-:W-:Y:S01]  /*3350*/  ISETP.GT.U32.AND P0, PT, R15.reuse, R11, PT ;  /* 0x0000000b0f00720c */ /* 0x040fe20003f04070 */
[----:B------:R-:W-:Y:S02]  /*3360*/  @!P5 IMAD.IADD R8, R8, 0x1, -R15 ;  /* 0x000000010808d824 */ /* 0x000fe400078e0a0f */
[----:B------:R-:W-:Y:S01]  /*3370*/  @!P2 IMAD.MOV R5, RZ, RZ, -R5 ;  /* 0x000000ffff05a224 */ /* 0x000fe200078e0a05 */
[----:B------:R-:W-:Y:S01]  /*3380*/  ISETP.GE.AND P2, PT, R0, RZ, PT ;  /* 0x000000ff0000720c */ /* 0x000fe20003f46270 */
[C---:B------:R-:W-:Y:S01]  /*3390*/  VIADD R9, R26.reuse, 0xcb ;  /* 0x000000cb1a097836 */ /* 0x040fe20000000000 */
[C---:B------:R-:W-:Y:S01]  /*33a0*/  ISETP.GT.U32.AND P5, PT, R15.reuse, R8, PT ;  /* 0x000000080f00720c */ /* 0x040fe20003fa4070 */
[----:B------:R-:W-:Y:S01]  /*33b0*/  VIADD R2, R26, 0xc9 ;  /* 0x000000c91a027836 */ /* 0x000fe20000000000 */
[----:B------:R0:W-:Y:S01]  /*33c0*/  STL [R1+0x2ac], R5 ;  /* 0x0002ac0501007387 */ /* 0x0001e20000100800 */
[C---:B------:R-:W-:Y:S01]  /*33d0*/  IMAD R0, R15.reuse, R13, R3 ;  /* 0x0000000d0f007224 */ /* 0x040fe200078e0203 */
[----:B------:R-:W-:Y:S01]  /*33e0*/  IABS R16, R9 ;  /* 0x0000000900107213 */ /* 0x000fe20000000000 */
[----:B------:R-:W-:Y:S01]  /*33f0*/  @!P4 IMAD.IADD R14, R14, 0x1, -R15 ;  /* 0x000000010e0ec824 */ /* 0x000fe200078e0a0f */
[----:B------:R-:W-:Y:S01]  /*3400*/  IABS R7, R2 ;  /* 0x0000000200077213 */ /* 0x000fe20000000000 */
[----:B------:R-:W-:Y:S01]  /*3410*/  IMAD.HI.U32 R3, R6, R12, RZ ;  /* 0x0000000c06037227 */ /* 0x000fe200078e00ff */
[----:B------:R-:W-:-:S03]  /*3420*/  ISETP.GT.U32.AND P4, PT, R15, R0, PT ;  /* 0x000000000f00720c */ /* 0x000fc60003f84070 */
[----:B------:R-:W-:-:S04]  /*3430*/  IMAD.HI.U32 R17, R6, R16, RZ ;  /* 0x0000001006117227 */ /* 0x000fc800078e00ff */
[----:B0-----:R-:W-:Y:S02]  /*3440*/  IMAD.MOV.U32 R5, RZ, RZ, R14 ;  /* 0x000000ffff057224 */ /* 0x001fe400078e000e */
[----:B------:R-:W-:-:S04]  /*3450*/  IMAD.HI.U32 R13, R6, R7, RZ ;  /* 0x00000007060d7227 */ /* 0x000fc800078e00ff */
[----:B------:R-:W-:Y:S02]  /*3460*/  IMAD.MOV R3, RZ, RZ, -R3 ;  /* 0x000000ffff037224 */ /* 0x000fe400078e0a03 */
[----:B------:R-:W-:Y:S02]  /*3470*/  @!P1 IMAD.MOV R5, RZ, RZ, -R5 ;  /* 0x000000ffff059224 */ /* 0x000fe400078e0a05 */
[----:B------:R-:W-:Y:S02]  /*3480*/  IMAD.MOV R17, RZ, RZ, -R17 ;  /* 0x000000ffff117224 */ /* 0x000fe400078e0a11 */
[----:B------:R-:W-:Y:S01]  /*3490*/  IMAD.MOV R13, RZ, RZ, -R13 ;  /* 0x000000ffff0d7224 */ /* 0x000fe200078e0a0d */
[----:B------:R0:W-:Y:S01]  /*34a0*/  STL [R1+0x2b4], R5 ;  /* 0x0002b40501007387 */ /* 0x0001e20000100800 */
[----:B------:R-:W-:Y:S02]  /*34b0*/  IMAD R12, R15, R3, R12 ;  /* 0x000000030f0c7224 */ /* 0x000fe400078e020c */
[----:B------:R-:W-:-:S02]  /*34c0*/  @!P0 IMAD.IADD R11, R11, 0x1, -R15 ;  /* 0x000000010b0b8824 */ /* 0x000fc400078e0a0f */
[----:B------:R-:W-:Y:S01]  /*34d0*/  VIADD R3, R26, 0xc8 ;  /* 0x000000c81a037836 */ /* 0x000fe20000000000 */
[----:B------:R-:W-:Y:S01]  /*34e0*/  ISETP.GT.U32.AND P0, PT, R15, R12, PT ;  /* 0x0000000c0f00720c */ /* 0x000fe20003f04070 */
[----:B------:R-:W-:Y:S01]  /*34f0*/  @!P5 IMAD.IADD R8, R8, 0x1, -R15 ;  /* 0x000000010808d824 */ /* 0x000fe200078e0a0f */
[----:B------:R-:W-:Y:S01]  /*3500*/  ISETP.GE.AND P5, PT, R9, RZ, PT ;  /* 0x000000ff0900720c */ /* 0x000fe20003fa6270 */
[C---:B------:R-:W-:Y:S02]  /*3510*/  IMAD R9, R15.reuse, R17, R16 ;  /* 0x000000110f097224 */ /* 0x040fe400078e0210 */
[C---:B------:R-:W-:Y:S01]  /*3520*/  IMAD R7, R15.reuse, R13, R7 ;  /* 0x0000000d0f077224 */ /* 0x040fe200078e0207 */
[----:B------:R-:W-:Y:S01]  /*3530*/  IABS R13, R3 ;  /* 0x00000003000d7213 */ /* 0x000fe20000000000 */
[----:B0-----:R-:W-:Y:S01]  /*3540*/  IMAD.MOV.U32 R5, RZ, RZ, R11 ;  /* 0x000000ffff057224 */ /* 0x001fe200078e000b */
[----:B------:R-:W-:Y:S01]  /*3550*/  ISETP.GT.U32.AND P1, PT, R15, R9, PT ;  /* 0x000000090f00720c */ /* 0x000fe20003f24070 */
[----:B------:R-:W-:-:S02]  /*3560*/  @!P4 IMAD.IADD R0, R0, 0x1, -R15 ;  /* 0x000000010000c824 */ /* 0x000fc400078e0a0f */
[----:B------:R-:W-:Y:S02]  /*3570*/  IMAD.MOV.U32 R14, RZ, RZ, R8 ;  /* 0x000000ffff0e7224 */ /* 0x000fe400078e0008 */
[----:B------:R-:W-:Y:S01]  /*3580*/  @!P6 IMAD.MOV R5, RZ, RZ, -R5 ;  /* 0x000000ffff05e224 */ /* 0x000fe200078e0a05 */
[C---:B------:R-:W-:Y:S01]  /*3590*/  ISETP.GT.U32.AND P6, PT, R15.reuse, R7, PT ;  /* 0x000000070f00720c */ /* 0x040fe20003fc4070 */
[----:B------:R-:W-:Y:S01]  /*35a0*/  IMAD.MOV.U32 R8, RZ, RZ, R13 ;  /* 0x000000ffff087224 */ /* 0x000fe200078e000d */
[----:B------:R-:W-:Y:S01]  /*35b0*/  ISETP.GT.U32.AND P4, PT, R15, R0, PT ;  /* 0x000000000f00720c */ /* 0x000fe20003f84070 */
[----:B------:R-:W-:Y:S01]  /*35c0*/  @!P3 IMAD.MOV R14, RZ, RZ, -R14 ;  /* 0x000000ffff0eb224 */ /* 0x000fe200078e0a0e */
[----:B------:R-:W-:Y:S01]  /*35d0*/  ISETP.GE.AND P3, PT, R10, RZ, PT ;  /* 0x000000ff0a00720c */ /* 0x000fe20003f66270 */
[----:B------:R-:W-:Y:S02]  /*35e0*/  VIADD R10, R26, 0xc7 ;  /* 0x000000c71a0a7836 */ /* 0x000fe40000000000 */
[----:B------:R-:W-:Y:S01]  /*35f0*/  IMAD.HI.U32 R11, R6, R8, RZ ;  /* 0x00000008060b7227 */ /* 0x000fe200078e00ff */
[----:B------:R-:W-:Y:S02]  /*3600*/  STL [R1+0x2cc], R14 ;  /* 0x0002cc0e01007387 */ /* 0x000fe40000100800 */
[----:B------:R-:W-:Y:S01]  /*3610*/  IABS R13, R10 ;  /* 0x0000000a000d7213 */ /* 0x000fe20000000000 */
[----:B------:R-:W-:Y:S01]  /*3620*/  @!P0 IMAD.IADD R12, R12, 0x1, -R15 ;  /* 0x000000010c0c8824 */ /* 0x000fe200078e0a0f */
[----:B------:R0:W-:Y:S01]  /*3630*/  STL [R1+0x2d4], R5 ;  /* 0x0002d40501007387 */ /* 0x0001e20000100800 */
[----:B------:R-:W-:-:S02]  /*3640*/  IMAD.MOV R11, RZ, RZ, -R11 ;  /* 0x000000ffff0b7224 */ /* 0x000fc400078e0a0b */
[--C-:B------:R-:W-:Y:S01]  /*3650*/  @!P1 IMAD.IADD R9, R9, 0x1, -R15.reuse ;  /* 0x0000000109099824 */ /* 0x100fe200078e0a0f */
[----:B------:R-:W-:Y:S01]  /*3660*/  ISETP.GE.AND P1, PT, R3, RZ, PT ;  /* 0x000000ff0300720c */ /* 0x000fe20003f26270 */
[--C-:B------:R-:W-:Y:S01]  /*3670*/  @!P6 IMAD.IADD R7, R7, 0x1, -R15.reuse ;  /* 0x000000010707e824 */ /* 0x100fe200078e0a0f */
[C---:B------:R-:W-:Y:S01]  /*3680*/  ISETP.GT.U32.AND P6, PT, R15.reuse, R12, PT ;  /* 0x0000000c0f00720c */ /* 0x040fe20003fc4070 */
[----:B------:R-:W-:Y:S01]  /*3690*/  @!P4 IMAD.IADD R0, R0, 0x1, -R15 ;  /* 0x000000010000c824 */ /* 0x000fe200078e0a0f */
[C---:B------:R-:W-:Y:S01]  /*36a0*/  ISETP.GT.U32.AND P0, PT, R15.reuse, R9, PT ;  /* 0x000000090f00720c */ /* 0x040fe20003f04070 */
[----:B------:R-:W-:Y:S01]  /*36b0*/  IMAD R8, R15, R11, R8 ;  /* 0x0000000b0f087224 */ /* 0x000fe200078e0208 */
[----:B------:R-:W-:Y:S01]  /*36c0*/  ISETP.GE.AND P4, PT, R2, RZ, PT ;  /* 0x000000ff0200720c */ /* 0x000fe20003f86270 */
[----:B------:R-:W-:-:S04]  /*36d0*/  IMAD.HI.U32 R11, R6, R13, RZ ;  /* 0x0000000d060b7227 */ /* 0x000fc800078e00ff */
[----:B0-----:R-:W-:Y:S02]  /*36e0*/  IMAD.MOV.U32 R5, RZ, RZ, R0 ;  /* 0x000000ffff057224 */ /* 0x001fe400078e0000 */
[----:B------:R-:W-:Y:S02]  /*36f0*/  IMAD.MOV R11, RZ, RZ, -R11 ;  /* 0x000000ffff0b7224 */ /* 0x000fe400078e0a0b */
[----:B------:R-:W-:Y:S01]  /*3700*/  @!P2 IMAD.MOV R5, RZ, RZ, -R5 ;  /* 0x000000ffff05a224 */ /* 0x000fe200078e0a05 */
[C---:B------:R-:W-:Y:S01]  /*3710*/  ISETP.GT.U32.AND P2, PT, R15.reuse, R7, PT ;  /* 0x000000070f00720c */ /* 0x040fe20003f44070 */
[C---:B------:R-:W-:Y:S02]  /*3720*/  IMAD R13, R15.reuse, R11, R13 ;  /* 0x0000000b0f0d7224 */ /* 0x040fe400078e020d */
[----:B------:R-:W-:Y:S01]  /*3730*/  @!P6 IMAD.IADD R12, R12, 0x1, -R15 ;  /* 0x000000010c0ce824 */ /* 0x000fe200078e0a0f */
[----:B------:R0:W-:Y:S01]  /*3740*/  STL [R1+0x2d8], R5 ;  /* 0x0002d80501007387 */ /* 0x0001e20000100800 */
[C---:B------:R-:W-:Y:S01]  /*3750*/  VIADD R3, R26.reuse, 0xc4 ;  /* 0x000000c41a037836 */ /* 0x040fe20000000000 */
[----:B------:R-:W-:Y:S01]  /*3760*/  ISETP.GT.U32.AND P6, PT, R15, R13, PT ;  /* 0x0000000d0f00720c */ /* 0x000fe20003fc4070 */
[----:B------:R-:W-:-:S02]  /*3770*/  VIADD R2, R26, 0xc6 ;  /* 0x000000c61a027836 */ /* 0x000fc40000000000 */
[--C-:B------:R-:W-:Y:S01]  /*3780*/  @!P0 IMAD.IADD R9, R9, 0x1, -R15.reuse ;  /* 0x0000000109098824 */ /* 0x100fe200078e0a0f */
[----:B------:R-:W-:Y:S01]  /*3790*/  ISETP.GT.U32.AND P0, PT, R15, R8, PT ;  /* 0x000000080f00720c */ /* 0x000fe20003f04070 */
[----:B------:R-:W-:Y:S01]  /*37a0*/  VIADD R0, R26, 0xc5 ;  /* 0x000000c51a007836 */ /* 0x000fe20000000000 */
[----:B------:R-:W-:Y:S01]  /*37b0*/  IABS R16, R3 ;  /* 0x0000000300107213 */ /* 0x000fe20000000000 */
[----:B------:R-:W-:Y:S01]  /*37c0*/  @!P2 IMAD.IADD R7, R7, 0x1, -R15 ;  /* 0x000000010707a824 */ /* 0x000fe200078e0a0f */
[----:B------:R-:W-:Y:S01]  /*37d0*/  IABS R14, R2 ;  /* 0x00000002000e7213 */ /* 0x000fe20000000000 */
[----:B0-----:R-:W-:Y:S01]  /*37e0*/  IMAD.MOV.U32 R5, RZ, RZ, R9 ;  /* 0x000000ffff057224 */ /* 0x001fe200078e0009 */
[----:B------:R-:W-:Y:S01]  /*37f0*/  ISETP.GE.AND P2, PT, R10, RZ, PT ;  /* 0x000000ff0a00720c */ /* 0x000fe20003f46270 */
[----:B------:R-:W-:Y:S01]  /*3800*/  IMAD.MOV.U32 R10, RZ, RZ, R16 ;  /* 0x000000ffff0a7224 */ /* 0x000fe200078e0010 */
[----:B------:R-:W-:Y:S01]  /*3810*/  IABS R11, R0 ;  /* 0x00000000000b7213 */ /* 0x000fe20000000000 */
[----:B------:R-:W-:-:S04]  /*3820*/  IMAD.HI.U32 R16, R6, R14, RZ ;  /* 0x0000000e06107227 */ /* 0x000fc800078e00ff */
[----:B------:R-:W-:Y:S02]  /*3830*/  @!P6 IMAD.IADD R13, R13, 0x1, -R15 ;  /* 0x000000010d0de824 */ /* 0x000fe400078e0a0f */
[----:B------:R-:W-:-:S03]  /*3840*/  IMAD.HI.U32 R17, R6, R11, RZ ;  /* 0x0000000b06117227 */ /* 0x000fc600078e00ff */
[C---:B------:R-:W-:Y:S01]  /*3850*/  ISETP.GT.U32.AND P6, PT, R15.reuse, R13, PT ;  /* 0x0000000d0f00720c */ /* 0x040fe20003fc4070 */
[----:B------:R-:W-:Y:S02]  /*3860*/  IMAD.MOV R16, RZ, RZ, -R16 ;  /* 0x000000ffff107224 */ /* 0x000fe400078e0a10 */
[----:B------:R-:W-:Y:S01]  /*3870*/  @!P0 IMAD.IADD R8, R8, 0x1, -R15 ;  /* 0x0000000108088824 */ /* 0x000fe200078e0a0f */
[----:B------:R-:W-:Y:S01]  /*3880*/  ISETP.GE.AND P0, PT, R2, RZ, PT ;  /* 0x000000ff0200720c */ /* 0x000fe20003f06270 */
[----:B------:R-:W-:Y:S02]  /*3890*/  @!P5 IMAD.MOV R5, RZ, RZ, -R5 ;  /* 0x000000ffff05d224 */ /* 0x000fe400078e0a05 */
[----:B------:R-:W-:Y:S01]  /*38a0*/  IMAD.HI.U32 R2, R6, R10, RZ ;  /* 0x0000000a06027227 */ /* 0x000fe200078e00ff */
[----:B------:R-:W-:Y:S02]  /*38b0*/  ISETP.GT.U32.AND P5, PT, R15, R8, PT ;  /* 0x000000080f00720c */ /* 0x000fe40003fa4070 */
[----:B------:R0:W-:Y:S01]  /*38c0*/  STL [R1+0x2e4], R5 ;  /* 0x0002e40501007387 */ /* 0x0001e20000100800 */
[----:B------:R-:W-:-:S02]  /*38d0*/  IMAD.MOV R9, RZ, RZ, -R17 ;  /* 0x000000ffff097224 */ /* 0x000fc400078e0a11 */
[C---:B------:R-:W-:Y:S02]  /*38e0*/  IMAD R14, R15.reuse, R16, R14 ;  /* 0x000000100f0e7224 */ /* 0x040fe400078e020e */
[----:B------:R-:W-:Y:S02]  /*38f0*/  IMAD.MOV R2, RZ, RZ, -R2 ;  /* 0x000000ffff027224 */ /* 0x000fe400078e0a02 */
[C---:B------:R-:W-:Y:S02]  /*3900*/  IMAD R11, R15.reuse, R9, R11 ;  /* 0x000000090f0b7224 */ /* 0x040fe400078e020b */
[----:B------:R-:W-:Y:S01]  /*3910*/  @!P3 IMAD.MOV R12, RZ, RZ, -R12 ;  /* 0x000000ffff0cb224 */ /* 0x000fe200078e0a0c */
[C---:B------:R-:W-:Y:S01]  /*3920*/  ISETP.GT.U32.AND P3, PT, R15.reuse, R14, PT ;  /* 0x0000000e0f00720c */ /* 0x040fe20003f64070 */
[----:B0-----:R-:W-:Y:S02]  /*3930*/  IMAD.MOV.U32 R5, RZ, RZ, R7 ;  /* 0x000000ffff057224 */ /* 0x001fe400078e0007 */
[C---:B------:R-:W-:Y:S01]  /*3940*/  IMAD R10, R15.reuse, R2, R10 ;  /* 0x000000020f0a7224 */ /* 0x040fe200078e020a */
[----:B------:R-:W-:Y:S01]  /*3950*/  STL [R1+0x2e8], R12 ;  /* 0x0002e80c01007387 */ /* 0x000fe20000100800 */
[----:B------:R-:W-:Y:S01]  /*3960*/  @!P4 IMAD.MOV R5, RZ, RZ, -R5 ;  /* 0x000000ffff05c224 */ /* 0x000fe200078e0a05 */
[----:B------:R-:W-:Y:S01]  /*3970*/  ISETP.GT.U32.AND P4, PT, R15, R11, PT ;  /* 0x0000000b0f00720c */ /* 0x000fe20003f84070 */
[--C-:B------:R-:W-:Y:S01]  /*3980*/  @!P6 IMAD.IADD R13, R13, 0x1, -R15.reuse ;  /* 0x000000010d0de824 */ /* 0x100fe200078e0a0f */
[----:B------:R-:W-:Y:S01]  /*3990*/  ISETP.GT.U32.AND P6, PT, R15, R10, PT ;  /* 0x0000000a0f00720c */ /* 0x000fe20003fc4070 */
[----:B------:R-:W-:Y:S01]  /*39a0*/  VIADD R16, R26, 0xc3 ;  /* 0x000000c31a107836 */ /* 0x000fe20000000000 */
[----:B------:R0:W-:Y:S01]  /*39b0*/  STL [R1+0x2f0], R5 ;  /* 0x0002f00501007387 */ /* 0x0001e20000100800 */
[--C-:B------:R-:W-:Y:S01]  /*39c0*/  @!P5 IMAD.IADD R8, R8, 0x1, -R15.reuse ;  /* 0x000000010808d824 */ /* 0x100fe200078e0a0f */
[----:B------:R-:W-:Y:S01]  /*39d0*/  ISETP.GE.AND P5, PT, R0, RZ, PT ;  /* 0x000000ff0000720c */ /* 0x000fe20003fa6270 */
[----:B------:R-:W-:Y:S01]  /*39e0*/  VIADD R0, R26, 0xc2 ;  /* 0x000000c21a007836 */ /* 0x000fe20000000000 */
[----:B------:R-:W-:Y:S01]  /*39f0*/  IABS R2, R16 ;  /* 0x0000001000027213 */ /* 0x000fe20000000000 */
[--C-:B------:R-:W-:Y:S01]  /*3a00*/  @!P3 IMAD.IADD R14, R14, 0x1, -R15.reuse ;  /* 0x000000010e0eb824 */ /* 0x100fe200078e0a0f */
[----:B------:R-:W-:Y:S01]  /*3a10*/  ISETP.GE.AND P3, PT, R3, RZ, PT ;  /* 0x000000ff0300720c */ /* 0x000fe20003f66270 */
[----:B------:R-:W-:Y:S01]  /*3a20*/  VIADD R3, R26, 0xc1 ;  /* 0x000000c11a037836 */ /* 0x000fe20000000000 */
[----:B------:R-:W-:Y:S01]  /*3a30*/  IABS R7, R0 ;  /* 0x0000000000077213 */ /* 0x000fe20000000000 */
[----:B------:R-:W-:Y:S01]  /*3a40*/  @!P4 IMAD.IADD R11, R11, 0x1, -R15 ;  /* 0x000000010b0bc824 */ /* 0x000fe200078e0a0f */
[----:B------:R-:W-:Y:S01]  /*3a50*/  ISETP.GT.U32.AND P4, PT, R15, R14, PT ;  /* 0x0000000e0f00720c */ /* 0x000fe20003f84070 */
[----:B------:R-:W-:Y:S01]  /*3a60*/  IMAD.HI.U32 R9, R6, R2, RZ ;  /* 0x0000000206097227 */ /* 0x000fe200078e00ff */
[----:B------:R-:W-:-:S03]  /*3a70*/  IABS R18, R3 ;  /* 0x0000000300127213 */ /* 0x000fc60000000000 */
[----:B------:R-:W-:Y:S01]  /*3a80*/  @!P6 IMAD.IADD R10, R10, 0x1, -R15 ;  /* 0x000000010a0ae824 */ /* 0x000fe200078e0a0f */
[----:B------:R-:W-:Y:S01]  /*3a90*/  ISETP.GT.U32.AND P6, PT, R15, R11, PT ;  /* 0x0000000b0f00720c */ /* 0x000fe20003fc4070 */
[----:B0-----:R-:W-:Y:S02]  /*3aa0*/  IMAD.MOV.U32 R5, RZ, RZ, R8 ;  /* 0x000000ffff057224 */ /* 0x001fe400078e0008 */
[----:B------:R-:W-:Y:S02]  /*3ab0*/  IMAD.MOV R9, RZ, RZ, -R9 ;  /* 0x000000ffff097224 */ /* 0x000fe400078e0a09 */
[----:B------:R-:W-:-:S04]  /*3ac0*/  IMAD.HI.U32 R8, R6, R7, RZ ;  /* 0x0000000706087227 */ /* 0x000fc800078e00ff */
[C---:B------:R-:W-:Y:S02]  /*3ad0*/  IMAD R2, R15.reuse, R9, R2 ;  /* 0x000000090f027224 */ /* 0x040fe400078e0202 */
[----:B------:R-:W-:Y:S02]  /*3ae0*/  IMAD.MOV R8, RZ, RZ, -R8 ;  /* 0x000000ffff087224 */ /* 0x000fe400078e0a08 */
[----:B------:R-:W-:Y:S01]  /*3af0*/  @!P4 IMAD.IADD R14, R14, 0x1, -R15 ;  /* 0x000000010e0ec824 */ /* 0x000fe200078e0a0f */
[C---:B------:R-:W-:Y:S01]  /*3b00*/  ISETP.GT.U32.AND P4, PT, R15.reuse, R2, PT ;  /* 0x000000020f00720c */ /* 0x040fe20003f84070 */
[----:B------:R-:W-:Y:S02]  /*3b10*/  IMAD R7, R15, R8, R7 ;  /* 0x000000080f077224 */ /* 0x000fe400078e0207 */
[----:B------:R-:W-:Y:S02]  /*3b20*/  @!P6 IMAD.IADD R11, R11, 0x1, -R15 ;  /* 0x000000010b0be824 */ /* 0x000fe400078e0a0f */
[----:B------:R-:W-:Y:S01]  /*3b30*/  @!P1 IMAD.MOV R5, RZ, RZ, -R5 ;  /* 0x000000ffff059224 */ /* 0x000fe200078e0a05 */
[C---:B------:R-:W-:Y:S01]  /*3b40*/  ISETP.GT.U32.AND P6, PT, R15.reuse, R7, PT ;  /* 0x000000070f00720c */ /* 0x040fe20003fc4070 */
[----:B------:R-:W-:Y:S01]  /*3b50*/  VIADD R9, R26, 0xc0 ;  /* 0x000000c01a097836 */ /* 0x000fe20000000000 */
[----:B------:R-:W-:Y:S01]  /*3b60*/  ISETP.GT.U32.AND P1, PT, R15, R10, PT ;  /* 0x0000000a0f00720c */ /* 0x000fe20003f24070 */
[----:B------:R-:W-:Y:S01]  /*3b70*/  IMAD.HI.U32 R19, R6, R18, RZ ;  /* 0x0000001206137227 */ /* 0x000fe200078e00ff */
[----:B------:R0:W-:Y:S02]  /*3b80*/  STL [R1+0x2f4], R5 ;  /* 0x0002f40501007387 */ /* 0x0001e40000100800 */
[----:B------:R-:W-:Y:S01]  /*3b90*/  IABS R8, R9 ;  /* 0x0000000900087213 */ /* 0x000fe20000000000 */
[----:B------:R-:W-:Y:S01]  /*3ba0*/  @!P4 IMAD.IADD R2, R2, 0x1, -R15 ;  /* 0x000000010202c824 */ /* 0x000fe200078e0a0f */
[----:B------:R-:W-:Y:S01]  /*3bb0*/  ISETP.GE.AND P4, PT, R0, RZ, PT ;  /* 0x000000ff0000720c */ /* 0x000fe20003f86270 */
[----:B------:R-:W-:-:S02]  /*3bc0*/  @!P2 IMAD.MOV R13, RZ, RZ, -R13 ;  /* 0x000000ffff0da224 */ /* 0x000fc400078e0a0d */
[----:B------:R-:W-:Y:S02]  /*3bd0*/  IMAD.MOV R19, RZ, RZ, -R19 ;  /* 0x000000ffff137224 */ /* 0x000fe400078e0a13 */
[----:B------:R-:W-:Y:S01]  /*3be0*/  @!P6 IMAD.IADD R7, R7, 0x1, -R15 ;  /* 0x000000010707e824 */ /* 0x000fe200078e0a0f */
[----:B------:R-:W-:Y:S01]  /*3bf0*/  ISETP.GT.U32.AND P6, PT, R15, R2, PT ;  /* 0x000000020f00720c */ /* 0x000fe20003fc4070 */
[----:B0-----:R-:W-:Y:S01]  /*3c00*/  IMAD.MOV.U32 R5, RZ, RZ, R14 ;  /* 0x000000ffff057224 */ /* 0x001fe200078e000e */
[----:B------:R-:W-:Y:S01]  /*3c10*/  STL [R1+0x308], R13 ;  /* 0x0003080d01007387 */ /* 0x000fe20000100800 */
[----:B------:R-:W-:-:S04]  /*3c20*/  IMAD.HI.U32 R17, R6, R8, RZ ;  /* 0x0000000806117227 */ /* 0x000fc800078e00ff */
[----:B------:R-:W-:Y:S01]  /*3c30*/  @!P0 IMAD.MOV R5, RZ, RZ, -R5 ;  /* 0x000000ffff058224 */ /* 0x000fe200078e0a05 */
[C---:B------:R-:W-:Y:S01]  /*3c40*/  ISETP.GT.U32.AND P0, PT, R15.reuse, R7, PT ;  /* 0x000000070f00720c */ /* 0x040fe20003f04070 */
[----:B------:R-:W-:Y:S01]  /*3c50*/  @!P1 IMAD.IADD R10, R10, 0x1, -R15 ;  /* 0x000000010a0a9824 */ /* 0x000fe200078e0a0f */
[----:B------:R-:W-:Y:S01]  /*3c60*/  ISETP.GE.AND P1, PT, R16, RZ, PT ;  /* 0x000000ff1000720c */ /* 0x000fe20003f26270 */
[C---:B------:R-:W-:Y:S01]  /*3c70*/  IMAD R0, R15.reuse, R19, R18 ;  /* 0x000000130f007224 */ /* 0x040fe200078e0212 */
[----:B------:R0:W-:Y:S01]  /*3c80*/  STL [R1+0x310], R5 ;  /* 0x0003100501007387 */ /* 0x0001e20000100800 */
[----:B------:R-:W-:Y:S02]  /*3c90*/  IMAD.MOV R17, RZ, RZ, -R17 ;  /* 0x000000ffff117224 */ /* 0x000fe400078e0a11 */
[----:B------:R-:W-:Y:S01]  /*3ca0*/  VIADD R12, R26, 0xbf ;  /* 0x000000bf1a0c7836 */ /* 0x000fe20000000000 */
[C---:B------:R-:W-:Y:S01]  /*3cb0*/  ISETP.GT.U32.AND P2, PT, R15.reuse, R0, PT ;  /* 0x000000000f00720c */ /* 0x040fe20003f44070 */
[----:B------:R-:W-:-:S02]  /*3cc0*/  IMAD R8, R15, R17, R8 ;  /* 0x000000110f087224 */ /* 0x000fc400078e0208 */
[----:B------:R-:W-:Y:S01]  /*3cd0*/  @!P5 IMAD.MOV R11, RZ, RZ, -R11 ;  /* 0x000000ffff0bd224 */ /* 0x000fe200078e0a0b */
[----:B------:R-:W-:Y:S01]  /*3ce0*/  IABS R16, R12 ;  /* 0x0000000c00107213 */ /* 0x000fe20000000000 */
[----:B------:R-:W-:Y:S01]  /*3cf0*/  @!P6 IMAD.IADD R2, R2, 0x1, -R15 ;  /* 0x000000010202e824 */ /* 0x000fe200078e0a0f */
[----:B------:R-:W-:Y:S01]  /*3d00*/  ISETP.GT.U32.AND P6, PT, R15, R8, PT ;  /* 0x000000080f00720c */ /* 0x000fe20003fc4070 */
[----:B0-----:R-:W-:Y:S01]  /*3d10*/  IMAD.MOV.U32 R5, RZ, RZ, R10 ;  /* 0x000000ffff057224 */ /* 0x001fe200078e000a */
[----:B------:R-:W-:Y:S01]  /*3d20*/  STL [R1+0x314], R11 ;  /* 0x0003140b01007387 */ /* 0x000fe20000100800 */
[----:B------:R-:W-:Y:S01]  /*3d30*/  ISETP.GE.AND P5, PT, R3, RZ, PT ;  /* 0x000000ff0300720c */ /* 0x000fe20003fa6270 */
[----:B------:R-:W-:-:S04]  /*3d40*/  IMAD.HI.U32 R3, R6, R16, RZ ;  /* 0x0000001006037227 */ /* 0x000fc800078e00ff */
[----:B------:R-:W-:Y:S01]  /*3d50*/  @!P3 IMAD.MOV R5, RZ, RZ, -R5 ;  /* 0x000000ffff05b224 */ /* 0x000fe200078e0a05 */
[----:B------:R-:W-:Y:S01]  /*3d60*/  ISETP.GE.AND P3, PT, R9, RZ, PT ;  /* 0x000000ff0900720c */ /* 0x000fe20003f66270 */
[----:B------:R-:W-:Y:S02]  /*3d70*/  VIADD R9, R26, 0xbe ;  /* 0x000000be1a097836 */ /* 0x000fe40000000000 */
[----:B------:R-:W-:Y:S01]  /*3d80*/  IMAD.MOV R3, RZ, RZ, -R3 ;  /* 0x000000ffff037224 */ /* 0x000fe200078e0a03 */
[----:B------:R0:W-:Y:S01]  /*3d90*/  STL [R1+0x31c], R5 ;  /* 0x00031c0501007387 */ /* 0x0001e20000100800 */
[--C-:B------:R-:W-:Y:S01]  /*3da0*/  @!P0 IMAD.IADD R7, R7, 0x1, -R15.reuse ;  /* 0x0000000107078824 */ /* 0x100fe200078e0a0f */
[----:B------:R-:W-:Y:S01]  /*3db0*/  IABS R18, R9 ;  /* 0x0000000900127213 */ /* 0x000fe20000000000 */
[--C-:B------:R-:W-:Y:S01]  /*3dc0*/  @!P2 IMAD.IADD R0, R0, 0x1, -R15.reuse ;  /* 0x000000010000a824 */ /* 0x100fe200078e0a0f */
[----:B------:R-:W-:Y:S01]  /*3dd0*/  ISETP.GE.AND P2, PT, R9, RZ, PT ;  /* 0x000000ff0900720c */ /* 0x000fe20003f46270 */
[C---:B------:R-:W-:Y:S01]  /*3de0*/  IMAD R19, R15.reuse, R3, R16 ;  /* 0x000000030f137224 */ /* 0x040fe200078e0210 */
[----:B------:R-:W-:Y:S01]  /*3df0*/  ISETP.GE.AND P0, PT, R12, RZ, PT ;  /* 0x000000ff0c00720c */ /* 0x000fe20003f06270 */
[----:B------:R-:W-:Y:S01]  /*3e00*/  @!P6 IMAD.IADD R8, R8, 0x1, -R15 ;  /* 0x000000010808e824 */ /* 0x000fe200078e0a0f */
[----:B------:R-:W-:Y:S01]  /*3e10*/  ISETP.GT.U32.AND P6, PT, R15, R0, PT ;  /* 0x000000000f00720c */ /* 0x000fe20003fc4070 */
[----:B------:R-:W-:-:S02]  /*3e20*/  VIADD R10, R26, 0xbd ;  /* 0x000000bd1a0a7836 */ /* 0x000fc40000000000 */
[----:B0-----:R-:W-:Y:S02]  /*3e30*/  IMAD.MOV.U32 R5, RZ, RZ, R2 ;  /* 0x000000ffff057224 */ /* 0x001fe400078e0002 */
[----:B------:R-:W-:Y:S01]  /*3e40*/  IMAD.HI.U32 R2, R6, R18, RZ ;  /* 0x0000001206027227 */ /* 0x000fe200078e00ff */
[----:B------:R-:W-:-:S03]  /*3e50*/  IABS R13, R10 ;  /* 0x0000000a000d7213 */ /* 0x000fc60000000000 */
[----:B------:R-:W-:Y:S01]  /*3e60*/  @!P1 IMAD.MOV R5, RZ, RZ, -R5 ;  /* 0x000000ffff059224 */ /* 0x000fe200078e0a05 */
[C---:B------:R-:W-:Y:S01]  /*3e70*/  ISETP.GT.U32.AND P1, PT, R15.reuse, R8, PT ;  /* 0x000000080f00720c */ /* 0x040fe20003f24070 */
[----:B------:R-:W-:Y:S02]  /*3e80*/  IMAD.MOV R2, RZ, RZ, -R2 ;  /* 0x000000ffff027224 */ /* 0x000fe400078e0a02 */
[----:B------:R-:W-:Y:S01]  /*3e90*/  VIADD R9, R26, 0xbc ;  /* 0x000000bc1a097836 */ /* 0x000fe20000000000 */
[----:B------:R0:W-:Y:S01]  /*3ea0*/  STL [R1+0x324], R5 ;  /* 0x0003240501007387 */ /* 0x0001e20000100800 */
[C---:B------:R-:W-:Y:S02]  /*3eb0*/  IMAD R18, R15.reuse, R2, R18 ;  /* 0x000000020f127224 */ /* 0x040fe400078e0212 */
[----:B------:R-:W-:Y:S01]  /*3ec0*/  @!P6 IMAD.IADD R0, R0, 0x1, -R15 ;  /* 0x000000010000e824 */ /* 0x000fe200078e0a0f */
[----:B------:R-:W-:Y:S01]  /*3ed0*/  IABS R17, R9 ;  /* 0x0000000900117213 */ /* 0x000fe20000000000 */
[----:B------:R-:W-:Y:S01]  /*3ee0*/  IMAD.HI.U32 R2, R6, R13, RZ ;  /* 0x0000000d06027227 */ /* 0x000fe200078e00ff */
[----:B------:R-:W-:-:S03]  /*3ef0*/  ISETP.GT.U32.AND P6, PT, R15, R18, PT ;  /* 0x000000120f00720c */ /* 0x000fc60003fc4070 */
[----:B------:R-:W-:Y:S01]  /*3f00*/  @!P1 IMAD.IADD R8, R8, 0x1, -R15 ;  /* 0x0000000108089824 */ /* 0x000fe200078e0a0f */
[----:B------:R-:W-:Y:S01]  /*3f10*/  ISETP.GE.AND P1, PT, R10, RZ, PT ;  /* 0x000000ff0a00720c */ /* 0x000fe20003f26270 */
[----:B0-----:R-:W-:Y:S02]  /*3f20*/  IMAD.MOV.U32 R5, RZ, RZ, R7 ;  /* 0x000000ffff057224 */ /* 0x001fe400078e0007 */
[----:B------:R-:W-:-:S04]  /*3f30*/  IMAD.HI.U32 R7, R6, R17, RZ ;  /* 0x0000001106077227 */ /* 0x000fc800078e00ff */
[----:B------:R-:W-:Y:S01]  /*3f40*/  @!P4 IMAD.MOV R5, RZ, RZ, -R5 ;  /* 0x000000ffff05c224 */ /* 0x000fe200078e0a05 */
[C---:B------:R-:W-:Y:S01]  /*3f50*/  ISETP.GT.U32.AND P4, PT, R15.reuse, R19, PT ;  /* 0x000000130f00720c */ /* 0x040fe20003f84070 */
[----:B------:R-:W-:Y:S02]  /*3f60*/  IMAD.MOV R10, RZ, RZ, -R2 ;  /* 0x000000ffff0a7224 */ /* 0x000fe400078e0a02 */
[----:B------:R-:W-:Y:S01]  /*3f70*/  VIADD R3, R26, 0xbb ;  /* 0x000000bb1a037836 */ /* 0x000fe20000000000 */
[----:B------:R0:W-:Y:S01]  /*3f80*/  STL [R1+0x338], R5 ;  /* 0x0003380501007387 */ /* 0x0001e20000100800 */
[----:B------:R-:W-:Y:S02]  /*3f90*/  IMAD.MOV R7, RZ, RZ, -R7 ;  /* 0x000000ffff077224 */ /* 0x000fe400078e0a07 */
[----:B------:R-:W-:Y:S01]  /*3fa0*/  IMAD R13, R15, R10, R13 ;  /* 0x0000000a0f0d7224 */ /* 0x000fe200078e020d */
[----:B------:R-:W-:Y:S01]  /*3fb0*/  IABS R16, R3 ;  /* 0x0000000300107213 */ /* 0x000fe20000000000 */
[----:B------:R-:W-:-:S02]  /*3fc0*/  @!P6 IMAD.IADD R18, R18, 0x1, -R15 ;  /* 0x000000011212e824 */ /* 0x000fc400078e0a0f */
[----:B------:R-:W-:Y:S02]  /*3fd0*/  IMAD R17, R15, R7, R17 ;  /* 0x000000070f117224 */ /* 0x000fe400078e0211 */
[----:B------:R-:W-:Y:S01]  /*3fe0*/  @!P4 IMAD.IADD R19, R19, 0x1, -R15 ;  /* 0x000000011313c824 */ /* 0x000fe200078e0a0f */
[----:B------:R-:W-:Y:S01]  /*3ff0*/  ISETP.GT.U32.AND P6, PT, R15, R18, PT ;  /* 0x000000120f00720c */ /* 0x000fe20003fc4070 */
[----:B0-----:R-:W-:Y:S01]  /*4000*/  IMAD.MOV.U32 R5, RZ, RZ, R0 ;  /* 0x000000ffff057224 */ /* 0x001fe200078e0000 */
[----:B------:R-:W-:Y:S01]  /*4010*/  ISETP.GE.AND P4, PT, R9, RZ, PT ;  /* 0x000000ff0900720c */ /* 0x000fe20003f86270 */
[----:B------:R-:W-:Y:S02]  /*4020*/  IMAD.MOV.U32 R0, RZ, RZ, R8 ;  /* 0x000000ffff007224 */ /* 0x000fe400078e0008 */
[----:B------:R-:W-:Y:S01]  /*4030*/  @!P5 IMAD.MOV R5, RZ, RZ, -R5 ;  /* 0x000000ffff05d224 */ /* 0x000fe200078e0a05 */
[C---:B------:R-:W-:Y:S01]  /*4040*/  ISETP.GT.U32.AND P5, PT, R15.reuse, R19, PT ;  /* 0x000000130f00720c */ /* 0x040fe20003fa4070 */
[----:B------:R-:W-:Y:S01]  /*4050*/  @!P3 IMAD.MOV R0, RZ, RZ, -R0 ;  /* 0x000000ffff00b224 */ /* 0x000fe200078e0a00 */
[----:B------:R-:W-:Y:S01]  /*4060*/  ISETP.GT.U32.AND P3, PT, R15, R13, PT ;  /* 0x0000000d0f00720c */ /* 0x000fe20003f64070 */
[----:B------:R-:W-:Y:S01]  /*4070*/  IMAD.HI.U32 R2, R6, R16, RZ ;  /* 0x0000001006027227 */ /* 0x000fe200078e00ff */
[----:B------:R-:W-:Y:S03]  /*4080*/  STL [R1+0x340], R5 ;  /* 0x0003400501007387 */ /* 0x000fe60000100800 */
[----:B------:R-:W-:Y:S01]  /*4090*/  IMAD.MOV R2, RZ, RZ, -R2 ;  /* 0x000000ffff027224 */ /* 0x000fe200078e0a02 */
[----:B------:R0:W-:Y:S01]  /*40a0*/  STL [R1+0x344], R0 ;  /* 0x0003440001007387 */ /* 0x0001e20000100800 */
[----:B------:R-:W-:-:S02]  /*40b0*/  VIADD R9, R26, 0xba ;  /* 0x000000ba1a097836 */ /* 0x000fc40000000000 */
[----:B------:R-:W-:Y:S02]  /*40c0*/  IMAD R16, R15, R2, R16 ;  /* 0x000000020f107224 */ /* 0x000fe400078e0210 */
[--C-:B------:R-:W-:Y:S01]  /*40d0*/  @!P5 IMAD.IADD R19, R19, 0x1, -R15.reuse ;  /* 0x000000011313d824 */ /* 0x100fe200078e0a0f */
[----:B------:R-:W-:Y:S01]  /*40e0*/  ISETP.GT.U32.AND P5, PT, R15, R17, PT ;  /* 0x000000110f00720c */ /* 0x000fe20003fa4070 */
[--C-:B------:R-:W-:Y:S01]  /*40f0*/  @!P3 IMAD.IADD R13, R13, 0x1, -R15.reuse ;  /* 0x000000010d0db824 */ /* 0x100fe200078e0a0f */
[----:B------:R-:W-:Y:S01]  /*4100*/  IABS R11, R9 ;  /* 0x00000009000b7213 */ /* 0x000fe20000000000 */
[----:B------:R-:W-:Y:S01]  /*4110*/  @!P6 IMAD.IADD R18, R18, 0x1, -R15 ;  /* 0x000000011212e824 */ /* 0x000fe200078e0a0f */
[----:B------:R-:W-:Y:S01]  /*4120*/  ISETP.GT.U32.AND P6, PT, R15, R16, PT ;  /* 0x000000100f00720c */ /* 0x000fe20003fc4070 */
[----:B------:R-:W-:Y:S01]  /*4130*/  VIADD R2, R26, 0xb9 ;  /* 0x000000b91a027836 */ /* 0x000fe20000000000 */
[----:B------:R-:W-:Y:S01]  /*4140*/  ISETP.GE.AND P3, PT, R3, RZ, PT ;  /* 0x000000ff0300720c */ /* 0x000fe20003f66270 */
[----:B------:R-:W-:-:S03]  /*4150*/  IMAD.HI.U32 R14, R6, R11, RZ ;  /* 0x0000000b060e7227 */ /* 0x000fc600078e00ff */
[----:B0-----:R-:W-:Y:S01]  /*4160*/  IABS R0, R2 ;  /* 0x0000000200007213 */ /* 0x001fe20000000000 */
[----:B------:R-:W-:Y:S02]  /*4170*/  IMAD.MOV R14, RZ, RZ, -R14 ;  /* 0x000000ffff0e7224 */ /* 0x000fe400078e0a0e */
[----:B------:R-:W-:Y:S01]  /*4180*/  @!P5 IMAD.IADD R17, R17, 0x1, -R15 ;  /* 0x000000011111d824 */ /* 0x000fe200078e0a0f */
[C---:B------:R-:W-:Y:S01]  /*4190*/  ISETP.GT.U32.AND P5, PT, R15.reuse, R13, PT ;  /* 0x0000000d0f00720c */ /* 0x040fe20003fa4070 */
[C---:B------:R-:W-:Y:S02]  /*41a0*/  IMAD R11, R15.reuse, R14, R11 ;  /* 0x0000000e0f0b7224 */ /* 0x040fe400078e020b */
[----:B------:R-:W-:Y:S01]  /*41b0*/  @!P6 IMAD.IADD R16, R16, 0x1, -R15 ;  /* 0x000000011010e824 */ /* 0x000fe200078e0a0f */
[----:B------:R-:W-:Y:S01]  /*41c0*/  ISETP.GT.U32.AND P6, PT, R15, R17, PT ;  /* 0x000000110f00720c */ /* 0x000fe20003fc4070 */
[----:B------:R-:W-:Y:S02]  /*41d0*/  VIADD R12, R26, 0xb7 ;  /* 0x000000b71a0c7836 */ /* 0x000fe40000000000 */
[----:B------:R-:W-:-:S03]  /*41e0*/  IMAD.HI.U32 R3, R6, R0, RZ ;  /* 0x0000000006037227 */ /* 0x000fc600078e00ff */
[----:B------:R-:W-:Y:S01]  /*41f0*/  IABS R7, R12 ;  /* 0x0000000c00077213 */ /* 0x000fe20000000000 */
[----:B------:R-:W-:Y:S02]  /*4200*/  IMAD.MOV.U32 R20, RZ, RZ, R19 ;  /* 0x000000ffff147224 */ /* 0x000fe400078e0013 */
[----:B------:R-:W-:Y:S01]  /*4210*/  @!P5 IMAD.IADD R13, R13, 0x1, -R15 ;  /* 0x000000010d0dd824 */ /* 0x000fe200078e0a0f */
[C---:B------:R-:W-:Y:S01]  /*4220*/  ISETP.GT.U32.AND P5, PT, R15.reuse, R11, PT ;  /* 0x0000000b0f00720c */ /* 0x040fe20003fa4070 */
[----:B------:R-:W-:Y:S02]  /*4230*/  IMAD.MOV R3, RZ, RZ, -R3 ;  /* 0x000000ffff037224 */ /* 0x000fe400078e0a03 */
[----:B------:R-:W-:Y:S02]  /*4240*/  IMAD.MOV.U32 R5, RZ, RZ, R18 ;  /* 0x000000ffff057224 */ /* 0x000fe400078e0012 */
[----:B------:R-:W-:Y:S01]  /*4250*/  @!P0 IMAD.MOV R20, RZ, RZ, -R20 ;  /* 0x000000ffff148224 */ /* 0x000fe200078e0a14 */
[----:B------:R-:W-:Y:S01]  /*4260*/  ISETP.GT.U32.AND P0, PT, R15, R16, PT ;  /* 0x000000100f00720c */ /* 0x000fe20003f04070 */
[----:B------:R-:W-:Y:S01]  /*4270*/  @!P2 IMAD.MOV R5, RZ, RZ, -R5 ;  /* 0x000000ffff05a224 */ /* 0x000fe200078e0a05 */
[----:B------:R-:W-:Y:S01]  /*4280*/  ISETP.GE.AND P2, PT, R9, RZ, PT ;  /* 0x000000ff0900720c */ /* 0x000fe20003f46270 */
[----:B------:R-:W-:Y:S01]  /*4290*/  IMAD R0, R15, R3, R0 ;  /* 0x000000030f007224 */ /* 0x000fe200078e0200 */
[----:B------:R-:W-:Y:S01]  /*42a0*/  STL [R1+0x360], R20 ;  /* 0x0003601401007387 */ /* 0x000fe20000100800 */
[----:B------:R-:W-:-:S03]  /*42b0*/  IMAD.HI.U32 R9, R6, R7, RZ ;  /* 0x0000000706097227 */ /* 0x000fc600078e00ff */
[----:B------:R0:W-:Y:S01]  /*42c0*/  STL [R1+0x364], R5 ;  /* 0x0003640501007387 */ /* 0x0001e20000100800 */
[----:B------:R-:W-:Y:S01]  /*42d0*/  @!P6 IMAD.IADD R17, R17, 0x1, -R15 ;  /* 0x000000011111e824 */ /* 0x000fe200078e0a0f */
[----:B------:R-:W-:Y:S01]  /*42e0*/  ISETP.GT.U32.AND P6, PT, R15, R0, PT ;  /* 0x000000000f00720c */ /* 0x000fe20003fc4070 */
[----:B------:R-:W-:Y:S02]  /*42f0*/  VIADD R10, R26, 0xb8 ;  /* 0x000000b81a0a7836 */ /* 0x000fe40000000000 */
[----:B------:R-:W-:Y:S02]  /*4300*/  IMAD.MOV R9, RZ, RZ, -R9 ;  /* 0x000000ffff097224 */ /* 0x000fe400078e0a09 */
[----:B------:R-:W-:Y:S01]  /*4310*/  @!P5 IMAD.IADD R11, R11, 0x1, -R15 ;  /* 0x000000010b0bd824 */ /* 0x000fe200078e0a0f */
[----:B------:R-:W-:Y:S01]  /*4320*/  IABS R8, R10 ;  /* 0x0000000a00087213 */ /* 0x000fe20000000000 */
[----:B------:R-:W-:Y:S02]  /*4330*/  IMAD R7, R15, R9, R7 ;  /* 0x000000090f077224 */ /* 0x000fe400078e0207 */
[----:B0-----:R-:W-:-:S02]  /*4340*/  IMAD.MOV.U32 R5, RZ, RZ, R13 ;  /* 0x000000ffff057224 */ /* 0x001fc400078e000d */
[----:B------:R-:W-:Y:S02]  /*4350*/  VIADD R3, R26, 0xb6 ;  /* 0x000000b61a037836 */ /* 0x000fe40000000000 */
[----:B------:R-:W-:Y:S01]  /*4360*/  @!P1 IMAD.MOV R5, RZ, RZ, -R5 ;  /* 0x000000ffff059224 */ /* 0x000fe200078e0a05 */
[C---:B------:R-:W-:Y:S01]  /*4370*/  ISETP.GT.U32.AND P1, PT, R15.reuse, R11, PT ;  /* 0x0000000b0f00720c */ /* 0x040fe20003f24070 */
[----:B------:R-:W-:Y:S01]  /*4380*/  @!P0 IMAD.IADD R16, R16, 0x1, -R15 ;  /* 0x0000000110108824 */ /* 0x000fe200078e0a0f */
[----:B------:R-:W-:Y:S01]  /*4390*/  ISETP.GE.AND P0, PT, R2, RZ, PT ;  /* 0x000000ff0200720c */ /* 0x000fe20003f06270 */
[----:B------:R-:W-:Y:S01]  /*43a0*/  @!P4 IMAD.MOV R17, RZ, RZ, -R17 ;  /* 0x000000ffff11c224 */ /* 0x000fe200078e0a11 */
[----:B------:R-:W-:Y:S01]  /*43b0*/  ISETP.GT.U32.AND P4, PT, R15, R7, PT ;  /* 0x000000070f00720c */ /* 0x000fe20003f84070 */
[----:B------:R-:W-:Y:S01]  /*43c0*/  IMAD.HI.U32 R14, R6, R8, RZ ;  /* 0x00000008060e7227 */ /* 0x000fe200078e00ff */
[----:B------:R0:W-:Y:S01]  /*43d0*/  STL [R1+0x36c], R5 ;  /* 0x00036c0501007387 */ /* 0x0001e20000100800 */
[----:B------:R-:W-:-:S02]  /*43e0*/  IABS R2, R3 ;  /* 0x0000000300027213 */ /* 0x000fc40000000000 */
[----:B------:R-:W-:Y:S01]  /*43f0*/  @!P6 IMAD.IADD R0, R0, 0x1, -R15 ;  /* 0x000000010000e824 */ /* 0x000fe200078e0a0f */
[----:B------:R-:W-:Y:S01]  /*4400*/  STL [R1+0x370], R17 ;  /* 0x0003701101007387 */ /* 0x000fe20000100800 */
[----:B------:R-:W-:Y:S02]  /*4410*/  IMAD.MOV R14, RZ, RZ, -R14 ;  /* 0x000000ffff0e7224 */ /* 0x000fe400078e0a0e */
[----:B------:R-:W-:Y:S01]  /*4420*/  VIADD R9, R26, 0xb5 ;  /* 0x000000b51a097836 */ /* 0x000fe20000000000 */
[C---:B------:R-:W-:Y:S01]  /*4430*/  ISETP.GT.U32.AND P6, PT, R15.reuse, R0, PT ;  /* 0x000000000f00720c */ /* 0x040fe20003fc4070 */
[C---:B------:R-:W-:Y:S02]  /*4440*/  IMAD R8, R15.reuse, R14, R8 ;  /* 0x0000000e0f087224 */ /* 0x040fe400078e0208 */
[----:B0-----:R-:W-:Y:S01]  /*4450*/  IMAD.MOV.U32 R5, RZ, RZ, R16 ;  /* 0x000000ffff057224 */ /* 0x001fe200078e0010 */
[----:B------:R-:W-:Y:S01]  /*4460*/  IABS R14, R9 ;  /* 0x00000009000e7213 */ /* 0x000fe20000000000 */
[----:B------:R-:W-:Y:S01]  /*4470*/  IMAD.HI.U32 R13, R6, R2, RZ ;  /* 0x00000002060d7227 */ /* 0x000fe200078e00ff */
[----:B------:R-:W-:-:S03]  /*4480*/  ISETP.GT.U32.AND P5, PT, R15, R8, PT ;  /* 0x000000080f00720c */ /* 0x000fc60003fa4070 */
[----:B------:R-:W-:Y:S01]  /*4490*/  @!P3 IMAD.MOV R5, RZ, RZ, -R5 ;  /* 0x000000ffff05b224 */ /* 0x000fe200078e0a05 */
[----:B------:R-:W-:Y:S01]  /*44a0*/  ISETP.GE.AND P3, PT, R10, RZ, PT ;  /* 0x000000ff0a00720c */ /* 0x000fe20003f66270 */
[----:B------:R-:W-:Y:S01]  /*44b0*/  @!P1 IMAD.IADD R11, R11, 0x1, -R15 ;  /* 0x000000010b0b9824 */ /* 0x000fe200078e0a0f */
[----:B------:R-:W-:Y:S01]  /*44c0*/  ISETP.GE.AND P1, PT, R12, RZ, PT ;  /* 0x000000ff0c00720c */ /* 0x000fe20003f26270 */
[----:B------:R-:W-:Y:S01]  /*44d0*/  IMAD.MOV R13, RZ, RZ, -R13 ;  /* 0x000000ffff0d7224 */ /* 0x000fe200078e0a0d */
[----:B------:R0:W-:Y:S01]  /*44e0*/  STL [R1+0x378], R5 ;  /* 0x0003780501007387 */ /* 0x0001e20000100800 */
[----:B------:R-:W-:Y:S01]  /*44f0*/  @!P4 IMAD.IADD R7, R7, 0x1, -R15 ;  /* 0x000000010707c824 */ /* 0x000fe200078e0a0f */
[----:B------:R-:W-:Y:S01]  /*4500*/  ISETP.GE.AND P4, PT, R3, RZ, PT ;  /* 0x000000ff0300720c */ /* 0x000fe20003f86270 */
[----:B------:R-:W-:Y:S02]  /*4510*/  IMAD.MOV.U32 R10, RZ, RZ, R14 ;  /* 0x000000ffff0a7224 */ /* 0x000fe400078e000e */
[----:B------:R-:W-:-:S02]  /*4520*/  IMAD R2, R15, R13, R2 ;  /* 0x0000000d0f027224 */ /* 0x000fc400078e0202 */
[----:B------:R-:W-:-:S04]  /*4530*/  IMAD.HI.U32 R12, R6, R10, RZ ;  /* 0x0000000a060c7227 */ /* 0x000fc800078e00ff */
[----:B0-----:R-:W-:Y:S02]  /*4540*/  IMAD.MOV.U32 R5, RZ, RZ, R11 ;  /* 0x000000ffff057224 */ /* 0x001fe400078e000b */
[----:B------:R-:W-:Y:S01]  /*4550*/  @!P6 IMAD.IADD R0, R0, 0x1, -R15 ;  /* 0x000000010000e824 */ /* 0x000fe200078e0a0f */
[C---:B------:R-:W-:Y:S01]  /*4560*/  ISETP.GT.U32.AND P6, PT, R15.reuse, R2, PT ;  /* 0x000000020f00720c */ /* 0x040fe20003fc4070 */
[----:B------:R-:W-:Y:S01]  /*4570*/  @!P2 IMAD.MOV R5, RZ, RZ, -R5 ;  /* 0x000000ffff05a224 */ /* 0x000fe200078e0a05 */
[C---:B------:R-:W-:Y:S01]  /*4580*/  ISETP.GT.U32.AND P2, PT, R15.reuse, R7, PT ;  /* 0x000000070f00720c */ /* 0x040fe20003f44070 */
[----:B------:R-:W-:Y:S02]  /*4590*/  IMAD.MOV R12, RZ, RZ, -R12 ;  /* 0x000000ffff0c7224 */ /* 0x000fe400078e0a0c */
[----:B------:R-:W-:Y:S01]  /*45a0*/  @!P5 IMAD.IADD R8, R8, 0x1, -R15 ;  /* 0x000000010808d824 */ /* 0x000fe200078e0a0f */
[----:B------:R0:W-:Y:S01]  /*45b0*/  STL [R1+0x37c], R5 ;  /* 0x00037c0501007387 */ /* 0x0001e20000100800 */
[----:B------:R-:W-:-:S02]  /*45c0*/  IMAD R3, R15, R12, R10 ;  /* 0x0000000c0f037224 */ /* 0x000fc400078e020a */
[C---:B------:R-:W-:Y:S01]  /*45d0*/  VIADD R14, R26.reuse, 0xb4 ;  /* 0x000000b41a0e7836 */ /* 0x040fe20000000000 */
[----:B------:R-:W-:Y:S01]  /*45e0*/  ISETP.GT.U32.AND P5, PT, R15, R8, PT ;  /* 0x000000080f00720c */ /* 0x000fe20003fa4070 */
[----:B------:R-:W-:Y:S02]  /*45f0*/  VIADD R11, R26, 0xb3 ;  /* 0x000000b31a0b7836 */ /* 0x000fe40000000000 */
[--C-:B------:R-:W-:Y:S02]  /*4600*/  @!P6 IMAD.IADD R2, R2, 0x1, -R15.reuse ;  /* 0x000000010202e824 */ /* 0x100fe400078e0a0f */
[----:B------:R-:W-:Y:S01]  /*4610*/  @!P2 IMAD.IADD R7, R7, 0x1, -R15 ;  /* 0x000000010707a824 */ /* 0x000fe200078e0a0f */
[C---:B------:R-:W-:Y:S01]  /*4620*/  ISETP.GT.U32.AND P2, PT, R15.reuse, R3, PT ;  /* 0x000000030f00720c */ /* 0x040fe20003f44070 */
[----:B0-----:R-:W-:Y:S01]  /*4630*/  IMAD.MOV.U32 R5, RZ, RZ, R0 ;  /* 0x000000ffff057224 */ /* 0x001fe200078e0000 */
[----:B------:R-:W-:Y:S01]  /*4640*/  ISETP.GT.U32.AND P6, PT, R15, R2, PT ;  /* 0x000000020f00720c */ /* 0x000fe20003fc4070 */
[----:B------:R-:W-:-:S02]  /*4650*/  VIADD R0, R26, 0xb2 ;  /* 0x000000b21a007836 */ /* 0x000fc40000000000 */
[----:B------:R-:W-:Y:S01]  /*4660*/  @!P0 IMAD.MOV R5, RZ, RZ, -R5 ;  /* 0x000000ffff058224 */ /* 0x000fe200078e0a05 */
[----:B------:R-:W-:Y:S01]  /*4670*/  ISETP.GE.AND P0, PT, R14, RZ, PT ;  /* 0x000000ff0e00720c */ /* 0x000fe20003f06270 */
[--C-:B------:R-:W-:Y:S01]  /*4680*/  @!P5 IMAD.IADD R8, R8, 0x1, -R15.reuse ;  /* 0x000000010808d824 */ /* 0x100fe200078e0a0f */
[----:B------:R-:W-:Y:S01]  /*4690*/  IABS R14, R14 ;  /* 0x0000000e000e7213 */ /* 0x000fe20000000000 */
[----:B------:R-:W-:Y:S01]  /*46a0*/  VIADD R10, R26, 0xb1 ;  /* 0x000000b11a0a7836 */ /* 0x000fe20000000000 */
[----:B------:R0:W-:Y:S01]  /*46b0*/  STL [R1+0x384], R5 ;  /* 0x0003840501007387 */ /* 0x0001e20000100800 */
[----:B------:R-:W-:Y:S01]  /*46c0*/  ISETP.GE.AND P5, PT, R9, RZ, PT ;  /* 0x000000ff0900720c */ /* 0x000fe20003fa6270 */
[----:B------:R-:W-:Y:S01]  /*46d0*/  @!P3 IMAD.MOV R8, RZ, RZ, -R8 ;  /* 0x000000ffff08b224 */ /* 0x000fe200078e0a08 */
[----:B------:R-:W-:Y:S01]  /*46e0*/  ISETP.GE.AND P3, PT, R11, RZ, PT ;  /* 0x000000ff0b00720c */ /* 0x000fe20003f66270 */
[----:B------:R-:W-:Y:S01]  /*46f0*/  @!P2 IMAD.IADD R3, R3, 0x1, -R15 ;  /* 0x000000010303a824 */ /* 0x000fe200078e0a0f */
[----:B------:R-:W-:Y:S01]  /*4700*/  IABS R11, R11 ;  /* 0x0000000b000b7213 */ /* 0x000fe20000000000 */
[----:B------:R-:W-:Y:S01]  /*4710*/  IMAD.HI.U32 R9, R6, R14, RZ ;  /* 0x0000000e06097227 */ /* 0x000fe200078e00ff */
[----:B------:R1:W-:Y:S02]  /*4720*/  STL [R1+0x390], R8 ;  /* 0x0003900801007387 */ /* 0x0003e40000100800 */
[----:B------:R-:W-:Y:S01]  /*4730*/  ISETP.GT.U32.AND P2, PT, R15, R3, PT ;  /* 0x000000030f00720c */ /* 0x000fe20003f44070 */
[----:B0-----:R-:W-:-:S02]  /*4740*/  IMAD.MOV.U32 R5, RZ, RZ, R7 ;  /* 0x000000ffff057224 */ /* 0x001fc400078e0007 */
[----:B------:R-:W-:Y:S01]  /*4750*/  @!P6 IMAD.IADD R2, R2, 0x1, -R15 ;  /* 0x000000010202e824 */ /* 0x000fe200078e0a0f */
[----:B------:R-:W-:Y:S01]  /*4760*/  ISETP.GE.AND P6, PT, R10, RZ, PT ;  /* 0x000000ff0a00720c */ /* 0x000fe20003fc6270 */
[----:B------:R-:W-:Y:S01]  /*4770*/  @!P1 IMAD.MOV R5, RZ, RZ, -R5 ;  /* 0x000000ffff059224 */ /* 0x000fe200078e0a05 */
[----:B------:R-:W-:Y:S01]  /*4780*/  ISETP.GE.AND P1, PT, R0, RZ, PT ;  /* 0x000000ff0000720c */ /* 0x000fe20003f26270 */
[----:B------:R-:W-:Y:S01]  /*4790*/  IMAD.MOV R9, RZ, RZ, -R9 ;  /* 0x000000ffff097224 */ /* 0x000fe200078e0a09 */
[----:B------:R-:W-:Y:S01]  /*47a0*/  IABS R0, R0 ;  /* 0x0000000000007213 */ /* 0x000fe20000000000 */
[C---:B-1----:R-:W-:Y:S01]  /*47b0*/  IMAD.HI.U32 R8, R6.reuse, R11, RZ ;  /* 0x0000000b06087227 */ /* 0x042fe200078e00ff */
[----:B------:R0:W-:Y:S01]  /*47c0*/  STL [R1+0x3c4], R5 ;  /* 0x0003c40501007387 */ /* 0x0001e20000100800 */
[----:B------:R-:W-:Y:S02]  /*47d0*/  IABS R10, R10 ;  /* 0x0000000a000a7213 */ /* 0x000fe40000000000 */
[----:B------:R-:W-:-:S04]  /*47e0*/  IMAD.HI.U32 R7, R6, R0, RZ ;  /* 0x0000000006077227 */ /* 0x000fc800078e00ff */
[----:B------:R-:W-:Y:S02]  /*47f0*/  IMAD R14, R15, R9, R14 ;  /* 0x000000090f0e7224 */ /* 0x000fe400078e020e */
[----:B------:R-:W-:Y:S02]  /*4800*/  IMAD.MOV R7, RZ, RZ, -R7 ;  /* 0x000000ffff077224 */ /* 0x000fe400078e0a07 */
[----:B0-----:R-:W-:Y:S02]  /*4810*/  IMAD.MOV.U32 R5, RZ, RZ, R2 ;  /* 0x000000ffff057224 */ /* 0x001fe400078e0002 */
[----:B------:R-:W-:Y:S02]  /*4820*/  @!P2 IMAD.IADD R3, R3, 0x1, -R15 ;  /* 0x000000010303a824 */ /* 0x000fe400078e0a0f */
[----:B------:R-:W-:Y:S01]  /*4830*/  @!P4 IMAD.MOV R5, RZ, RZ, -R5 ;  /* 0x000000ffff05c224 */ /* 0x000fe200078e0a05 */
[C---:B------:R-:W-:Y:S01]  /*4840*/  ISETP.GT.U32.AND P4, PT, R15.reuse, R14, PT ;  /* 0x0000000e0f00720c */ /* 0x040fe20003f84070 */
[----:B------:R-:W-:-:S02]  /*4850*/  IMAD R0, R15, R7, R0 ;  /* 0x000000070f007224 */ /* 0x000fc400078e0200 */
[----:B------:R-:W-:Y:S01]  /*4860*/  IMAD.MOV R8, RZ, RZ, -R8 ;  /* 0x000000ffff087224 */ /* 0x000fe200078e0a08 */
[----:B------:R0:W-:Y:S01]  /*4870*/  STL [R1+0x3ec], R5 ;  /* 0x0003ec0501007387 */ /* 0x0001e20000100800 */
[----:B------:R-:W-:Y:S02]  /*4880*/  VIADD R13, R26, 0xaf ;  /* 0x000000af1a0d7836 */ /* 0x000fe40000000000 */
[C---:B------:R-:W-:Y:S02]  /*4890*/  IMAD R11, R15.reuse, R8, R11 ;  /* 0x000000080f0b7224 */ /* 0x040fe400078e020b */
[----:B------:R-:W-:Y:S01]  /*48a0*/  IMAD.HI.U32 R2, R6, R10, RZ ;  /* 0x0000000a06027227 */ /* 0x000fe200078e00ff */
[----:B------:R-:W-:Y:S02]  /*48b0*/  IABS R17, R13 ;  /* 0x0000000d00117213 */ /* 0x000fe40000000000 */
[----:B------:R-:W-:Y:S01]  /*48c0*/  ISETP.GT.U32.AND P2, PT, R15, R11, PT ;  /* 0x0000000b0f00720c */ /* 0x000fe20003f44070 */
[----:B------:R-:W-:-:S02]  /*48d0*/  @!P4 IMAD.IADD R14, R14, 0x1, -R15 ;  /* 0x000000010e0ec824 */ /* 0x000fc400078e0a0f */
[----:B0-----:R-:W-:Y:S02]  /*48e0*/  IMAD.MOV.U32 R5, RZ, RZ, R3 ;  /* 0x000000ffff057224 */ /* 0x001fe400078e0003 */
[----:B------:R-:W-:Y:S01]  /*48f0*/  IMAD.MOV R2, RZ, RZ, -R2 ;  /* 0x000000ffff027224 */ /* 0x000fe200078e0a02 */
[C---:B------:R-:W-:Y:S01]  /*4900*/  ISETP.GT.U32.AND P4, PT, R15.reuse, R14, PT ;  /* 0x0000000e0f00720c */ /* 0x040fe20003f84070 */
[----:B------:R-:W-:Y:S01]  /*4910*/  @!P5 IMAD.MOV R5, RZ, RZ, -R5 ;  /* 0x000000ffff05d224 */ /* 0x000fe200078e0a05 */
[C---:B------:R-:W-:Y:S01]  /*4920*/  ISETP.GT.U32.AND P5, PT, R15.reuse, R0, PT ;  /* 0x000000000f00720c */ /* 0x040fe20003fa4070 */
[----:B------:R-:W-:Y:S02]  /*4930*/  VIADD R19, R26, 0xb0 ;  /* 0x000000b01a137836 */ /* 0x000fe40000000000 */
[----:B------:R-:W-:Y:S01]  /*4940*/  IMAD R10, R15, R2, R10 ;  /* 0x000000020f0a7224 */ /* 0x000fe200078e020a */
[----:B------:R0:W-:Y:S01]  /*4950*/  STL [R1+0x3f0], R5 ;  /* 0x0003f00501007387 */ /* 0x0001e20000100800 */
[----:B------:R-:W-:Y:S01]  /*4960*/  IMAD.HI.U32 R8, R6, R17, RZ ;  /* 0x0000001106087227 */ /* 0x000fe200078e00ff */
[----:B------:R-:W-:-:S03]  /*4970*/  IABS R7, R19 ;  /* 0x0000001300077213 */ /* 0x000fc60000000000 */
[--C-:B------:R-:W-:Y:S02]  /*4980*/  @!P2 IMAD.IADD R11, R11, 0x1, -R15.reuse ;  /* 0x000000010b0ba824 */ /* 0x100fe400078e0a0f */
[----:B------:R-:W-:Y:S02]  /*4990*/  IMAD.MOV R8, RZ, RZ, -R8 ;  /* 0x000000ffff087224 */ /* 0x000fe400078e0a08 */
[--C-:B------:R-:W-:Y:S01]  /*49a0*/  @!P5 IMAD.IADD R0, R0, 0x1, -R15.reuse ;  /* 0x000000010000d824 */ /* 0x100fe200078e0a0f */
[C---:B------:R-:W-:Y:S01]  /*49b0*/  ISETP.GT.U32.AND P2, PT, R15.reuse, R11, PT ;  /* 0x0000000b0f00720c */ /* 0x040fe20003f44070 */
[----:B------:R-:W-:Y:S01]  /*49c0*/  @!P4 IMAD.IADD R14, R14, 0x1, -R15 ;  /* 0x000000010e0ec824 */ /* 0x000fe200078e0a0f */
[C---:B------:R-:W-:Y:S01]  /*49d0*/  ISETP.GT.U32.AND P4, PT, R15.reuse, R10, PT ;  /* 0x0000000a0f00720c */ /* 0x040fe20003f84070 */
[----:B------:R-:W-:Y:S01]  /*49e0*/  IMAD.HI.U32 R12, R6, R7, RZ ;  /* 0x00000007060c7227 */ /* 0x000fe200078e00ff */
[----:B------:R-:W-:-:S03]  /*49f0*/  ISETP.GT.U32.AND P5, PT, R15, R0, PT ;  /* 0x000000000f00720c */ /* 0x000fc60003fa4070 */
[C---:B------:R-:W-:Y:S02]  /*4a00*/  IMAD R17, R15.reuse, R8, R17 ;  /* 0x000000080f117224 */ /* 0x040fe400078e0211 */
[----:B------:R-:W-:Y:S02]  /*4a10*/  IMAD.MOV R12, RZ, RZ, -R12 ;  /* 0x000000ffff0c7224 */ /* 0x000fe400078e0a0c */
[----:B------:R-:W-:Y:S02]  /*4a20*/  VIADD R9, R26, 0xae ;  /* 0x000000ae1a097836 */ /* 0x000fe40000000000 */
[C---:B------:R-:W-:Y:S02]  /*4a30*/  IMAD R7, R15.reuse, R12, R7 ;  /* 0x0000000c0f077224 */ /* 0x040fe400078e0207 */
[----:B0-----:R-:W-:Y:S01]  /*4a40*/  IMAD.MOV.U32 R5, RZ, RZ, R14 ;  /* 0x000000ffff057224 */ /* 0x001fe200078e000e */
[----:B------:R-:W-:Y:S01]  /*4a50*/  IABS R3, R9 ;  /* 0x0000000900037213 */ /* 0x000fe20000000000 */
[--C-:B------:R-:W-:Y:S01]  /*4a60*/  @!P5 IMAD.IADD R0, R0, 0x1, -R15.reuse ;  /* 0x000000010000d824 */ /* 0x100fe200078e0a0f */
[----:B------:R-:W-:Y:S01]  /*4a70*/  ISETP.GT.U32.AND P5, PT, R15, R17, PT ;  /* 0x000000110f00720c */ /* 0x000fe20003fa4070 */
[--C-:B------:R-:W-:Y:S01]  /*4a80*/  @!P4 IMAD.IADD R10, R10, 0x1, -R15.reuse ;  /* 0x000000010a0ac824 */ /* 0x100fe200078e0a0f */
[----:B------:R-:W-:Y:S01]  /*4a90*/  ISETP.GE.AND P4, PT, R19, RZ, PT ;  /* 0x000000ff1300720c */ /* 0x000fe20003f86270 */
[----:B------:R-:W-:Y:S01]  /*4aa0*/  @!P2 IMAD.IADD R11, R11, 0x1, -R15 ;  /* 0x000000010b0ba824 */ /* 0x000fe200078e0a0f */
[----:B------:R-:W-:Y:S01]  /*4ab0*/  ISETP.GT.U32.AND P2, PT, R15, R7, PT ;  /* 0x000000070f00720c */ /* 0x000fe20003f44070 */
[----:B------:R-:W-:-:S02]  /*4ac0*/  VIADD R2, R26, 0xad ;  /* 0x000000ad1a027836 */ /* 0x000fc40000000000 */
[----:B------:R-:W-:Y:S02]  /*4ad0*/  VIADD R8, R26, 0xac ;  /* 0x000000ac1a087836 */ /* 0x000fe40000000000 */
[----:B------:R-:W-:Y:S01]  /*4ae0*/  @!P0 IMAD.MOV R5, RZ, RZ, -R5 ;  /* 0x000000ffff058224 */ /* 0x000fe200078e0a05 */
[----:B------:R-:W-:Y:S01]  /*4af0*/  ISETP.GT.U32.AND P0, PT, R15, R10, PT ;  /* 0x0000000a0f00720c */ /* 0x000fe20003f04070 */
[C---:B------:R-:W-:Y:S01]  /*4b00*/  IMAD.HI.U32 R18, R6.reuse, R3, RZ ;  /* 0x0000000306127227 */ /* 0x040fe200078e00ff */
[----:B------:R-:W-:Y:S02]  /*4b10*/  IABS R16, R2 ;  /* 0x0000000200107213 */ /* 0x000fe40000000000 */
[----:B------:R-:W-:Y:S01]  /*4b20*/  IABS R14, R8 ;  /* 0x00000008000e7213 */ /* 0x000fe20000000000 */
[----:B------:R-:W-:Y:S01]  /*4b30*/  @!P5 IMAD.IADD R17, R17, 0x1, -R15 ;  /* 0x000000011111d824 */ /* 0x000fe200078e0a0f */
[----:B------:R0:W-:Y:S01]  /*4b40*/  STL [R1+0x3e8], R5 ;  /* 0x0003e80501007387 */ /* 0x0001e20000100800 */
[----:B------:R-:W-:-:S03]  /*4b50*/  IMAD.HI.U32 R12, R6, R16, RZ ;  /* 0x00000010060c7227 */ /* 0x000fc600078e00ff */
[----:B------:R-:W-:Y:S01]  /*4b60*/  ISETP.GT.U32.AND P5, PT, R15, R17, PT ;  /* 0x000000110f00720c */ /* 0x000fe20003fa4070 */
[----:B------:R-:W-:Y:S02]  /*4b70*/  IMAD.MOV R18, RZ, RZ, -R18 ;  /* 0x000000ffff127224 */ /* 0x000fe400078e0a12 */
[----:B------:R-:W-:Y:S01]  /*4b80*/  @!P2 IMAD.IADD R7, R7, 0x1, -R15 ;  /* 0x000000010707a824 */ /* 0x000fe200078e0a0f */
[----:B------:R-:W-:Y:S01]  /*4b90*/  ISETP.GE.AND P2, PT, R13, RZ, PT ;  /* 0x000000ff0d00720c */ /* 0x000fe20003f46270 */
[----:B------:R-:W-:Y:S02]  /*4ba0*/  IMAD.MOV R12, RZ, RZ, -R12 ;  /* 0x000000ffff0c7224 */ /* 0x000fe400078e0a0c */
[----:B0-----:R-:W-:Y:S02]  /*4bb0*/  IMAD.MOV.U32 R5, RZ, RZ, R11 ;  /* 0x000000ffff057224 */ /* 0x001fe400078e000b */
[----:B------:R-:W-:-:S04]  /*4bc0*/  IMAD.HI.U32 R11, R6, R14, RZ ;  /* 0x0000000e060b7227 */ /* 0x000fc800078e00ff */
[----:B------:R-:W-:Y:S01]  /*4bd0*/  @!P3 IMAD.MOV R5, RZ, RZ, -R5 ;  /* 0x000000ffff05b224 */ /* 0x000fe200078e0a05 */
[C---:B------:R-:W-:Y:S01]  /*4be0*/  ISETP.GT.U32.AND P3, PT, R15.reuse, R7, PT ;  /* 0x000000070f00720c */ /* 0x040fe20003f64070 */
[C---:B------:R-:W-:Y:S02]  /*4bf0*/  IMAD R3, R15.reuse, R18, R3 ;  /* 0x000000120f037224 */ /* 0x040fe400078e0203 */
[----:B------:R-:W-:Y:S01]  /*4c00*/  @!P0 IMAD.IADD R10, R10, 0x1, -R15 ;  /* 0x000000010a0a8824 */ /* 0x000fe200078e0a0f */
[----:B------:R0:W-:Y:S01]  /*4c10*/  STL [R1+0x3e4], R5 ;  /* 0x0003e40501007387 */ /* 0x0001e20000100800 */
[----:B------:R-:W-:Y:S01]  /*4c20*/  IMAD.MOV R11, RZ, RZ, -R11 ;  /* 0x000000ffff0b7224 */ /* 0x000fe200078e0a0b */
[C---:B------:R-:W-:Y:S01]  /*4c30*/  ISETP.GT.U32.AND P0, PT, R15.reuse, R3, PT ;  /* 0x000000030f00720c */ /* 0x040fe20003f04070 */
[C---:B------:R-:W-:Y:S02]  /*4c40*/  IMAD R16, R15.reuse, R12, R16 ;  /* 0x0000000c0f107224 */ /* 0x040fe400078e0210 */
[----:B------:R-:W-:-:S02]  /*4c50*/  IMAD R14, R15, R11, R14 ;  /* 0x0000000b0f0e7224 */ /* 0x000fc400078e020e */
[----:B------:R-:W-:Y:S01]  /*4c60*/  @!P1 IMAD.MOV R0, RZ, RZ, -R0 ;  /* 0x000000ffff009224 */ /* 0x000fe200078e0a00 */
[----:B------:R-:W-:Y:S01]  /*4c70*/  ISETP.GE.AND P1, PT, R9, RZ, PT ;  /* 0x000000ff0900720c */ /* 0x000fe20003f26270 */
[--C-:B------:R-:W-:Y:S01]  /*4c80*/  @!P5 IMAD.IADD R17, R17, 0x1, -R15.reuse ;  /* 0x000000011111d824 */ /* 0x100fe200078e0a0f */
[----:B------:R-:W-:Y:S01]  /*4c90*/  ISETP.GT.U32.AND P5, PT, R15, R14, PT ;  /* 0x0000000e0f00720c */ /* 0x000fe20003fa4070 */
[----:B0-----:R-:W-:Y:S01]  /*4ca0*/  IMAD.MOV.U32 R5, RZ, RZ, R10 ;  /* 0x000000ffff057224 */ /* 0x001fe200078e000a */
[----:B------:R0:W-:Y:S01]  /*4cb0*/  STL [R1+0x3e0], R0 ;  /* 0x0003e00001007387 */ /* 0x0001e20000100800 */
[----:B------:R-:W-:Y:S01]  /*4cc0*/  @!P3 IMAD.IADD R7, R7, 0x1, -R15 ;  /* 0x000000010707b824 */ /* 0x000fe200078e0a0f */
[----:B------:R-:W-:Y:S01]  /*4cd0*/  ISETP.GE.AND P3, PT, R2, RZ, PT ;  /* 0x000000ff0200720c */ /* 0x000fe20003f66270 */
[----:B------:R-:W-:Y:S01]  /*4ce0*/  @!P6 IMAD.MOV R5, RZ, RZ, -R5 ;  /* 0x000000ffff05e224 */ /* 0x000fe200078e0a05 */
[----:B------:R-:W-:Y:S01]  /*4cf0*/  ISETP.GT.U32.AND P6, PT, R15, R16, PT ;  /* 0x000000100f00720c */ /* 0x000fe20003fc4070 */
[----:B------:R-:W-:-:S02]  /*4d00*/  VIADD R2, R26, 0xaa ;  /* 0x000000aa1a027836 */ /* 0x000fc40000000000 */
[--C-:B------:R-:W-:Y:S01]  /*4d10*/  @!P0 IMAD.IADD R3, R3, 0x1, -R15.reuse ;  /* 0x0000000103038824 */ /* 0x100fe200078e0a0f */
[----:B------:R1:W-:Y:S01]  /*4d20*/  STL [R1+0x3dc], R5 ;  /* 0x0003dc0501007387 */ /* 0x0003e20000100800 */
[----:B------:R-:W-:Y:S01]  /*4d30*/  ISETP.GE.AND P0, PT, R8, RZ, PT ;  /* 0x000000ff0800720c */ /* 0x000fe20003f06270 */
[----:B0-----:R-:W-:Y:S01]  /*4d40*/  VIADD R0, R26, 0xab ;  /* 0x000000ab1a007836 */ /* 0x001fe20000000000 */
[----:B------:R-:W-:Y:S01]  /*4d50*/  IABS R8, R2 ;  /* 0x0000000200087213 */ /* 0x000fe20000000000 */
[--C-:B------:R-:W-:Y:S02]  /*4d60*/  @!P5 IMAD.IADD R14, R14, 0x1, -R15.reuse ;  /* 0x000000010e0ed824 */ /* 0x100fe400078e0a0f */
[C---:B------:R-:W-:Y:S01]  /*4d70*/  VIADD R12, R26.reuse, 0xa9 ;  /* 0x000000a91a0c7836 */ /* 0x040fe20000000000 */
[----:B------:R-:W-:Y:S01]  /*4d80*/  IABS R10, R0 ;  /* 0x00000000000a7213 */ /* 0x000fe20000000000 */
[----:B------:R-:W-:Y:S02]  /*4d90*/  VIADD R11, R26, 0xa8 ;  /* 0x000000a81a0b7836 */ /* 0x000fe40000000000 */
[----:B------:R-:W-:Y:S01]  /*4da0*/  @!P6 IMAD.IADD R16, R16, 0x1, -R15 ;  /* 0x000000011010e824 */ /* 0x000fe200078e0a0f */
[C---:B------:R-:W-:Y:S01]  /*4db0*/  ISETP.GT.U32.AND P6, PT, R15.reuse, R3, PT ;  /* 0x000000030f00720c */ /* 0x040fe20003fc4070 */
[----:B-1----:R-:W-:Y:S01]  /*4dc0*/  IMAD.MOV.U32 R5, RZ, RZ, R7 ;  /* 0x000000ffff057224 */ /* 0x002fe200078e0007 */
[----:B------:R-:W-:Y:S01]  /*4dd0*/  IABS R13, R12 ;  /* 0x0000000c000d7213 */ /* 0x000fe20000000000 */
[----:B------:R-:W-:Y:S01]  /*4de0*/  IMAD.HI.U32 R9, R6, R10, RZ ;  /* 0x0000000a06097227 */ /* 0x000fe200078e00ff */
[----:B------:R-:W-:-:S02]  /*4df0*/  ISETP.GT.U32.AND P5, PT, R15, R16, PT ;  /* 0x000000100f00720c */ /* 0x000fc40003fa4070 */
[----:B------:R-:W-:Y:S01]  /*4e00*/  IABS R19, R11 ;  /* 0x0000000b00137213 */ /* 0x000fe20000000000 */
[----:B------:R-:W-:Y:S01]  /*4e10*/  @!P4 IMAD.MOV R5, RZ, RZ, -R5 ;  /* 0x000000ffff05c224 */ /* 0x000fe200078e0a05 */
[C---:B------:R-:W-:Y:S01]  /*4e20*/  ISETP.GT.U32.AND P4, PT, R15.reuse, R14, PT ;  /* 0x0000000e0f00720c */ /* 0x040fe20003f84070 */
[----:B------:R-:W-:Y:S02]  /*4e30*/  IMAD.MOV R9, RZ, RZ, -R9 ;  /* 0x000000ffff097224 */ /* 0x000fe400078e0a09 */
[----:B------:R-:W-:Y:S01]  /*4e40*/  IMAD.HI.U32 R7, R6, R8, RZ ;  /* 0x0000000806077227 */ /* 0x000fe200078e00ff */
[----:B------:R0:W-:Y:S03]  /*4e50*/  STL [R1+0x3b4], R5 ;  /* 0x0003b40501007387 */ /* 0x0001e60000100800 */
[----:B------:R-:W-:Y:S02]  /*4e60*/  IMAD R10, R15, R9, R10 ;  /* 0x000000090f0a7224 */ /* 0x000fe400078e020a */
[----:B------:R-:W-:-:S02]  /*4e70*/  IMAD.MOV R7, RZ, RZ, -R7 ;  /* 0x000000ffff077224 */ /* 0x000fc400078e0a07 */
[--C-:B------:R-:W-:Y:S01]  /*4e80*/  @!P6 IMAD.IADD R3, R3, 0x1, -R15.reuse ;  /* 0x000000010303e824 */ /* 0x100fe200078e0a0f */
[C---:B------:R-:W-:Y:S01]  /*4e90*/  ISETP.GT.U32.AND P6, PT, R15.reuse, R10, PT ;  /* 0x0000000a0f00720c */ /* 0x040fe20003fc4070 */
[C---:B------:R-:W-:Y:S02]  /*4ea0*/  IMAD R8, R15.reuse, R7, R8 ;  /* 0x000000070f087224 */ /* 0x040fe400078e0208 */
[----:B------:R-:W-:Y:S02]  /*4eb0*/  @!P4 IMAD.IADD R14, R14, 0x1, -R15 ;  /* 0x000000010e0ec824 */ /* 0x000fe400078e0a0f */
[----:B------:R-:W-:Y:S01]  /*4ec0*/  IMAD.HI.U32 R7, R6, R13, RZ ;  /* 0x0000000d06077227 */ /* 0x000fe200078e00ff */
[----:B------:R-:W-:-:S03]  /*4ed0*/  ISETP.GT.U32.AND P4, PT, R15, R8, PT ;  /* 0x000000080f00720c */ /* 0x000fc60003f84070 */
[----:B------:R-:W-:Y:S01]  /*4ee0*/  @!P5 IMAD.IADD R16, R16, 0x1, -R15 ;  /* 0x000000011010d824 */ /* 0x000fe200078e0a0f */
[----:B------:R-:W-:Y:S01]  /*4ef0*/  ISETP.GE.AND P5, PT, R0, RZ, PT ;  /* 0x000000ff0000720c */ /* 0x000fe20003fa6270 */
[----:B------:R-:W-:-:S04]  /*4f00*/  IMAD.HI.U32 R9, R6, R19, RZ ;  /* 0x0000001306097227 */ /* 0x000fc800078e00ff */
[----:B------:R-:W-:Y:S01]  /*4f10*/  @!P6 IMAD.IADD R10, R10, 0x1, -R15 ;  /* 0x000000010a0ae824 */ /* 0x000fe200078e0a0f */
[----:B------:R-:W-:Y:S01]  /*4f20*/  ISETP.GE.AND P6, PT, R2, RZ, PT ;  /* 0x000000ff0200720c */ /* 0x000fe20003fc6270 */
[----:B------:R-:W-:Y:S02]  /*4f30*/  VIADD R0, R26, 0xa7 ;  /* 0x000000a71a007836 */ /* 0x000fe40000000000 */
[----:B------:R-:W-:Y:S02]  /*4f40*/  IMAD.MOV R7, RZ, RZ, -R7 ;  /* 0x000000ffff077224 */ /* 0x000fe400078e0a07 */
[----:B------:R-:W-:Y:S01]  /*4f50*/  @!P4 IMAD.IADD R8, R8, 0x1, -R15 ;  /* 0x000000010808c824 */ /* 0x000fe200078e0a0f */
[----:B------:R-:W-:Y:S01]  /*4f60*/  ISETP.GT.U32.AND P4, PT, R15, R10, PT ;  /* 0x0000000a0f00720c */ /* 0x000fe20003f84070 */
[----:B0-----:R-:W-:Y:S02]  /*4f70*/  IMAD.MOV.U32 R5, RZ, RZ, R3 ;  /* 0x000000ffff057224 */ /* 0x001fe400078e0003 */
[----:B------:R-:W-:-:S02]  /*4f80*/  IMAD.MOV R9, RZ, RZ, -R9 ;  /* 0x000000ffff097224 */ /* 0x000fc400078e0a09 */
[----:B------:R-:W-:Y:S02]  /*4f90*/  VIADD R2, R26, 0xa6 ;  /* 0x000000a61a027836 */ /* 0x000fe40000000000 */
[C---:B------:R-:W-:Y:S01]  /*4fa0*/  IMAD R13, R15.reuse, R7, R13 ;  /* 0x000000070f0d7224 */ /* 0x040fe200078e020d */
[----:B------:R-:W-:Y:S01]  /*4fb0*/  IABS R7, R0 ;  /* 0x0000000000077213 */ /* 0x000fe20000000000 */
[----:B------:R-:W-:Y:S01]  /*4fc0*/  @!P2 IMAD.MOV R17, RZ, RZ, -R17 ;  /* 0x000000ffff11a224 */ /* 0x000fe200078e0a11 */
[C---:B------:R-:W-:Y:S01]  /*4fd0*/  ISETP.GT.U32.AND P2, PT, R15.reuse, R8, PT ;  /* 0x000000080f00720c */ /* 0x040fe20003f44070 */
[----:B------:R-:W-:Y:S01]  /*4fe0*/  @!P1 IMAD.MOV R5, RZ, RZ, -R5 ;  /* 0x000000ffff059224 */ /* 0x000fe200078e0a05 */
[C---:B------:R-:W-:Y:S01]  /*4ff0*/  ISETP.GT.U32.AND P1, PT, R15.reuse, R13, PT ;  /* 0x0000000d0f00720c */ /* 0x040fe20003f24070 */
[C---:B------:R-:W-:Y:S01]  /*5000*/  IMAD R19, R15.reuse, R9, R19 ;  /* 0x000000090f137224 */ /* 0x040fe200078e0213 */
[----:B------:R-:W-:Y:S01]  /*5010*/  IABS R9, R2 ;  /* 0x0000000200097213 */ /* 0x000fe20000000000 */
[----:B------:R-:W-:Y:S01]  /*5020*/  IMAD.HI.U32 R3, R6, R7, RZ ;  /* 0x0000000706037227 */ /* 0x000fe200078e00ff */
[----:B------:R-:W-:Y:S03]  /*5030*/  STL [R1+0x3b8], R17 ;  /* 0x0003b81101007387 */ /* 0x000fe60000100800 */
[----:B------:R-:W-:Y:S01]  /*5040*/  @!P3 IMAD.MOV R16, RZ, RZ, -R16 ;  /* 0x000000ffff10b224 */ /* 0x000fe200078e0a10 */
[----:B------:R0:W-:Y:S01]  /*5050*/  STL [R1+0x3d8], R5 ;  /* 0x0003d80501007387 */ /* 0x0001e20000100800 */
[----:B------:R-:W-:Y:S01]  /*5060*/  ISETP.GT.U32.AND P3, PT, R15, R19, PT ;  /* 0x000000130f00720c */ /* 0x000fe20003f64070 */
[----:B------:R-:W-:Y:S01]  /*5070*/  @!P4 IMAD.IADD R10, R10, 0x1, -R15 ;  /* 0x000000010a0ac824 */ /* 0x000fe200078e0a0f */
[----:B------:R-:W-:Y:S01]  /*5080*/  ISETP.GE.AND P4, PT, R11, RZ, PT ;  /* 0x000000ff0b00720c */ /* 0x000fe20003f86270 */
[----:B------:R-:W-:Y:S01]  /*5090*/  IMAD.MOV R3, RZ, RZ, -R3 ;  /* 0x000000ffff037224 */ /* 0x000fe200078e0a03 */
[----:B------:R1:W-:Y:S01]  /*50a0*/  STL [R1+0x3c0], R16 ;  /* 0x0003c01001007387 */ /* 0x0003e20000100800 */
[----:B------:R-:W-:Y:S01]  /*50b0*/  @!P2 IMAD.IADD R8, R8, 0x1, -R15 ;  /* 0x000000010808a824 */ /* 0x000fe200078e0a0f */
[----:B------:R-:W-:Y:S01]  /*50c0*/  ISETP.GE.AND P2, PT, R0, RZ, PT ;  /* 0x000000ff0000720c */ /* 0x000fe20003f46270 */
[----:B------:R-:W-:-:S02]  /*50d0*/  IMAD R7, R15, R3, R7 ;  /* 0x000000030f077224 */ /* 0x000fc400078e0207 */
[----:B0-----:R-:W-:Y:S02]  /*50e0*/  IMAD.MOV.U32 R5, RZ, RZ, R14 ;  /* 0x000000ffff057224 */ /* 0x001fe400078e000e */
[----:B------:R-:W-:-:S04]  /*50f0*/  IMAD.HI.U32 R14, R6, R9, RZ ;  /* 0x00000009060e7227 */ /* 0x000fc800078e00ff */
[----:B------:R-:W-:Y:S01]  /*5100*/  @!P0 IMAD.MOV R5, RZ, RZ, -R5 ;  /* 0x000000ffff058224 */ /* 0x000fe200078e0a05 */
[----:B------:R-:W-:Y:S01]  /*5110*/  ISETP.GE.AND P0, PT, R12, RZ, PT ;  /* 0x000000ff0c00720c */ /* 0x000fe20003f06270 */
[----:B------:R-:W-:Y:S02]  /*5120*/  IMAD.MOV R14, RZ, RZ, -R14 ;  /* 0x000000ffff0e7224 */ /* 0x000fe400078e0a0e */
[----:B-1----:R-:W-:Y:S01]  /*5130*/  IMAD.MOV.U32 R16, RZ, RZ, R10 ;  /* 0x000000ffff107224 */ /* 0x002fe200078e000a */
[----:B------:R0:W-:Y:S01]  /*5140*/  STL [R1+0x3d4], R5 ;  /* 0x0003d40501007387 */ /* 0x0001e20000100800 */
[C---:B------:R-:W-:Y:S02]  /*5150*/  IMAD R9, R15.reuse, R14, R9 ;  /* 0x0000000e0f097224 */ /* 0x040fe400078e0209 */
[----:B------:R-:W-:Y:S01]  /*5160*/  @!P5 IMAD.MOV R16, RZ, RZ, -R16 ;  /* 0x000000ffff10d224 */ /* 0x000fe200078e0a10 */
[----:B------:R-:W-:Y:S01]  /*5170*/  ISETP.GT.U32.AND P5, PT, R15, R7, PT ;  /* 0x000000070f00720c */ /* 0x000fe20003fa4070 */
[----:B------:R-:W-:-:S02]  /*5180*/  @!P3 IMAD.IADD R19, R19, 0x1, -R15 ;  /* 0x000000011313b824 */ /* 0x000fc400078e0a0f */
[C---:B------:R-:W-:Y:S01]  /*5190*/  VIADD R0, R26.reuse, 0xa5 ;  /* 0x000000a51a007836 */ /* 0x040fe20000000000 */
[----:B------:R-:W-:Y:S01]  /*51a0*/  STL [R1+0x3c8], R16 ;  /* 0x0003c81001007387 */ /* 0x000fe20000100800 */
[----:B------:R-:W-:Y:S01]  /*51b0*/  @!P1 IMAD.IADD R13, R13, 0x1, -R15 ;  /* 0x000000010d0d9824 */ /* 0x000fe200078e0a0f */
[C---:B------:R-:W-:Y:S01]  /*51c0*/  ISETP.GT.U32.AND P3, PT, R15.reuse, R19, PT ;  /* 0x000000130f00720c */ /* 0x040fe20003f64070 */
[----:B0-----:R-:W-:Y:S01]  /*51d0*/  IMAD.MOV.U32 R5, RZ, RZ, R8 ;  /* 0x000000ffff057224 */ /* 0x001fe200078e0008 */
[----:B------:R-:W-:Y:S01]  /*51e0*/  IABS R11, R0 ;  /* 0x00000000000b7213 */ /* 0x000fe20000000000 */
[----:B------:R-:W-:Y:S01]  /*51f0*/  VIADD R3, R26, 0xa4 ;  /* 0x000000a41a037836 */ /* 0x000fe20000000000 */
[C---:B------:R-:W-:Y:S01]  /*5200*/  ISETP.GT.U32.AND P1, PT, R15.reuse, R13, PT ;  /* 0x0000000d0f00720c */ /* 0x040fe20003f24070 */
[----:B------:R-:W-:Y:S01]  /*5210*/  @!P6 IMAD.MOV R5, RZ, RZ, -R5 ;  /* 0x000000ffff05e224 */ /* 0x000fe200078e0a05 */
[----:B------:R-:W-:Y:S01]  /*5220*/  ISETP.GT.U32.AND P6, PT, R15, R9, PT ;  /* 0x000000090f00720c */ /* 0x000fe20003fc4070 */
[--C-:B------:R-:W-:Y:S01]  /*5230*/  @!P5 IMAD.IADD R7, R7, 0x1, -R15.reuse ;  /* 0x000000010707d824 */ /* 0x100fe200078e0a0f */
[----:B------:R-:W-:Y:S01]  /*5240*/  IABS R10, R3 ;  /* 0x00000003000a7213 */ /* 0x000fe20000000000 */
[----:B------:R-:W-:Y:S01]  /*5250*/  IMAD.HI.U32 R12, R6, R11, RZ ;  /* 0x0000000b060c7227 */ /* 0x000fe200078e00ff */
[----:B------:R0:W-:Y:S02]  /*5260*/  STL [R1+0x3d0], R5 ;  /* 0x0003d00501007387 */ /* 0x0001e40000100800 */
[----:B------:R-:W-:Y:S01]  /*5270*/  ISETP.GT.U32.AND P5, PT, R15, R7, PT ;  /* 0x000000070f00720c */ /* 0x000fe20003fa4070 */
[----:B------:R-:W-:Y:S01]  /*5280*/  @!P3 IMAD.IADD R19, R19, 0x1, -R15 ;  /* 0x000000011313b824 */ /* 0x000fe200078e0a0f */
[----:B------:R-:W-:Y:S01]  /*5290*/  ISETP.GE.AND P3, PT, R0, RZ, PT ;  /* 0x000000ff0000720c */ /* 0x000fe20003f66270 */
[----:B------:R-:W-:-:S04]  /*52a0*/  IMAD.HI.U32 R0, R6, R10, RZ ;  /* 0x0000000a06007227 */ /* 0x000fc800078e00ff */
[----:B------:R-:W-:Y:S02]  /*52b0*/  @!P6 IMAD.IADD R9, R9, 0x1, -R15 ;  /* 0x000000010909e824 */ /* 0x000fe400078e0a0f */
[----:B------:R-:W-:Y:S02]  /*52c0*/  IMAD.MOV R12, RZ, RZ, -R12 ;  /* 0x000000ffff0c7224 */ /* 0x000fe400078e0a0c */
[----:B------:R-:W-:Y:S01]  /*52d0*/  IMAD.MOV R0, RZ, RZ, -R0 ;  /* 0x000000ffff007224 */ /* 0x000fe200078e0a00 */
[C---:B------:R-:W-:Y:S01]  /*52e0*/  ISETP.GT.U32.AND P6, PT, R15.reuse, R9, PT ;  /* 0x000000090f00720c */ /* 0x040fe20003fc4070 */
[----:B------:R-:W-:Y:S02]  /*52f0*/  IMAD R11, R15, R12, R11 ;  /* 0x0000000c0f0b7224 */ /* 0x000fe400078e020b */
[----:B------:R-:W-:Y:S01]  /*5300*/  @!P1 IMAD.IADD R13, R13, 0x1, -R15 ;  /* 0x000000010d0d9824 */ /* 0x000fe200078e0a0f */
[----:B------:R-:W-:Y:S01]  /*5310*/  ISETP.GE.AND P1, PT, R2, RZ, PT ;  /* 0x000000ff0200720c */ /* 0x000fe20003f26270 */
[----:B------:R-:W-:-:S02]  /*5320*/  VIADD R8, R26, 0xa3 ;  /* 0x000000a31a087836 */ /* 0x000fc40000000000 */
[----:B------:R-:W-:Y:S02]  /*5330*/  IMAD R10, R15, R0, R10 ;  /* 0x000000000f0a7224 */ /* 0x000fe400078e020a */
[----:B------:R-:W-:Y:S01]  /*5340*/  @!P5 IMAD.IADD R7, R7, 0x1, -R15 ;  /* 0x000000010707d824 */ /* 0x000fe200078e0a0f */
[----:B------:R-:W-:Y:S01]  /*5350*/  ISETP.GT.U32.AND P5, PT, R15, R11, PT ;  /* 0x0000000b0f00720c */ /* 0x000fe20003fa4070 */
[----:B0-----:R-:W-:Y:S01]  /*5360*/  IMAD.MOV.U32 R5, RZ, RZ, R13 ;  /* 0x000000ffff057224 */ /* 0x001fe200078e000d */
[----:B------:R-:W-:Y:S01]  /*5370*/  IABS R2, R8 ;  /* 0x0000000800027213 */ /* 0x000fe20000000000 */
[----:B------:R-:W-:Y:S01]  /*5380*/  @!P6 IMAD.IADD R9, R9, 0x1, -R15 ;  /* 0x000000010909e824 */ /* 0x000fe200078e0a0f */
[----:B------:R-:W-:Y:S01]  /*5390*/  ISETP.GT.U32.AND P6, PT, R15, R10, PT ;  /* 0x0000000a0f00720c */ /* 0x000fe20003fc4070 */
[----:B------:R-:W-:Y:S01]  /*53a0*/  @!P0 IMAD.MOV R5, RZ, RZ, -R5 ;  /* 0x000000ffff058224 */ /* 0x000fe200078e0a05 */
[----:B------:R-:W-:Y:S01]  /*53b0*/  ISETP.GE.AND P0, PT, R3, RZ, PT ;  /* 0x000000ff0300720c */ /* 0x000fe20003f06270 */
[----:B------:R-:W-:-:S03]  /*53c0*/  IMAD.HI.U32 R3, R6, R2, RZ ;  /* 0x0000000206037227 */ /* 0x000fc600078e00ff */
[----:B------:R0:W-:Y:S01]  /*53d0*/  STL [R1+0x3cc], R5 ;  /* 0x0003cc0501007387 */ /* 0x0001e20000100800 */
[C---:B------:R-:W-:Y:S02]  /*53e0*/  VIADD R12, R26.reuse, 0xa2 ;  /* 0x000000a21a0c7836 */ /* 0x040fe40000000000 */
[----:B------:R-:W-:Y:S02]  /*53f0*/  IMAD.MOV R3, RZ, RZ, -R3 ;  /* 0x000000ffff037224 */ /* 0x000fe400078e0a03 */
[----:B------:R-:W-:Y:S01]  /*5400*/  @!P5 IMAD.IADD R11, R11, 0x1, -R15 ;  /* 0x000000010b0bd824 */ /* 0x000fe200078e0a0f */
[----:B------:R-:W-:Y:S01]  /*5410*/  IABS R17, R12 ;  /* 0x0000000c00117213 */ /* 0x000fe20000000000 */
[----:B------:R-:W-:Y:S02]  /*5420*/  VIADD R14, R26, 0xa1 ;  /* 0x000000a11a0e7836 */ /* 0x000fe40000000000 */
[C---:B------:R-:W-:Y:S02]  /*5430*/  IMAD R2, R15.reuse, R3, R2 ;  /* 0x000000030f027224 */ /* 0x040fe400078e0202 */
[----:B0-----:R-:W-:Y:S01]  /*5440*/  IMAD.MOV.U32 R5, RZ, RZ, R19 ;  /* 0x000000ffff057224 */ /* 0x001fe200078e0013 */
[----:B------:R-:W-:Y:S01]  /*5450*/  IABS R16, R14 ;  /* 0x0000000e00107213 */ /* 0x000fe20000000000 */
[----:B------:R-:W-:Y:S01]  /*5460*/  @!P6 IMAD.IADD R10, R10, 0x1, -R15 ;  /* 0x000000010a0ae824 */ /* 0x000fe200078e0a0f */
[C---:B------:R-:W-:Y:S01]  /*5470*/  ISETP.GT.U32.AND P6, PT, R15.reuse, R11, PT ;  /* 0x0000000b0f00720c */ /* 0x040fe20003fc4070 */
[----:B------:R-:W-:Y:S01]  /*5480*/  VIADD R0, R26, 0xa0 ;  /* 0x000000a01a007836 */ /* 0x000fe20000000000 */
[----:B------:R-:W-:Y:S01]  /*5490*/  ISETP.GT.U32.AND P5, PT, R15, R2, PT ;  /* 0x000000020f00720c */ /* 0x000fe20003fa4070 */
[----:B------:R-:W-:-:S03]  /*54a0*/  IMAD.HI.U32 R20, R6, R17, RZ ;  /* 0x0000001106147227 */ /* 0x000fc600078e00ff */
[----:B------:R-:W-:Y:S01]  /*54b0*/  IABS R13, R0 ;  /* 0x00000000000d7213 */ /* 0x000fe20000000000 */
[----:B------:R-:W-:Y:S01]  /*54c0*/  @!P4 IMAD.MOV R5, RZ, RZ, -R5 ;  /* 0x000000ffff05c224 */ /* 0x000fe200078e0a05 */
[----:B------:R-:W-:Y:S01]  /*54d0*/  ISETP.GE.AND P4, PT, R8, RZ, PT ;  /* 0x000000ff0800720c */ /* 0x000fe20003f86270 */
[----:B------:R-:W-:Y:S02]  /*54e0*/  IMAD.MOV R20, RZ, RZ, -R20 ;  /* 0x000000ffff147224 */ /* 0x000fe400078e0a14 */
[----:B------:R-:W-:Y:S01]  /*54f0*/  VIADD R3, R26, 0x9f ;  /* 0x0000009f1a037836 */ /* 0x000fe20000000000 */
[----:B------:R0:W-:Y:S01]  /*5500*/  STL [R1+0x3bc], R5 ;  /* 0x0003bc0501007387 */ /* 0x0001e20000100800 */
[----:B------:R-:W-:-:S04]  /*5510*/  IMAD.HI.U32 R18, R6, R16, RZ ;  /* 0x0000001006127227 */ /* 0x000fc800078e00ff */
[----:B------:R-:W-:Y:S01]  /*5520*/  IMAD R8, R15, R20, R17 ;  /* 0x000000140f087224 */ /* 0x000fe200078e0211 */
[----:B------:R-:W-:Y:S01]  /*5530*/  IABS R17, R3 ;  /* 0x0000000300117213 */ /* 0x000fe20000000000 */
[----:B------:R-:W-:Y:S02]  /*5540*/  IMAD.MOV.U32 R19, RZ, RZ, R13 ;  /* 0x000000ffff137224 */ /* 0x000fe400078e000d */
[----:B------:R-:W-:Y:S02]  /*5550*/  IMAD.MOV R18, RZ, RZ, -R18 ;  /* 0x000000ffff127224 */ /* 0x000fe400078e0a12 */
[----:B0-----:R-:W-:Y:S02]  /*5560*/  IMAD.MOV.U32 R5, RZ, RZ, R7 ;  /* 0x000000ffff057224 */ /* 0x001fe400078e0007 */
[----:B------:R-:W-:Y:S01]  /*5570*/  @!P6 IMAD.IADD R11, R11, 0x1, -R15 ;  /* 0x000000010b0be824 */ /* 0x000fe200078e0a0f */
[C---:B------:R-:W-:Y:S01]  /*5580*/  ISETP.GT.U32.AND P6, PT, R15.reuse, R8, PT ;  /* 0x000000080f00720c */ /* 0x040fe20003fc4070 */
[----:B------:R-:W-:Y:S01]  /*5590*/  @!P2 IMAD.MOV R5, RZ, RZ, -R5 ;  /* 0x000000ffff05a224 */ /* 0x000fe200078e0a05 */
[----:B------:R-:W-:Y:S01]  /*55a0*/  ISETP.GT.U32.AND P2, PT, R15, R10, PT ;  /* 0x0000000a0f00720c */ /* 0x000fe20003f44070 */
[----:B------:R-:W-:-:S03]  /*55b0*/  IMAD.HI.U32 R7, R6, R19, RZ ;  /* 0x0000001306077227 */ /* 0x000fc600078e00ff */
[----:B------:R0:W-:Y:S01]  /*55c0*/  STL [R1+0x3b0], R5 ;  /* 0x0003b00501007387 */ /* 0x0001e20000100800 */
[C---:B------:R-:W-:Y:S02]  /*55d0*/  IMAD R13, R15.reuse, R18, R16 ;  /* 0x000000120f0d7224 */ /* 0x040fe400078e0210 */
[----:B------:R-:W-:Y:S02]  /*55e0*/  @!P5 IMAD.IADD R2, R2, 0x1, -R15 ;  /* 0x000000010202d824 */ /* 0x000fe400078e0a0f */
[----:B------:R-:W-:Y:S02]  /*55f0*/  IMAD.MOV.U32 R16, RZ, RZ, R9 ;  /* 0x000000ffff107224 */ /* 0x000fe400078e0009 */
[----:B------:R-:W-:Y:S01]  /*5600*/  IMAD.HI.U32 R9, R6, R17, RZ ;  /* 0x0000001106097227 */ /* 0x000fe200078e00ff */
[----:B------:R-:W-:-:S03]  /*5610*/  ISETP.GT.U32.AND P5, PT, R15, R2, PT ;  /* 0x000000020f00720c */ /* 0x000fc60003fa4070 */
[----:B0-----:R-:W-:Y:S02]  /*5620*/  IMAD.MOV.U32 R5, RZ, RZ, R11 ;  /* 0x000000ffff057224 */ /* 0x001fe400078e000b */
[----:B------:R-:W-:Y:S02]  /*5630*/  IMAD.MOV R7, RZ, RZ, -R7 ;  /* 0x000000ffff077224 */ /* 0x000fe400078e0a07 */
[----:B------:R-:W-:Y:S01]  /*5640*/  @!P3 IMAD.MOV R5, RZ, RZ, -R5 ;  /* 0x000000ffff05b224 */ /* 0x000fe200078e0a05 */
[C---:B------:R-:W-:Y:S01]  /*5650*/  ISETP.GT.U32.AND P3, PT, R15.reuse, R13, PT ;  /* 0x0000000d0f00720c */ /* 0x040fe20003f64070 */
[----:B------:R-:W-:Y:S02]  /*5660*/  IMAD.MOV R11, RZ, RZ, -R9 ;  /* 0x000000ffff0b7224 */ /* 0x000fe400078e0a09 */
[----:B------:R-:W-:Y:S02]  /*5670*/  IMAD R9, R15, R7, R19 ;  /* 0x000000070f097224 */ /* 0x000fe400078e0213 */
[----:B------:R-:W-:-:S02]  /*5680*/  @!P6 IMAD.IADD R8, R8, 0x1, -R15 ;  /* 0x000000010808e824 */ /* 0x000fc400078e0a0f */
[----:B------:R-:W-:Y:S01]  /*5690*/  @!P1 IMAD.MOV R16, RZ, RZ, -R16 ;  /* 0x000000ffff109224 */ /* 0x000fe200078e0a10 */
[----:B------:R-:W-:Y:S01]  /*56a0*/  ISETP.GT.U32.AND P6, PT, R15, R9, PT ;  /* 0x000000090f00720c */ /* 0x000fe20003fc4070 */
[--C-:B------:R-:W-:Y:S01]  /*56b0*/  @!P2 IMAD.IADD R10, R10, 0x1, -R15.reuse ;  /* 0x000000010a0aa824 */ /* 0x100fe200078e0a0f */
[----:B------:R-:W-:Y:S01]  /*56c0*/  ISETP.GE.AND P1, PT, R12, RZ, PT ;  /* 0x000000ff0c00720c */ /* 0x000fe20003f26270 */
[--C-:B------:R-:W-:Y:S01]  /*56d0*/  @!P5 IMAD.IADD R2, R2, 0x1, -R15.reuse ;  /* 0x000000010202d824 */ /* 0x100fe200078e0a0f */
[----:B------:R-:W-:Y:S01]  /*56e0*/  STL [R1+0x3ac], R16 ;  /* 0x0003ac1001007387 */ /* 0x000fe20000100800 */
[----:B------:R-:W-:Y:S01]  /*56f0*/  ISETP.GE.AND P5, PT, R0, RZ, PT ;  /* 0x000000ff0000720c */ /* 0x000fe20003fa6270 */
[----:B------:R-:W-:Y:S01]  /*5700*/  @!P3 IMAD.IADD R13, R13, 0x1, -R15 ;  /* 0x000000010d0db824 */ /* 0x000fe200078e0a0f */
[C---:B------:R-:W-:Y:S01]  /*5710*/  ISETP.GT.U32.AND P3, PT, R15.reuse, R8, PT ;  /* 0x000000080f00720c */ /* 0x040fe20003f64070 */
[----:B------:R0:W-:Y:S01]  /*5720*/  STL [R1+0x3a8], R5 ;  /* 0x0003a80501007387 */ /* 0x0001e20000100800 */
[----:B------:R-:W-:Y:S01]  /*5730*/  IMAD R0, R15, R11, R17 ;  /* 0x0000000b0f007224 */ /* 0x000fe200078e0211 */
[----:B------:R-:W-:Y:S01]  /*5740*/  ISETP.GE.AND P2, PT, R14, RZ, PT ;  /* 0x000000ff0e00720c */ /* 0x000fe20003f46270 */
[----:B------:R-:W-:-:S02]  /*5750*/  VIADD R11, R26, 0x9e ;  /* 0x0000009e1a0b7836 */ /* 0x000fc40000000000 */
[----:B------:R-:W-:Y:S02]  /*5760*/  @!P6 IMAD.IADD R9, R9, 0x1, -R15 ;  /* 0x000000010909e824 */ /* 0x000fe400078e0a0f */
[C---:B------:R-:W-:Y:S01]  /*5770*/  VIADD R7, R26.reuse, 0x9d ;  /* 0x0000009d1a077836 */ /* 0x040fe20000000000 */
[----:B------:R-:W-:Y:S01]  /*5780*/  IABS R17, R11 ;  /* 0x0000000b00117213 */ /* 0x000fe20000000000 */
[----:B------:R-:W-:Y:S01]  /*5790*/  VIADD R14, R26, 0x9c ;  /* 0x0000009c1a0e7836 */ /* 0x000fe20000000000 */
[----:B------:R-:W-:Y:S01]  /*57a0*/  ISETP.GT.U32.AND P6, PT, R15, R9, PT ;  /* 0x000000090f00720c */ /* 0x000fe20003fc4070 */
[----:B0-----:R-:W-:Y:S01]  /*57b0*/  IMAD.MOV.U32 R5, RZ, RZ, R10 ;  /* 0x000000ffff057224 */ /* 0x001fe200078e000a */
[----:B------:R-:W-:Y:S01]  /*57c0*/  IABS R18, R7 ;  /* 0x0000000700127213 */ /* 0x000fe20000000000 */
[----:B------:R-:W-:Y:S01]  /*57d0*/  IMAD.HI.U32 R19, R6, R17, RZ ;  /* 0x0000001106137227 */ /* 0x000fe200078e00ff */
[----:B------:R-:W-:-:S03]  /*57e0*/  IABS R12, R14 ;  /* 0x0000000e000c7213 */ /* 0x000fc60000000000 */
[----:B------:R-:W-:Y:S01]  /*57f0*/  @!P0 IMAD.MOV R5, RZ, RZ, -R5 ;  /* 0x000000ffff058224 */ /* 0x000fe200078e0a05 */
[C---:B------:R-:W-:Y:S01]  /*5800*/  ISETP.GT.U32.AND P0, PT, R15.reuse, R13, PT ;  /* 0x0000000d0f00720c */ /* 0x040fe20003f04070 */
[----:B------:R-:W-:Y:S02]  /*5810*/  IMAD.MOV R19, RZ, RZ, -R19 ;  /* 0x000000ffff137224 */ /* 0x000fe400078e0a13 */
[--C-:B------:R-:W-:Y:S01]  /*5820*/  @!P3 IMAD.IADD R8, R8, 0x1, -R15.reuse ;  /* 0x000000010808b824 */ /* 0x100fe200078e0a0f */
[----:B------:R-:W-:Y:S01]  /*5830*/  ISETP.GT.U32.AND P3, PT, R15, R0, PT ;  /* 0x000000000f00720c */ /* 0x000fe20003f64070 */
[----:B------:R-:W-:Y:S01]  /*5840*/  @!P6 IMAD.IADD R9, R9, 0x1, -R15 ;  /* 0x000000010909e824 */ /* 0x000fe200078e0a0f */
[----:B------:R0:W-:Y:S01]  /*5850*/  STL [R1+0x3a4], R5 ;  /* 0x0003a40501007387 */ /* 0x0001e20000100800 */
[----:B------:R-:W-:Y:S02]  /*5860*/  VIADD R10, R26, 0x9b ;  /* 0x0000009b1a0a7836 */ /* 0x000fe40000000000 */
[----:B------:R-:W-:-:S02]  /*5870*/  @!P4 IMAD.MOV R2, RZ, RZ, -R2 ;  /* 0x000000ffff02c224 */ /* 0x000fc400078e0a02 */
[----:B------:R-:W-:Y:S01]  /*5880*/  IMAD.HI.U32 R20, R6, R12, RZ ;  /* 0x0000000c06147227 */ /* 0x000fe200078e00ff */
[----:B------:R-:W-:Y:S02]  /*5890*/  IABS R16, R10 ;  /* 0x0000000a00107213 */ /* 0x000fe40000000000 */
[----:B------:R-:W-:Y:S01]  /*58a0*/  STL [R1+0x3a0], R2 ;  /* 0x0003a00201007387 */ /* 0x000fe20000100800 */
[----:B------:R-:W-:Y:S01]  /*58b0*/  @!P0 IMAD.IADD R13, R13, 0x1, -R15 ;  /* 0x000000010d0d8824 */ /* 0x000fe200078e0a0f */
[----:B------:R-:W-:Y:S01]  /*58c0*/  ISETP.GE.AND P0, PT, R3, RZ, PT ;  /* 0x000000ff0300720c */ /* 0x000fe20003f06270 */
[----:B------:R-:W-:Y:S02]  /*58d0*/  IMAD R3, R15, R19, R17 ;  /* 0x000000130f037224 */ /* 0x000fe400078e0211 */
[----:B------:R-:W-:Y:S01]  /*58e0*/  @!P3 IMAD.IADD R0, R0, 0x1, -R15 ;  /* 0x000000010000b824 */ /* 0x000fe200078e0a0f */
[----:B------:R-:W-:Y:S01]  /*58f0*/  ISETP.GE.AND P3, PT, R11, RZ, PT ;  /* 0x000000ff0b00720c */ /* 0x000fe20003f66270 */
[----:B------:R-:W-:Y:S01]  /*5900*/  IMAD.HI.U32 R17, R6, R18, RZ ;  /* 0x0000001206117227 */ /* 0x000fe200078e00ff */
[----:B------:R-:W-:-:S03]  /*5910*/  ISETP.GT.U32.AND P6, PT, R15, R3, PT ;  /* 0x000000030f00720c */ /* 0x000fc60003fc4070 */
[----:B0-----:R-:W-:Y:S02]  /*5920*/  IMAD.MOV.U32 R5, RZ, RZ, R8 ;  /* 0x000000ffff057224 */ /* 0x001fe400078e0008 */
[----:B------:R-:W-:-:S04]  /*5930*/  IMAD.HI.U32 R19, R6, R16, RZ ;  /* 0x0000001006137227 */ /* 0x000fc800078e00ff */
[----:B------:R-:W-:Y:S02]  /*5940*/  IMAD.MOV R17, RZ, RZ, -R17 ;  /* 0x000000ffff117224 */ /* 0x000fe400078e0a11 */
[----:B------:R-:W-:Y:S02]  /*5950*/  @!P1 IMAD.MOV R5, RZ, RZ, -R5 ;  /* 0x000000ffff059224 */ /* 0x000fe400078e0a05 */
[----:B------:R-:W-:Y:S01]  /*5960*/  @!P6 IMAD.IADD R3, R3, 0x1, -R15 ;  /* 0x000000010303e824 */ /* 0x000fe200078e0a0f */
[C---:B------:R-:W-:Y:S01]  /*5970*/  ISETP.GT.U32.AND P6, PT, R15.reuse, R0, PT ;  /* 0x000000000f00720c */ /* 0x040fe20003fc4070 */
[----:B------:R-:W-:Y:S01]  /*5980*/  IMAD.MOV R20, RZ, RZ, -R20 ;  /* 0x000000ffff147224 */ /* 0x000fe200078e0a14 */
[----:B------:R0:W-:Y:S01]  /*5990*/  STL [R1+0x39c], R5 ;  /* 0x00039c0501007387 */ /* 0x0001e20000100800 */
[----:B------:R-:W-:Y:S01]  /*59a0*/  IMAD.MOV R19, RZ, RZ, -R19 ;  /* 0x000000ffff137224 */ /* 0x000fe200078e0a13 */
[C---:B------:R-:W-:Y:S01]  /*59b0*/  ISETP.GT.U32.AND P4, PT, R15.reuse, R3, PT ;  /* 0x000000030f00720c */ /* 0x040fe20003f84070 */
[----:B------:R-:W-:-:S02]  /*59c0*/  IMAD R17, R15, R17, R18 ;  /* 0x000000110f117224 */ /* 0x000fc400078e0212 */
[----:B------:R-:W-:Y:S02]  /*59d0*/  VIADD R11, R26, 0x9a ;  /* 0x0000009a1a0b7836 */ /* 0x000fe40000000000 */
[C---:B------:R-:W-:Y:S01]  /*59e0*/  IMAD R12, R15.reuse, R20, R12 ;  /* 0x000000140f0c7224 */ /* 0x040fe200078e020c */
[C---:B------:R-:W-:Y:S01]  /*59f0*/  ISETP.GT.U32.AND P1, PT, R15.reuse, R17, PT ;  /* 0x000000110f00720c */ /* 0x040fe20003f24070 */
[C---:B------:R-:W-:Y:S01]  /*5a00*/  IMAD R16, R15.reuse, R19, R16 ;  /* 0x000000130f107224 */ /* 0x040fe200078e0210 */
[----:B------:R-:W-:Y:S01]  /*5a10*/  IABS R19, R11 ;  /* 0x0000000b00137213 */ /* 0x000fe20000000000 */
[----:B0-----:R-:W-:Y:S02]  /*5a20*/  IMAD.MOV.U32 R5, RZ, RZ, R9 ;  /* 0x000000ffff057224 */ /* 0x001fe400078e0009 */
[----:B------:R-:W-:Y:S01]  /*5a30*/  @!P2 IMAD.MOV R13, RZ, RZ, -R13 ;  /* 0x000000ffff0da224 */ /* 0x000fe200078e0a0d */
[----:B------:R-:W-:Y:S01]  /*5a40*/  ISETP.GT.U32.AND P2, PT, R15, R12, PT ;  /* 0x0000000c0f00720c */ /* 0x000fe20003f44070 */
[----:B------:R-:W-:Y:S01]  /*5a50*/  @!P5 IMAD.MOV R5, RZ, RZ, -R5 ;  /* 0x000000ffff05d224 */ /* 0x000fe200078e0a05 */
[----:B------:R-:W-:Y:S01]  /*5a60*/  ISETP.GE.AND P5, PT, R7, RZ, PT ;  /* 0x000000ff0700720c */ /* 0x000fe20003fa6270 */
[----:B------:R-:W-:Y:S01]  /*5a70*/  @!P6 IMAD.IADD R0, R0, 0x1, -R15 ;  /* 0x000000010000e824 */ /* 0x000fe200078e0a0f */
[----:B------:R-:W-:Y:S01]  /*5a80*/  STL [R1+0x398], R13 ;  /* 0x0003980d01007387 */ /* 0x000fe20000100800 */
[----:B------:R-:W-:Y:S01]  /*5a90*/  IMAD.MOV.U32 R8, RZ, RZ, R19 ;  /* 0x000000ffff087224 */ /* 0x000fe200078e0013 */
[----:B------:R-:W-:Y:S01]  /*5aa0*/  ISETP.GT.U32.AND P6, PT, R15, R16, PT ;  /* 0x000000100f00720c */ /* 0x000fe20003fc4070 */
[----:B------:R-:W-:Y:S01]  /*5ab0*/  @!P4 IMAD.IADD R3, R3, 0x1, -R15 ;  /* 0x000000010303c824 */ /* 0x000fe200078e0a0f */
[----:B------:R0:W-:Y:S01]  /*5ac0*/  STL [R1+0x394], R5 ;  /* 0x0003940501007387 */ /* 0x0001e20000100800 */
[----:B------:R-:W-:Y:S01]  /*5ad0*/  IMAD.HI.U32 R9, R6, R8, RZ ;  /* 0x0000000806097227 */ /* 0x000fe200078e00ff */
[----:B------:R-:W-:-:S03]  /*5ae0*/  ISETP.GE.AND P4, PT, R14, RZ, PT ;  /* 0x000000ff0e00720c */ /* 0x000fc60003f86270 */
[----:B------:R-:W-:Y:S02]  /*5af0*/  IMAD.MOV R9, RZ, RZ, -R9 ;  /* 0x000000ffff097224 */ /* 0x000fe400078e0a09 */
[----:B------:R-:W-:Y:S01]  /*5b00*/  @!P1 IMAD.IADD R17, R17, 0x1, -R15 ;  /* 0x0000000111119824 */ /* 0x000fe200078e0a0f */
[----:B------:R-:W-:Y:S01]  /*5b10*/  ISETP.GE.AND P1, PT, R10, RZ, PT ;  /* 0x000000ff0a00720c */ /* 0x000fe20003f26270 */
[----:B------:R-:W-:Y:S02]  /*5b20*/  VIADD R18, R26, 0x99 ;  /* 0x000000991a127836 */ /* 0x000fe40000000000 */
[----:B0-----:R-:W-:Y:S02]  /*5b30*/  IMAD.MOV.U32 R5, RZ, RZ, R0 ;  /* 0x000000ffff057224 */ /* 0x001fe400078e0000 */
[----:B------:R-:W-:Y:S01]  /*5b40*/  IMAD R8, R15, R9, R8 ;  /* 0x000000090f087224 */ /* 0x000fe200078e0208 */
[----:B------:R-:W-:Y:S01]  /*5b50*/  IABS R2, R18 ;  /* 0x0000001200027213 */ /* 0x000fe20000000000 */
[----:B------:R-:W-:-:S02]  /*5b60*/  @!P0 IMAD.MOV R5, RZ, RZ, -R5 ;  /* 0x000000ffff058224 */ /* 0x000fc400078e0a05 */
[--C-:B------:R-:W-:Y:S01]  /*5b70*/  @!P2 IMAD.IADD R12, R12, 0x1, -R15.reuse ;  /* 0x000000010c0ca824 */ /* 0x100fe200078e0a0f */
[C---:B------:R-:W-:Y:S01]  /*5b80*/  ISETP.GT.U32.AND P2, PT, R15.reuse, R17, PT ;  /* 0x000000110f00720c */ /* 0x040fe20003f44070 */
[----:B------:R-:W-:Y:S01]  /*5b90*/  @!P6 IMAD.IADD R16, R16, 0x1, -R15 ;  /* 0x000000011010e824 */ /* 0x000fe200078e0a0f */
[----:B------:R0:W-:Y:S01]  /*5ba0*/  STL [R1+0x38c], R5 ;  /* 0x00038c0501007387 */ /* 0x0001e20000100800 */
[----:B------:R-:W-:Y:S01]  /*5bb0*/  IMAD.HI.U32 R7, R6, R2, RZ ;  /* 0x0000000206077227 */ /* 0x000fe200078e00ff */
[C---:B------:R-:W-:Y:S02]  /*5bc0*/  ISETP.GT.U32.AND P6, PT, R15.reuse, R12, PT ;  /* 0x0000000c0f00720c */ /* 0x040fe40003fc4070 */
[----:B------:R-:W-:Y:S01]  /*5bd0*/  ISETP.GT.U32.AND P0, PT, R15, R16, PT ;  /* 0x000000100f00720c */ /* 0x000fe20003f04070 */
[----:B------:R-:W-:Y:S02]  /*5be0*/  IMAD.MOV R7, RZ, RZ, -R7 ;  /* 0x000000ffff077224 */ /* 0x000fe400078e0a07 */
[----:B------:R-:W-:-:S02]  /*5bf0*/  VIADD R9, R26, 0x98 ;  /* 0x000000981a097836 */ /* 0x000fc40000000000 */
[C---:B------:R-:W-:Y:S02]  /*5c00*/  IMAD R0, R15.reuse, R7, R2 ;  /* 0x000000070f007224 */ /* 0x040fe400078e0202 */
[----:B0-----:R-:W-:Y:S01]  /*5c10*/  IMAD.MOV.U32 R5, RZ, RZ, R3 ;  /* 0x000000ffff057224 */ /* 0x001fe200078e0003 */
[----:B------:R-:W-:Y:S01]  /*5c20*/  IABS R7, R9 ;  /* 0x0000000900077213 */ /* 0x000fe20000000000 */
[----:B------:R-:W-:Y:S02]  /*5c30*/  VIADD R3, R26, 0x97 ;  /* 0x000000971a037836 */ /* 0x000fe40000000000 */
[----:B------:R-:W-:Y:S01]  /*5c40*/  @!P3 IMAD.MOV R5, RZ, RZ, -R5 ;  /* 0x000000ffff05b224 */ /* 0x000fe200078e0a05 */
[----:B------:R-:W-:Y:S01]  /*5c50*/  ISETP.GT.U32.AND P3, PT, R15, R8, PT ;  /* 0x000000080f00720c */ /* 0x000fe20003f64070 */
[--C-:B------:R-:W-:Y:S01]  /*5c60*/  @!P2 IMAD.IADD R17, R17, 0x1, -R15.reuse ;  /* 0x000000011111a824 */ /* 0x100fe200078e0a0f */
[----:B------:R-:W-:Y:S01]  /*5c70*/  IABS R2, R3 ;  /* 0x0000000300027213 */ /* 0x000fe20000000000 */
[----:B------:R-:W-:Y:S01]  /*5c80*/  @!P6 IMAD.IADD R12, R12, 0x1, -R15 ;  /* 0x000000010c0ce824 */ /* 0x000fe200078e0a0f */
[----:B------:R0:W-:Y:S01]  /*5c90*/  STL [R1+0x388], R5 ;  /* 0x0003880501007387 */ /* 0x0001e20000100800 */
[----:B------:R-:W-:Y:S01]  /*5ca0*/  ISETP.GT.U32.AND P6, PT, R15, R0, PT ;  /* 0x000000000f00720c */ /* 0x000fe20003fc4070 */
[----:B------:R-:W-:Y:S01]  /*5cb0*/  VIADD R10, R26, 0x96 ;  /* 0x000000961a0a7836 */ /* 0x000fe20000000000 */
[----:B------:R-:W-:Y:S01]  /*5cc0*/  ISETP.GE.AND P2, PT, R11, RZ, PT ;  /* 0x000000ff0b00720c */ /* 0x000fe20003f46270 */
[----:B------:R-:W-:-:S04]  /*5cd0*/  IMAD.HI.U32 R13, R6, R7, RZ ;  /* 0x00000007060d7227 */ /* 0x000fc800078e00ff */
[----:B------:R-:W-:-:S04]  /*5ce0*/  IMAD.HI.U32 R11, R6, R2, RZ ;  /* 0x00000002060b7227 */ /* 0x000fc800078e00ff */
[----:B------:R-:W-:Y:S01]  /*5cf0*/  @!P3 IMAD.IADD R8, R8, 0x1, -R15 ;  /* 0x000000010808b824 */ /* 0x000fe200078e0a0f */
[----:B------:R-:W-:Y:S01]  /*5d00*/  ISETP.GE.AND P3, PT, R9, RZ, PT ;  /* 0x000000ff0900720c */ /* 0x000fe20003f66270 */
[----:B0-----:R-:W-:Y:S01]  /*5d10*/  IMAD.MOV.U32 R5, RZ, RZ, R17 ;  /* 0x000000ffff057224 */ /* 0x001fe200078e0011 */
[----:B------:R-:W-:Y:S01]  /*5d20*/  IABS R9, R10 ;  /* 0x0000000a00097213 */ /* 0x000fe20000000000 */
[----:B------:R-:W-:Y:S01]  /*5d30*/  @!P0 IMAD.IADD R16, R16, 0x1, -R15 ;  /* 0x0000000110108824 */ /* 0x000fe200078e0a0f */
[----:B------:R-:W-:Y:S01]  /*5d40*/  ISETP.GE.AND P0, PT, R18, RZ, PT ;  /* 0x000000ff1200720c */ /* 0x000fe20003f06270 */
[----:B------:R-:W-:Y:S01]  /*5d50*/  @!P5 IMAD.MOV R5, RZ, RZ, -R5 ;  /* 0x000000ffff05d224 */ /* 0x000fe200078e0a05 */
[C---:B------:R-:W-:Y:S01]  /*5d60*/  ISETP.GT.U32.AND P5, PT, R15.reuse, R8, PT ;  /* 0x000000080f00720c */ /* 0x040fe20003fa4070 */
[----:B------:R-:W-:Y:S02]  /*5d70*/  IMAD.MOV R13, RZ, RZ, -R13 ;  /* 0x000000ffff0d7224 */ /* 0x000fe400078e0a0d */
[----:B------:R-:W-:Y:S01]  /*5d80*/  IMAD.MOV R11, RZ, RZ, -R11 ;  /* 0x000000ffff0b7224 */ /* 0x000fe200078e0a0b */
[----:B------:R0:W-:Y:S01]  /*5d90*/  STL [R1+0x380], R5 ;  /* 0x0003800501007387 */ /* 0x0001e20000100800 */
[----:B------:R-:W-:-:S02]  /*5da0*/  IMAD R7, R15, R13, R7 ;  /* 0x0000000d0f077224 */ /* 0x000fc400078e0207 */
[----:B------:R-:W-:Y:S02]  /*5db0*/  IMAD R2, R15, R11, R2 ;  /* 0x0000000b0f027224 */ /* 0x000fe400078e0202 */
[----:B------:R-:W-:-:S04]  /*5dc0*/  IMAD.HI.U32 R11, R6, R9, RZ ;  /* 0x00000009060b7227 */ /* 0x000fc800078e00ff */
[----:B------:R-:W-:Y:S02]  /*5dd0*/  @!P6 IMAD.IADD R0, R0, 0x1, -R15 ;  /* 0x000000010000e824 */ /* 0x000fe400078e0a0f */
[----:B0-----:R-:W-:Y:S02]  /*5de0*/  IMAD.MOV.U32 R5, RZ, RZ, R16 ;  /* 0x000000ffff057224 */ /* 0x001fe400078e0010 */
[----:B------:R-:W-:Y:S01]  /*5df0*/  @!P4 IMAD.MOV R12, RZ, RZ, -R12 ;  /* 0x000000ffff0cc224 */ /* 0x000fe200078e0a0c */
[----:B------:R-:W-:Y:S01]  /*5e00*/  ISETP.GT.U32.AND P4, PT, R15, R7, PT ;  /* 0x000000070f00720c */ /* 0x000fe20003f84070 */
[----:B------:R-:W-:Y:S01]  /*5e10*/  @!P1 IMAD.MOV R5, RZ, RZ, -R5 ;  /* 0x000000ffff059224 */ /* 0x000fe200078e0a05 */
[----:B------:R-:W-:Y:S01]  /*5e20*/  ISETP.GE.AND P1, PT, R3, RZ, PT ;  /* 0x000000ff0300720c */ /* 0x000fe20003f26270 */
[----:B------:R-:W-:Y:S01]  /*5e30*/  IMAD.MOV R3, RZ, RZ, -R11 ;  /* 0x000000ffff037224 */ /* 0x000fe200078e0a0b */
[C---:B------:R-:W-:Y:S01]  /*5e40*/  ISETP.GT.U32.AND P6, PT, R15.reuse, R0, PT ;  /* 0x000000000f00720c */ /* 0x040fe20003fc4070 */
[----:B------:R-:W-:Y:S01]  /*5e50*/  @!P5 IMAD.IADD R8, R8, 0x1, -R15 ;  /* 0x000000010808d824 */ /* 0x000fe200078e0a0f */
[C---:B------:R-:W-:Y:S01]  /*5e60*/  ISETP.GT.U32.AND P5, PT, R15.reuse, R2, PT ;  /* 0x000000020f00720c */ /* 0x040fe20003fa4070 */
[----:B------:R-:W-:Y:S01]  /*5e70*/  IMAD R3, R15, R3, R9 ;  /* 0x000000030f037224 */ /* 0x000fe200078e0209 */
[----:B------:R0:W-:Y:S01]  /*5e80*/  STL [R1+0x34c], R12 ;  /* 0x00034c0c01007387 */ /* 0x0001e20000100800 */
[----:B------:R-:W-:-:S02]  /*5e90*/  IMAD.MOV.U32 R13, RZ, RZ, R8 ;  /* 0x000000ffff0d7224 */ /* 0x000fc400078e0008 */
[----:B------:R-:W-:Y:S01]  /*5ea0*/  VIADD R9, R26, 0x93 ;  /* 0x000000931a097836 */ /* 0x000fe20000000000 */
[----:B------:R1:W-:Y:S01]  /*5eb0*/  STL [R1+0x350], R5 ;  /* 0x0003500501007387 */ /* 0x0003e20000100800 */
[----:B------:R-:W-:Y:S01]  /*5ec0*/  @!P2 IMAD.MOV R13, RZ, RZ, -R13 ;  /* 0x000000ffff0da224 */ /* 0x000fe200078e0a0d */
[----:B------:R-:W-:Y:S01]  /*5ed0*/  ISETP.GT.U32.AND P2, PT, R15, R3, PT ;  /* 0x000000030f00720c */ /* 0x000fe20003f44070 */
[--C-:B------:R-:W-:Y:S02]  /*5ee0*/  @!P4 IMAD.IADD R7, R7, 0x1, -R15.reuse ;  /* 0x000000010707c824 */ /* 0x100fe400078e0a0f */
[--C-:B------:R-:W-:Y:S01]  /*5ef0*/  @!P6 IMAD.IADD R0, R0, 0x1, -R15.reuse ;  /* 0x000000010000e824 */ /* 0x100fe200078e0a0f */
[----:B------:R-:W-:Y:S01]  /*5f00*/  ISETP.GE.AND P6, PT, R10, RZ, PT ;  /* 0x000000ff0a00720c */ /* 0x000fe20003fc6270 */
[----:B------:R-:W-:Y:S01]  /*5f10*/  VIADD R10, R26, 0x94 ;  /* 0x000000941a0a7836 */ /* 0x000fe20000000000 */
[C---:B------:R-:W-:Y:S01]  /*5f20*/  ISETP.GT.U32.AND P4, PT, R15.reuse, R7, PT ;  /* 0x000000070f00720c */ /* 0x040fe20003f84070 */
[--C-:B------:R-:W-:Y:S01]  /*5f30*/  @!P5 IMAD.IADD R2, R2, 0x1, -R15.reuse ;  /* 0x000000010202d824 */ /* 0x100fe200078e0a0f */
[----:B0-----:R-:W-:Y:S01]  /*5f40*/  IABS R12, R9 ;  /* 0x00000009000c7213 */ /* 0x001fe20000000000 */
[----:B------:R-:W-:Y:S01]  /*5f50*/  VIADD R11, R26, 0x95 ;  /* 0x000000951a0b7836 */ /* 0x000fe20000000000 */
[----:B------:R-:W-:Y:S01]  /*5f60*/  IABS R21, R10 ;  /* 0x0000000a00157213 */ /* 0x000fe20000000000 */
[----:B-1----:R-:W-:Y:S01]  /*5f70*/  IMAD.MOV.U32 R5, RZ, RZ, R0 ;  /* 0x000000ffff057224 */ /* 0x002fe200078e0000 */
[----:B------:R-:W-:Y:S01]  /*5f80*/  ISETP.GT.U32.AND P5, PT, R15, R2, PT ;  /* 0x000000020f00720c */ /* 0x000fe20003fa4070 */
[----:B------:R-:W-:Y:S01]  /*5f90*/  @!P2 IMAD.IADD R3, R3, 0x1, -R15 ;  /* 0x000000010303a824 */ /* 0x000fe200078e0a0f */
[----:B------:R-:W-:Y:S01]  /*5fa0*/  IABS R20, R11 ;  /* 0x0000000b00147213 */ /* 0x000fe20000000000 */
[----:B------:R-:W-:Y:S01]  /*5fb0*/  IMAD.MOV.U32 R8, RZ, RZ, R12 ;  /* 0x000000ffff087224 */ /* 0x000fe200078e000c */
[----:B------:R0:W-:Y:S01]  /*5fc0*/  STL [R1+0x354], R13 ;  /* 0x0003540d01007387 */ /* 0x0001e20000100800 */
[----:B------:R-:W-:Y:S01]  /*5fd0*/  IMAD.HI.U32 R12, R6, R21, RZ ;  /* 0x00000015060c7227 */ /* 0x000fe200078e00ff */
[----:B------:R-:W-:-:S03]  /*5fe0*/  ISETP.GT.U32.AND P2, PT, R15, R3, PT ;  /* 0x000000030f00720c */ /* 0x000fc60003f44070 */
[----:B------:R-:W-:Y:S01]  /*5ff0*/  @!P4 IMAD.IADD R7, R7, 0x1, -R15 ;  /* 0x000000010707c824 */ /* 0x000fe200078e0a0f */
[----:B------:R-:W-:Y:S01]  /*6000*/  ISETP.GE.AND P4, PT, R10, RZ, PT ;  /* 0x000000ff0a00720c */ /* 0x000fe20003f86270 */
[----:B------:R-:W-:Y:S02]  /*6010*/  IMAD.MOV R10, RZ, RZ, -R12 ;  /* 0x000000ffff0a7224 */ /* 0x000fe400078e0a0c */
[----:B------:R-:W-:Y:S01]  /*6020*/  @!P0 IMAD.MOV R5, RZ, RZ, -R5 ;  /* 0x000000ffff058224 */ /* 0x000fe200078e0a05 */
[----:B------:R-:W-:Y:S01]  /*6030*/  ISETP.GE.AND P0, PT, R11, RZ, PT ;  /* 0x000000ff0b00720c */ /* 0x000fe20003f06270 */
[----:B------:R-:W-:Y:S02]  /*6040*/  IMAD R21, R15, R10, R21 ;  /* 0x0000000a0f157224 */ /* 0x000fe400078e0215 */
[----:B------:R-:W-:Y:S01]  /*6050*/  IMAD.HI.U32 R11, R6, R20, RZ ;  /* 0x00000014060b7227 */ /* 0x000fe200078e00ff */
[----:B------:R1:W-:Y:S03]  /*6060*/  STL [R1+0x35c], R5 ;  /* 0x00035c0501007387 */ /* 0x0003e60000100800 */
[----:B------:R-:W-:Y:S01]  /*6070*/  @!P2 IMAD.IADD R3, R3, 0x1, -R15 ;  /* 0x000000010303a824 */ /* 0x000fe200078e0a0f */
[----:B------:R-:W-:Y:S01]  /*6080*/  ISETP.GT.U32.AND P2, PT, R15, R21, PT ;  /* 0x000000150f00720c */ /* 0x000fe20003f44070 */
[----:B------:R-:W-:-:S02]  /*6090*/  IMAD.MOV R11, RZ, RZ, -R11 ;  /* 0x000000ffff0b7224 */ /* 0x000fc400078e0a0b */
[----:B------:R-:W-:Y:S01]  /*60a0*/  @!P5 IMAD.IADD R2, R2, 0x1, -R15 ;  /* 0x000000010202d824 */ /* 0x000fe200078e0a0f */
[----:B------:R-:W-:Y:S01]  /*60b0*/  ISETP.GE.AND P5, PT, R9, RZ, PT ;  /* 0x000000ff0900720c */ /* 0x000fe20003fa6270 */
[C---:B------:R-:W-:Y:S02]  /*60c0*/  IMAD R20, R15.reuse, R11, R20 ;  /* 0x0000000b0f147224 */ /* 0x040fe400078e0214 */
[----:B0-----:R-:W-:Y:S02]  /*60d0*/  IMAD.MOV.U32 R13, RZ, RZ, R7 ;  /* 0x000000ffff0d7224 */ /* 0x001fe400078e0007 */
[----:B------:R-:W-:Y:S02]  /*60e0*/  VIADD R11, R26, 0x92 ;  /* 0x000000921a0b7836 */ /* 0x000fe40000000000 */
[----:B-1----:R-:W-:Y:S02]  /*60f0*/  IMAD.MOV.U32 R5, RZ, RZ, R2 ;  /* 0x000000ffff057224 */ /* 0x002fe400078e0002 */
[----:B------:R-:W-:Y:S01]  /*6100*/  @!P3 IMAD.MOV R13, RZ, RZ, -R13 ;  /* 0x000000ffff0db224 */ /* 0x000fe200078e0a0d */
[----:B------:R-:W-:Y:S01]  /*6110*/  ISETP.GT.U32.AND P3, PT, R15, R20, PT ;  /* 0x000000140f00720c */ /* 0x000fe20003f64070 */
[----:B------:R-:W-:-:S03]  /*6120*/  IMAD.HI.U32 R0, R6, R8, RZ ;  /* 0x0000000806007227 */ /* 0x000fc600078e00ff */
[----:B------:R-:W-:Y:S01]  /*6130*/  STL [R1+0x368], R13 ;  /* 0x0003680d01007387 */ /* 0x000fe20000100800 */
[----:B------:R-:W-:Y:S01]  /*6140*/  @!P1 IMAD.MOV R5, RZ, RZ, -R5 ;  /* 0x000000ffff059224 */ /* 0x000fe200078e0a05 */
[----:B------:R-:W-:Y:S01]  /*6150*/  ISETP.GE.AND P1, PT, R11, RZ, PT ;  /* 0x000000ff0b00720c */ /* 0x000fe20003f26270 */
[----:B------:R-:W-:Y:S01]  /*6160*/  @!P2 IMAD.IADD R21, R21, 0x1, -R15 ;  /* 0x000000011515a824 */ /* 0x000fe200078e0a0f */
[----:B------:R-:W-:Y:S01]  /*6170*/  IABS R11, R11 ;  /* 0x0000000b000b7213 */ /* 0x000fe20000000000 */
[----:B------:R-:W-:Y:S01]  /*6180*/  IMAD.MOV R0, RZ, RZ, -R0 ;  /* 0x000000ffff007224 */ /* 0x000fe200078e0a00 */
[----:B------:R0:W-:Y:S01]  /*6190*/  STL [R1+0x374], R5 ;  /* 0x0003740501007387 */ /* 0x0001e20000100800 */
[----:B------:R-:W-:Y:S01]  /*61a0*/  VIADD R9, R26, 0x91 ;  /* 0x000000911a097836 */ /* 0x000fe20000000000 */
[C---:B------:R-:W-:Y:S01]  /*61b0*/  ISETP.GT.U32.AND P2, PT, R15.reuse, R21, PT ;  /* 0x000000150f00720c */ /* 0x040fe20003f44070 */
[----:B------:R-:W-:Y:S02]  /*61c0*/  IMAD R0, R15, R0, R8 ;  /* 0x000000000f007224 */ /* 0x000fe400078e0208 */
[----:B------:R-:W-:Y:S01]  /*61d0*/  IMAD.HI.U32 R12, R6, R11, RZ ;  /* 0x0000000b060c7227 */ /* 0x000fe200078e00ff */
[----:B------:R-:W-:-:S03]  /*61e0*/  IABS R8, R9 ;  /* 0x0000000900087213 */ /* 0x000fc60000000000 */
[----:B------:R-:W-:Y:S02]  /*61f0*/  @!P3 IMAD.IADD R20, R20, 0x1, -R15 ;  /* 0x000000011414b824 */ /* 0x000fe400078e0a0f */
[----:B0-----:R-:W-:Y:S02]  /*6200*/  IMAD.MOV.U32 R5, RZ, RZ, R3 ;  /* 0x000000ffff057224 */ /* 0x001fe400078e0003 */
[----:B------:R-:W-:Y:S01]  /*6210*/  IMAD.MOV R12, RZ, RZ, -R12 ;  /* 0x000000ffff0c7224 */ /* 0x000fe200078e0a0c */
[C---:B------:R-:W-:Y:S01]  /*6220*/  ISETP.GT.U32.AND P3, PT, R15.reuse, R20, PT ;  /* 0x000000140f00720c */ /* 0x040fe20003f64070 */
[----:B------:R-:W-:Y:S01]  /*6230*/  @!P6 IMAD.MOV R5, RZ, RZ, -R5 ;  /* 0x000000ffff05e224 */ /* 0x000fe200078e0a05 */
[----:B------:R-:W-:Y:S01]  /*6240*/  ISETP.GT.U32.AND P6, PT, R15, R0, PT ;  /* 0x000000000f00720c */ /* 0x000fe20003fc4070 */
[----:B------:R-:W-:-:S03]  /*6250*/  IMAD.HI.U32 R7, R6, R8, RZ ;  /* 0x0000000806077227 */ /* 0x000fc600078e00ff */
[----:B------:R0:W-:Y:S01]  /*6260*/  STL [R1+0x358], R5 ;  /* 0x0003580501007387 */ /* 0x0001e20000100800 */
[C---:B------:R-:W-:Y:S02]  /*6270*/  VIADD R17, R26.reuse, 0x90 ;  /* 0x000000901a117836 */ /* 0x040fe40000000000 */
[----:B------:R-:W-:Y:S02]  /*6280*/  VIADD R13, R26, 0x8f ;  /* 0x0000008f1a0d7836 */ /* 0x000fe40000000000 */
[----:B------:R-:W-:Y:S01]  /*6290*/  IMAD R11, R15, R12, R11 ;  /* 0x0000000c0f0b7224 */ /* 0x000fe200078e020b */
[----:B------:R-:W-:Y:S01]  /*62a0*/  IABS R10, R17 ;  /* 0x00000011000a7213 */ /* 0x000fe20000000000 */
[----:B------:R-:W-:Y:S01]  /*62b0*/  IMAD.MOV R7, RZ, RZ, -R7 ;  /* 0x000000ffff077224 */ /* 0x000fe200078e0a07 */
[----:B------:R-:W-:Y:S01]  /*62c0*/  IABS R16, R13 ;  /* 0x0000000d00107213 */ /* 0x000fe20000000000 */
[----:B------:R-:W-:Y:S01]  /*62d0*/  @!P2 IMAD.IADD R21, R21, 0x1, -R15 ;  /* 0x000000011515a824 */ /* 0x000fe200078e0a0f */
[C---:B------:R-:W-:Y:S01]  /*62e0*/  ISETP.GT.U32.AND P2, PT, R15.reuse, R11, PT ;  /* 0x0000000b0f00720c */ /* 0x040fe20003f44070 */
[----:B------:R-:W-:-:S02]  /*62f0*/  IMAD R8, R15, R7, R8 ;  /* 0x000000070f087224 */ /* 0x000fc400078e0208 */
[----:B------:R-:W-:-:S04]  /*6300*/  IMAD.HI.U32 R14, R6, R10, RZ ;  /* 0x0000000a060e7227 */ /* 0x000fc800078e00ff */
[----:B------:R-:W-:Y:S01]  /*6310*/  @!P6 IMAD.IADD R0, R0, 0x1, -R15 ;  /* 0x000000010000e824 */ /* 0x000fe200078e0a0f */
[----:B------:R-:W-:Y:S01]  /*6320*/  ISETP.GT.U32.AND P6, PT, R15, R8, PT ;  /* 0x000000080f00720c */ /* 0x000fe20003fc4070 */
[----:B------:R-:W-:-:S04]  /*6330*/  IMAD.HI.U32 R2, R6, R16, RZ ;  /* 0x0000001006027227 */ /* 0x000fc800078e00ff */
[----:B------:R-:W-:Y:S02]  /*6340*/  IMAD.MOV R3, RZ, RZ, -R14 ;  /* 0x000000ffff037224 */ /* 0x000fe400078e0a0e */
[----:B------:R-:W-:Y:S02]  /*6350*/  IMAD.MOV R2, RZ, RZ, -R2 ;  /* 0x000000ffff027224 */ /* 0x000fe400078e0a02 */
[--C-:B------:R-:W-:Y:S01]  /*6360*/  @!P3 IMAD.IADD R20, R20, 0x1, -R15.reuse ;  /* 0x000000011414b824 */ /* 0x100fe200078e0a0f */
[----:B------:R-:W-:Y:S01]  /*6370*/  ISETP.GE.AND P3, PT, R9, RZ, PT ;  /* 0x000000ff0900720c */ /* 0x000fe20003f66270 */
[C---:B------:R-:W-:Y:S02]  /*6380*/  VIADD R14, R26.reuse, 0x8e ;  /* 0x0000008e1a0e7836 */ /* 0x040fe40000000000 */
[----:B------:R-:W-:Y:S02]  /*6390*/  IMAD R16, R15, R2, R16 ;  /* 0x000000020f107224 */ /* 0x000fe400078e0210 */
[----:B------:R-:W-:Y:S01]  /*63a0*/  @!P2 IMAD.IADD R11, R11, 0x1, -R15 ;  /* 0x000000010b0ba824 */ /* 0x000fe200078e0a0f */
[----:B------:R-:W-:Y:S01]  /*63b0*/  IABS R7, R14 ;  /* 0x0000000e00077213 */ /* 0x000fe20000000000 */
[----:B0-----:R-:W-:Y:S01]  /*63c0*/  IMAD.MOV.U32 R5, RZ, RZ, R20 ;  /* 0x000000ffff057224 */ /* 0x001fe200078e0014 */
[----:B------:R-:W-:Y:S01]  /*63d0*/  ISETP.GT.U32.AND P2, PT, R15, R0, PT ;  /* 0x000000000f00720c */ /* 0x000fe20003f44070 */
[----:B------:R-:W-:-:S02]  /*63e0*/  VIADD R2, R26, 0x8d ;  /* 0x0000008d1a027836 */ /* 0x000fc40000000000 */
[----:B------:R-:W-:Y:S01]  /*63f0*/  @!P0 IMAD.MOV R5, RZ, RZ, -R5 ;  /* 0x000000ffff058224 */ /* 0x000fe200078e0a05 */
[C---:B------:R-:W-:Y:S01]  /*6400*/  ISETP.GT.U32.AND P0, PT, R15.reuse, R11, PT ;  /* 0x0000000b0f00720c */ /* 0x040fe20003f04070 */
[----:B------:R-:W-:Y:S01]  /*6410*/  @!P6 IMAD.IADD R8, R8, 0x1, -R15 ;  /* 0x000000010808e824 */ /* 0x000fe200078e0a0f */
[----:B------:R-:W-:Y:S01]  /*6420*/  IABS R18, R2 ;  /* 0x0000000200127213 */ /* 0x000fe20000000000 */
[----:B------:R-:W-:Y:S01]  /*6430*/  IMAD.HI.U32 R22, R6, R7, RZ ;  /* 0x0000000706167227 */ /* 0x000fe200078e00ff */
[----:B------:R0:W-:Y:S02]  /*6440*/  STL [R1+0x348], R5 ;  /* 0x0003480501007387 */ /* 0x0001e40000100800 */
[C---:B------:R-:W-:Y:S01]  /*6450*/  ISETP.GT.U32.AND P6, PT, R15.reuse, R8, PT ;  /* 0x000000080f00720c */ /* 0x040fe20003fc4070 */
[----:B------:R-:W-:Y:S02]  /*6460*/  IMAD R10, R15, R3, R10 ;  /* 0x000000030f0a7224 */ /* 0x000fe400078e020a */
[----:B------:R-:W-:-:S02]  /*6470*/  IMAD.MOV R22, RZ, RZ, -R22 ;  /* 0x000000ffff167224 */ /* 0x000fc400078e0a16 */
[----:B------:R-:W-:-:S04]  /*6480*/  IMAD.HI.U32 R20, R6, R18, RZ ;  /* 0x0000001206147227 */ /* 0x000fc800078e00ff */
[----:B0-----:R-:W-:Y:S02]  /*6490*/  IMAD.MOV.U32 R5, RZ, RZ, R21 ;  /* 0x000000ffff057224 */ /* 0x001fe400078e0015 */
[----:B------:R-:W-:Y:S01]  /*64a0*/  @!P2 IMAD.IADD R0, R0, 0x1, -R15 ;  /* 0x000000010000a824 */ /* 0x000fe200078e0a0f */
[C---:B------:R-:W-:Y:S01]  /*64b0*/  ISETP.GT.U32.AND P2, PT, R15.reuse, R16, PT ;  /* 0x000000100f00720c */ /* 0x040fe20003f44070 */
[----:B------:R-:W-:Y:S01]  /*64c0*/  @!P4 IMAD.MOV R5, RZ, RZ, -R5 ;  /* 0x000000ffff05c224 */ /* 0x000fe200078e0a05 */
[C---:B------:R-:W-:Y:S01]  /*64d0*/  ISETP.GT.U32.AND P4, PT, R15.reuse, R10, PT ;  /* 0x0000000a0f00720c */ /* 0x040fe20003f84070 */
[----:B------:R-:W-:Y:S02]  /*64e0*/  IMAD R7, R15, R22, R7 ;  /* 0x000000160f077224 */ /* 0x000fe400078e0207 */
[----:B------:R-:W-:Y:S01]  /*64f0*/  VIADD R12, R26, 0x8c ;  /* 0x0000008c1a0c7836 */ /* 0x000fe20000000000 */
[----:B------:R0:W-:Y:S01]  /*6500*/  STL [R1+0x33c], R5 ;  /* 0x00033c0501007387 */ /* 0x0001e20000100800 */
[----:B------:R-:W-:-:S02]  /*6510*/  IMAD.MOV R20, RZ, RZ, -R20 ;  /* 0x000000ffff147224 */ /* 0x000fc400078e0a14 */
[--C-:B------:R-:W-:Y:S01]  /*6520*/  @!P0 IMAD.IADD R11, R11, 0x1, -R15.reuse ;  /* 0x000000010b0b8824 */ /* 0x100fe200078e0a0f */
[C---:B------:R-:W-:Y:S01]  /*6530*/  ISETP.GT.U32.AND P0, PT, R15.reuse, R7, PT ;  /* 0x000000070f00720c */ /* 0x040fe20003f04070 */
[C---:B------:R-:W-:Y:S01]  /*6540*/  IMAD R18, R15.reuse, R20, R18 ;  /* 0x000000140f127224 */ /* 0x040fe200078e0212 */
[----:B------:R-:W-:Y:S01]  /*6550*/  IABS R19, R12 ;  /* 0x0000000c00137213 */ /* 0x000fe20000000000 */
[----:B------:R-:W-:Y:S02]  /*6560*/  IMAD.MOV.U32 R23, RZ, RZ, R0 ;  /* 0x000000ffff177224 */ /* 0x000fe400078e0000 */
[----:B------:R-:W-:Y:S01]  /*6570*/  @!P6 IMAD.IADD R8, R8, 0x1, -R15 ;  /* 0x000000010808e824 */ /* 0x000fe200078e0a0f */
[----:B------:R-:W-:Y:S01]  /*6580*/  ISETP.GT.U32.AND P6, PT, R15, R18, PT ;  /* 0x000000120f00720c */ /* 0x000fe20003fc4070 */
[----:B0-----:R-:W-:Y:S02]  /*6590*/  IMAD.MOV.U32 R5, RZ, RZ, R11 ;  /* 0x000000ffff057224 */ /* 0x001fe400078e000b */
[----:B------:R-:W-:-:S02]  /*65a0*/  VIADD R3, R26, 0x8b ;  /* 0x0000008b1a037836 */ /* 0x000fc40000000000 */
[----:B------:R-:W-:-:S03]  /*65b0*/  IMAD.HI.U32 R21, R6, R19, RZ ;  /* 0x0000001306157227 */ /* 0x000fc600078e00ff */
[----:B------:R-:W-:Y:S01]  /*65c0*/  IABS R9, R3 ;  /* 0x0000000300097213 */ /* 0x000fe20000000000 */
[----:B------:R-:W-:Y:S02]  /*65d0*/  @!P5 IMAD.MOV R23, RZ, RZ, -R23 ;  /* 0x000000ffff17d224 */ /* 0x000fe400078e0a17 */
[----:B------:R-:W-:Y:S02]  /*65e0*/  @!P1 IMAD.MOV R5, RZ, RZ, -R5 ;  /* 0x000000ffff059224 */ /* 0x000fe400078e0a05 */
[--C-:B------:R-:W-:Y:S01]  /*65f0*/  @!P4 IMAD.IADD R10, R10, 0x1, -R15.reuse ;  /* 0x000000010a0ac824 */ /* 0x100fe200078e0a0f */
[----:B------:R-:W-:Y:S01]  /*6600*/  STL [R1+0x334], R23 ;  /* 0x0003341701007387 */ /* 0x000fe20000100800 */
[----:B------:R-:W-:Y:S01]  /*6610*/  @!P2 IMAD.IADD R16, R16, 0x1, -R15 ;  /* 0x000000011010a824 */ /* 0x000fe200078e0a0f */
[----:B------:R-:W-:Y:S01]  /*6620*/  ISETP.GE.AND P4, PT, R17, RZ, PT ;  /* 0x000000ff1100720c */ /* 0x000fe20003f86270 */
[----:B------:R-:W-:Y:S01]  /*6630*/  IMAD.MOV R21, RZ, RZ, -R21 ;  /* 0x000000ffff157224 */ /* 0x000fe200078e0a15 */
[----:B------:R0:W-:Y:S01]  /*6640*/  STL [R1+0x330], R5 ;  /* 0x0003300501007387 */ /* 0x0001e20000100800 */
[----:B------:R-:W-:Y:S01]  /*6650*/  @!P0 IMAD.IADD R7, R7, 0x1, -R15 ;  /* 0x0000000107078824 */ /* 0x000fe200078e0a0f */
[C---:B------:R-:W-:Y:S01]  /*6660*/  ISETP.GT.U32.AND P0, PT, R15.reuse, R10, PT ;  /* 0x0000000a0f00720c */ /* 0x040fe20003f04070 */
[C---:B------:R-:W-:Y:S01]  /*6670*/  IMAD R19, R15.reuse, R21, R19 ;  /* 0x000000150f137224 */ /* 0x040fe200078e0213 */
[----:B------:R-:W-:Y:S01]  /*6680*/  ISETP.GT.U32.AND P5, PT, R15, R16, PT ;  /* 0x000000100f00720c */ /* 0x000fe20003fa4070 */
[----:B------:R-:W-:Y:S01]  /*6690*/  IMAD.HI.U32 R22, R6, R9, RZ ;  /* 0x0000000906167227 */ /* 0x000fe200078e00ff */
[----:B------:R-:W-:-:S03]  /*66a0*/  ISETP.GE.AND P2, PT, R13, RZ, PT ;  /* 0x000000ff0d00720c */ /* 0x000fc60003f46270 */
[----:B------:R-:W-:Y:S01]  /*66b0*/  @!P6 IMAD.IADD R18, R18, 0x1, -R15 ;  /* 0x000000011212e824 */ /* 0x000fe200078e0a0f */
[C---:B------:R-:W-:Y:S01]  /*66c0*/  ISETP.GT.U32.AND P6, PT, R15.reuse, R7, PT ;  /* 0x000000070f00720c */ /* 0x040fe20003fc4070 */
[----:B0-----:R-:W-:Y:S02]  /*66d0*/  IMAD.MOV.U32 R5, RZ, RZ, R8 ;  /* 0x000000ffff057224 */ /* 0x001fe400078e0008 */
[----:B------:R-:W-:Y:S01]  /*66e0*/  IMAD.MOV R22, RZ, RZ, -R22 ;  /* 0x000000ffff167224 */ /* 0x000fe200078e0a16 */
[C---:B------:R-:W-:Y:S01]  /*66f0*/  ISETP.GT.U32.AND P1, PT, R15.reuse, R18, PT ;  /* 0x000000120f00720c */ /* 0x040fe20003f24070 */
[----:B------:R-:W-:Y:S01]  /*6700*/  @!P3 IMAD.MOV R5, RZ, RZ, -R5 ;  /* 0x000000ffff05b224 */ /* 0x000fe200078e0a05 */
[C---:B------:R-:W-:Y:S01]  /*6710*/  ISETP.GT.U32.AND P3, PT, R15.reuse, R19, PT ;  /* 0x000000130f00720c */ /* 0x040fe20003f64070 */
[C---:B------:R-:W-:Y:S02]  /*6720*/  VIADD R17, R26.reuse, 0x8a ;  /* 0x0000008a1a117836 */ /* 0x040fe40000000000 */
[C---:B------:R-:W-:Y:S01]  /*6730*/  IMAD R9, R15.reuse, R22, R9 ;  /* 0x000000160f097224 */ /* 0x040fe200078e0209 */
[----:B------:R0:W-:Y:S01]  /*6740*/  STL [R1+0x32c], R5 ;  /* 0x00032c0501007387 */ /* 0x0001e20000100800 */
[----:B------:R-:W-:Y:S01]  /*6750*/  VIADD R13, R26, 0x89 ;  /* 0x000000891a0d7836 */ /* 0x000fe20000000000 */
[----:B------:R-:W-:Y:S01]  /*6760*/  IABS R8, R17 ;  /* 0x0000001100087213 */ /* 0x000fe20000000000 */
[--C-:B------:R-:W-:Y:S01]  /*6770*/  @!P0 IMAD.IADD R10, R10, 0x1, -R15.reuse ;  /* 0x000000010a0a8824 */ /* 0x100fe200078e0a0f */
[----:B------:R-:W-:Y:S01]  /*6780*/  ISETP.GE.AND P0, PT, R14, RZ, PT ;  /* 0x000000ff0e00720c */ /* 0x000fe20003f06270 */
[----:B------:R-:W-:Y:S01]  /*6790*/  @!P5 IMAD.IADD R16, R16, 0x1, -R15 ;  /* 0x000000011010d824 */ /* 0x000fe200078e0a0f */
[----:B------:R-:W-:Y:S01]  /*67a0*/  ISETP.GT.U32.AND P5, PT, R15, R9, PT ;  /* 0x000000090f00720c */ /* 0x000fe20003fa4070 */
[----:B------:R-:W-:Y:S01]  /*67b0*/  IMAD.HI.U32 R11, R6, R8, RZ ;  /* 0x00000008060b7227 */ /* 0x000fe200078e00ff */
[----:B------:R-:W-:-:S03]  /*67c0*/  IABS R0, R13 ;  /* 0x0000000d00007213 */ /* 0x000fc60000000000 */
[----:B------:R-:W-:Y:S02]  /*67d0*/  IMAD.MOV.U32 R20, RZ, RZ, R10 ;  /* 0x000000ffff147224 */ /* 0x000fe400078e000a */
[--C-:B------:R-:W-:Y:S01]  /*67e0*/  @!P6 IMAD.IADD R7, R7, 0x1, -R15.reuse ;  /* 0x000000010707e824 */ /* 0x100fe200078e0a0f */
[----:B------:R-:W-:Y:S01]  /*67f0*/  ISETP.GE.AND P6, PT, R2, RZ, PT ;  /* 0x000000ff0200720c */ /* 0x000fe20003fc6270 */
[----:B------:R-:W-:Y:S01]  /*6800*/  @!P3 IMAD.IADD R19, R19, 0x1, -R15 ;  /* 0x000000011313b824 */ /* 0x000fe200078e0a0f */
[----:B------:R-:W-:Y:S01]  /*6810*/  ISETP.GE.AND P3, PT, R3, RZ, PT ;  /* 0x000000ff0300720c */ /* 0x000fe20003f66270 */
[----:B0-----:R-:W-:Y:S02]  /*6820*/  IMAD.MOV.U32 R5, RZ, RZ, R16 ;  /* 0x000000ffff057224 */ /* 0x001fe400078e0010 */
[----:B------:R-:W-:-:S04]  /*6830*/  IMAD.HI.U32 R2, R6, R0, RZ ;  /* 0x0000000006027227 */ /* 0x000fc800078e00ff */
[----:B------:R-:W-:Y:S02]  /*6840*/  IMAD.MOV R3, RZ, RZ, -R11 ;  /* 0x000000ffff037224 */ /* 0x000fe400078e0a0b */
[----:B------:R-:W-:Y:S01]  /*6850*/  @!P4 IMAD.MOV R20, RZ, RZ, -R20 ;  /* 0x000000ffff14c224 */ /* 0x000fe200078e0a14 */
[----:B------:R-:W-:Y:S01]  /*6860*/  ISETP.GT.U32.AND P4, PT, R15, R19, PT ;  /* 0x000000130f00720c */ /* 0x000fe20003f84070 */
[----:B------:R-:W-:Y:S01]  /*6870*/  @!P2 IMAD.MOV R5, RZ, RZ, -R5 ;  /* 0x000000ffff05a224 */ /* 0x000fe200078e0a05 */
[----:B------:R-:W-:Y:S01]  /*6880*/  ISETP.GE.AND P2, PT, R17, RZ, PT ;  /* 0x000000ff1100720c */ /* 0x000fe20003f46270 */
[--C-:B------:R-:W-:Y:S01]  /*6890*/  @!P1 IMAD.IADD R18, R18, 0x1, -R15.reuse ;  /* 0x0000000112129824 */ /* 0x100fe200078e0a0f */
[----:B------:R-:W-:Y:S01]  /*68a0*/  STL [R1+0x328], R20 ;  /* 0x0003281401007387 */ /* 0x000fe20000100800 */
[----:B------:R-:W-:Y:S01]  /*68b0*/  IMAD.MOV R2, RZ, RZ, -R2 ;  /* 0x000000ffff027224 */ /* 0x000fe200078e0a02 */
[----:B------:R-:W-:Y:S01]  /*68c0*/  ISETP.GE.AND P1, PT, R12, RZ, PT ;  /* 0x000000ff0c00720c */ /* 0x000fe20003f26270 */
[----:B------:R-:W-:Y:S01]  /*68d0*/  IMAD R3, R15, R3, R8 ;  /* 0x000000030f037224 */ /* 0x000fe200078e0208 */
[----:B------:R0:W-:Y:S01]  /*68e0*/  STL [R1+0x320], R5 ;  /* 0x0003200501007387 */ /* 0x0001e20000100800 */
[----:B------:R-:W-:-:S02]  /*68f0*/  @!P5 IMAD.IADD R9, R9, 0x1, -R15 ;  /* 0x000000010909d824 */ /* 0x000fc400078e0a0f */
[C---:B------:R-:W-:Y:S02]  /*6900*/  IMAD R0, R15.reuse, R2, R0 ;  /* 0x000000020f007224 */ /* 0x040fe400078e0200 */
[----:B------:R-:W-:Y:S01]  /*6910*/  @!P0 IMAD.MOV R7, RZ, RZ, -R7 ;  /* 0x000000ffff078224 */ /* 0x000fe200078e0a07 */
[C---:B------:R-:W-:Y:S01]  /*6920*/  ISETP.GT.U32.AND P0, PT, R15.reuse, R3, PT ;  /* 0x000000030f00720c */ /* 0x040fe20003f04070 */
[C---:B------:R-:W-:Y:S01]  /*6930*/  VIADD R2, R26.reuse, 0x87 ;  /* 0x000000871a027836 */ /* 0x040fe20000000000 */
[----:B------:R-:W-:Y:S01]  /*6940*/  ISETP.GT.U32.AND P5, PT, R15, R9, PT ;  /* 0x000000090f00720c */ /* 0x000fe20003fa4070 */
[----:B------:R-:W-:Y:S01]  /*6950*/  @!P4 IMAD.IADD R19, R19, 0x1, -R15 ;  /* 0x000000011313c824 */ /* 0x000fe200078e0a0f */
[----:B------:R1:W-:Y:S01]  /*6960*/  STL [R1+0x2fc], R7 ;  /* 0x0002fc0701007387 */ /* 0x0003e20000100800 */
[----:B0-----:R-:W-:Y:S01]  /*6970*/  IMAD.MOV.U32 R5, RZ, RZ, R18 ;  /* 0x000000ffff057224 */ /* 0x001fe200078e0012 */
[----:B------:R-:W-:Y:S01]  /*6980*/  ISETP.GE.AND P4, PT, R13, RZ, PT ;  /* 0x000000ff0d00720c */ /* 0x000fe20003f86270 */
[C---:B------:R-:W-:Y:S01]  /*6990*/  VIADD R12, R26.reuse, 0x86 ;  /* 0x000000861a0c7836 */ /* 0x040fe20000000000 */
[----:B------:R-:W-:Y:S01]  /*69a0*/  IABS R8, R2 ;  /* 0x0000000200087213 */ /* 0x000fe20000000000 */
[----:B------:R-:W-:Y:S01]  /*69b0*/  @!P6 IMAD.MOV R5, RZ, RZ, -R5 ;  /* 0x000000ffff05e224 */ /* 0x000fe200078e0a05 */
[----:B------:R-:W-:Y:S01]  /*69c0*/  ISETP.GT.U32.AND P6, PT, R15, R0, PT ;  /* 0x000000000f00720c */ /* 0x000fe20003fc4070 */
[----:B------:R-:W-:-:S02]  /*69d0*/  VIADD R11, R26, 0x84 ;  /* 0x000000841a0b7836 */ /* 0x000fc40000000000 */
[--C-:B------:R-:W-:Y:S01]  /*69e0*/  @!P0 IMAD.IADD R3, R3, 0x1, -R15.reuse ;  /* 0x0000000103038824 */ /* 0x100fe200078e0a0f */
[----:B------:R0:W-:Y:S01]  /*69f0*/  STL [R1+0x2f8], R5 ;  /* 0x0002f80501007387 */ /* 0x0001e20000100800 */
[----:B-1----:R-:W-:Y:S01]  /*6a00*/  VIADD R7, R26, 0x88 ;  /* 0x000000881a077836 */ /* 0x002fe20000000000 */
[----:B------:R-:W-:Y:S01]  /*6a10*/  ISETP.GE.AND P0, PT, R2, RZ, PT ;  /* 0x000000ff0200720c */ /* 0x000fe20003f06270 */
[--C-:B------:R-:W-:Y:S02]  /*6a20*/  @!P5 IMAD.IADD R9, R9, 0x1, -R15.reuse ;  /* 0x000000010909d824 */ /* 0x100fe400078e0a0f */
[----:B------:R-:W-:Y:S01]  /*6a30*/  VIADD R16, R26, 0x81 ;  /* 0x000000811a107836 */ /* 0x000fe20000000000 */
[----:B------:R-:W-:Y:S02]  /*6a40*/  IABS R13, R7 ;  /* 0x00000007000d7213 */ /* 0x000fe40000000000 */
[----:B------:R-:W-:Y:S01]  /*6a50*/  ISETP.GE.AND P5, PT, R7, RZ, PT ;  /* 0x000000ff0700720c */ /* 0x000fe20003fa6270 */
[----:B------:R-:W-:Y:S01]  /*6a60*/  @!P6 IMAD.IADD R0, R0, 0x1, -R15 ;  /* 0x000000010000e824 */ /* 0x000fe200078e0a0f */
[----:B------:R-:W-:Y:S01]  /*6a70*/  ISETP.GT.U32.AND P6, PT, R15, R3, PT ;  /* 0x000000030f00720c */ /* 0x000fe20003fc4070 */
[----:B------:R-:W-:-:S02]  /*6a80*/  IMAD.MOV.U32 R7, RZ, RZ, R8 ;  /* 0x000000ffff077224 */ /* 0x000fc400078e0008 */
[----:B------:R-:W-:-:S04]  /*6a90*/  IMAD.HI.U32 R8, R6, R13, RZ ;  /* 0x0000000d06087227 */ /* 0x000fc800078e00ff */
[----:B------:R-:W-:Y:S02]  /*6aa0*/  IMAD.MOV R8, RZ, RZ, -R8 ;  /* 0x000000ffff087224 */ /* 0x000fe400078e0a08 */
[----:B0-----:R-:W-:Y:S02]  /*6ab0*/  IMAD.MOV.U32 R5, RZ, RZ, R19 ;  /* 0x000000ffff057224 */ /* 0x001fe400078e0013 */
[----:B------:R-:W-:Y:S02]  /*6ac0*/  IMAD R13, R15, R8, R13 ;  /* 0x000000080f0d7224 */ /* 0x000fe400078e020d */
[----:B------:R-:W-:-:S04]  /*6ad0*/  IMAD.HI.U32 R2, R6, R7, RZ ;  /* 0x0000000706027227 */ /* 0x000fc800078e00ff */
[----:B------:R-:W-:Y:S01]  /*6ae0*/  @!P6 IMAD.IADD R3, R3, 0x1, -R15 ;  /* 0x000000010303e824 */ /* 0x000fe200078e0a0f */
[C---:B------:R-:W-:Y:S01]  /*6af0*/  ISETP.GT.U32.AND P6, PT, R15.reuse, R13, PT ;  /* 0x0000000d0f00720c */ /* 0x040fe20003fc4070 */
[----:B------:R-:W-:Y:S01]  /*6b00*/  @!P1 IMAD.MOV R5, RZ, RZ, -R5 ;  /* 0x000000ffff059224 */ /* 0x000fe200078e0a05 */
[C---:B------:R-:W-:Y:S01]  /*6b10*/  ISETP.GT.U32.AND P1, PT, R15.reuse, R0, PT ;  /* 0x000000000f00720c */ /* 0x040fe20003f24070 */
[----:B------:R-:W-:Y:S02]  /*6b20*/  IMAD.MOV R2, RZ, RZ, -R2 ;  /* 0x000000ffff027224 */ /* 0x000fe400078e0a02 */
[----:B------:R-:W-:Y:S01]  /*6b30*/  IMAD.MOV.U32 R10, RZ, RZ, R3 ;  /* 0x000000ffff0a7224 */ /* 0x000fe200078e0003 */
[----:B------:R0:W-:Y:S01]  /*6b40*/  STL [R1+0x2dc], R5 ;  /* 0x0002dc0501007387 */ /* 0x0001e20000100800 */
[----:B------:R-:W-:Y:S02]  /*6b50*/  IMAD R7, R15, R2, R7 ;  /* 0x000000020f077224 */ /* 0x000fe400078e0207 */
[----:B------:R-:W-:-:S02]  /*6b60*/  @!P2 IMAD.MOV R10, RZ, RZ, -R10 ;  /* 0x000000ffff0aa224 */ /* 0x000fc400078e0a0a */
[----:B------:R-:W-:Y:S01]  /*6b70*/  VIADD R2, R26, 0x83 ;  /* 0x000000831a027836 */ /* 0x000fe20000000000 */
[----:B------:R-:W-:Y:S01]  /*6b80*/  ISETP.GT.U32.AND P2, PT, R15, R7, PT ;  /* 0x000000070f00720c */ /* 0x000fe20003f44070 */
[--C-:B------:R-:W-:Y:S02]  /*6b90*/  @!P6 IMAD.IADD R13, R13, 0x1, -R15.reuse ;  /* 0x000000010d0de824 */ /* 0x100fe400078e0a0f */
[----:B------:R-:W-:Y:S02]  /*6ba0*/  @!P1 IMAD.IADD R0, R0, 0x1, -R15 ;  /* 0x0000000100009824 */ /* 0x000fe400078e0a0f */
[----:B0-----:R-:W-:Y:S01]  /*6bb0*/  IMAD.MOV.U32 R5, RZ, RZ, R9 ;  /* 0x000000ffff057224 */ /* 0x001fe200078e0009 */
[----:B------:R-:W-:Y:S01]  /*6bc0*/  ISETP.GT.U32.AND P6, PT, R15, R13, PT ;  /* 0x0000000d0f00720c */ /* 0x000fe20003fc4070 */
[----:B------:R-:W-:Y:S02]  /*6bd0*/  VIADD R9, R26, 0x85 ;  /* 0x000000851a097836 */ /* 0x000fe40000000000 */
[----:B------:R-:W-:Y:S01]  /*6be0*/  @!P3 IMAD.MOV R5, RZ, RZ, -R5 ;  /* 0x000000ffff05b224 */ /* 0x000fe200078e0a05 */
[----:B------:R-:W-:Y:S01]  /*6bf0*/  ISETP.GE.AND P3, PT, R12, RZ, PT ;  /* 0x000000ff0c00720c */ /* 0x000fe20003f66270 */
[----:B------:R-:W-:Y:S01]  /*6c00*/  VIADD R19, R26, 0x82 ;  /* 0x000000821a137836 */ /* 0x000fe20000000000 */
[----:B------:R-:W-:Y:S01]  /*6c10*/  IABS R12, R12 ;  /* 0x0000000c000c7213 */ /* 0x000fe20000000000 */
[----:B------:R-:W-:Y:S01]  /*6c20*/  @!P2 IMAD.IADD R7, R7, 0x1, -R15 ;  /* 0x000000010707a824 */ /* 0x000fe200078e0a0f */
[----:B------:R0:W-:Y:S01]  /*6c30*/  STL [R1+0x2d0], R5 ;  /* 0x0002d00501007387 */ /* 0x0001e20000100800 */
[----:B------:R-:W-:-:S02]  /*6c40*/  ISETP.GE.AND P1, PT, R9, RZ, PT ;  /* 0x000000ff0900720c */ /* 0x000fc40003f26270 */
[C---:B------:R-:W-:Y:S01]  /*6c50*/  IMAD.HI.U32 R8, R6.reuse, R12, RZ ;  /* 0x0000000c06087227 */ /* 0x040fe200078e00ff */
[----:B------:R1:W-:Y:S01]  /*6c60*/  STL [R1+0x300], R10 ;  /* 0x0003000a01007387 */ /* 0x0003e20000100800 */
[----:B------:R-:W-:Y:S02]  /*6c70*/  IABS R9, R9 ;  /* 0x0000000900097213 */ /* 0x000fe40000000000 */
[----:B------:R-:W-:Y:S01]  /*6c80*/  IMAD.MOV R3, RZ, RZ, -R8 ;  /* 0x000000ffff037224 */ /* 0x000fe200078e0a08 */
[----:B------:R-:W-:Y:S01]  /*6c90*/  ISETP.GT.U32.AND P2, PT, R15, R7, PT ;  /* 0x000000070f00720c */ /* 0x000fe20003f44070 */
[----:B------:R-:W-:Y:S02]  /*6ca0*/  @!P6 IMAD.IADD R13, R13, 0x1, -R15 ;  /* 0x000000010d0de824 */ /* 0x000fe400078e0a0f */
[----:B0-----:R-:W-:Y:S02]  /*6cb0*/  IMAD.MOV.U32 R5, RZ, RZ, R0 ;  /* 0x000000ffff057224 */ /* 0x001fe400078e0000 */
[----:B------:R-:W-:Y:S01]  /*6cc0*/  IMAD R12, R15, R3, R12 ;  /* 0x000000030f0c7224 */ /* 0x000fe200078e020c */
[----:B-1----:R-:W-:Y:S01]  /*6cd0*/  IABS R10, R2 ;  /* 0x00000002000a7213 */ /* 0x002fe20000000000 */
[----:B------:R-:W-:Y:S01]  /*6ce0*/  @!P4 IMAD.MOV R5, RZ, RZ, -R5 ;  /* 0x000000ffff05c224 */ /* 0x000fe200078e0a05 */
[----:B------:R-:W-:Y:S01]  /*6cf0*/  ISETP.GE.AND P4, PT, R11, RZ, PT ;  /* 0x000000ff0b00720c */ /* 0x000fe20003f86270 */
[----:B------:R-:W-:Y:S01]  /*6d00*/  IMAD.HI.U32 R0, R6, R9, RZ ;  /* 0x0000000906007227 */ /* 0x000fe200078e00ff */
[----:B------:R-:W-:-:S02]  /*6d10*/  IABS R11, R11 ;  /* 0x0000000b000b7213 */ /* 0x000fc40000000000 */
[----:B------:R-:W-:Y:S01]  /*6d20*/  ISETP.GT.U32.AND P6, PT, R15, R12, PT ;  /* 0x0000000c0f00720c */ /* 0x000fe20003fc4070 */
[C---:B------:R-:W-:Y:S01]  /*6d30*/  IMAD.HI.U32 R8, R6.reuse, R10, RZ ;  /* 0x0000000a06087227 */ /* 0x040fe200078e00ff */
[----:B------:R0:W-:Y:S03]  /*6d40*/  STL [R1+0x30c], R5 ;  /* 0x00030c0501007387 */ /* 0x0001e60000100800 */
[----:B------:R-:W-:-:S04]  /*6d50*/  IMAD.HI.U32 R3, R6, R11, RZ ;  /* 0x0000000b06037227 */ /* 0x000fc800078e00ff */
[----:B------:R-:W-:Y:S02]  /*6d60*/  IMAD.MOV R3, RZ, RZ, -R3 ;  /* 0x000000ffff037224 */ /* 0x000fe400078e0a03 */
[----:B------:R-:W-:Y:S02]  /*6d70*/  IMAD.MOV R0, RZ, RZ, -R0 ;  /* 0x000000ffff007224 */ /* 0x000fe400078e0a00 */
[----:B------:R-:W-:Y:S02]  /*6d80*/  IMAD.MOV R8, RZ, RZ, -R8 ;  /* 0x000000ffff087224 */ /* 0x000fe400078e0a08 */
[C---:B------:R-:W-:Y:S02]  /*6d90*/  IMAD R11, R15.reuse, R3, R11 ;  /* 0x000000030f0b7224 */ /* 0x040fe400078e020b */
[C---:B------:R-:W-:Y:S01]  /*6da0*/  IMAD R9, R15.reuse, R0, R9 ;  /* 0x000000000f097224 */ /* 0x040fe200078e0209 */
[----:B------:R-:W-:Y:S01]  /*6db0*/  IABS R0, R19 ;  /* 0x0000001300007213 */ /* 0x000fe20000000000 */
[----:B0-----:R-:W-:Y:S01]  /*6dc0*/  IMAD.MOV.U32 R5, RZ, RZ, R13 ;  /* 0x000000ffff057224 */ /* 0x001fe200078e000d */
[----:B------:R-:W-:Y:S01]  /*6dd0*/  IABS R13, R16 ;  /* 0x00000010000d7213 */ /* 0x000fe20000000000 */
[----:B------:R-:W-:-:S02]  /*6de0*/  IMAD R10, R15, R8, R10 ;  /* 0x000000080f0a7224 */ /* 0x000fc400078e020a */
[----:B------:R-:W-:Y:S01]  /*6df0*/  @!P2 IMAD.IADD R7, R7, 0x1, -R15 ;  /* 0x000000010707a824 */ /* 0x000fe200078e0a0f */
[C---:B------:R-:W-:Y:S01]  /*6e00*/  ISETP.GT.U32.AND P2, PT, R15.reuse, R11, PT ;  /* 0x0000000b0f00720c */ /* 0x040fe20003f44070 */
[----:B------:R-:W-:Y:S01]  /*6e10*/  @!P5 IMAD.MOV R5, RZ, RZ, -R5 ;  /* 0x000000ffff05d224 */ /* 0x000fe200078e0a05 */
[C---:B------:R-:W-:Y:S01]  /*6e20*/  ISETP.GT.U32.AND P5, PT, R15.reuse, R9, PT ;  /* 0x000000090f00720c */ /* 0x040fe20003fa4070 */
[----:B------:R-:W-:Y:S01]  /*6e30*/  @!P6 IMAD.IADD R12, R12, 0x1, -R15 ;  /* 0x000000010c0ce824 */ /* 0x000fe200078e0a0f */
[----:B------:R-:W-:Y:S01]  /*6e40*/  ISETP.GT.U32.AND P6, PT, R15, R10, PT ;  /* 0x0000000a0f00720c */ /* 0x000fe20003fc4070 */
[----:B------:R-:W-:Y:S01]  /*6e50*/  IMAD.HI.U32 R3, R6, R0, RZ ;  /* 0x0000000006037227 */ /* 0x000fe200078e00ff */
[----:B------:R0:W-:Y:S03]  /*6e60*/  STL [R1+0x318], R5 ;  /* 0x0003180501007387 */ /* 0x0001e60000100800 */
[----:B------:R-:W-:-:S02]  /*6e70*/  IMAD.MOV R3, RZ, RZ, -R3 ;  /* 0x000000ffff037224 */ /* 0x000fc400078e0a03 */
[----:B------:R-:W-:Y:S02]  /*6e80*/  VIADD R8, R26, 0x80 ;  /* 0x000000801a087836 */ /* 0x000fe40000000000 */
[--C-:B------:R-:W-:Y:S02]  /*6e90*/  @!P2 IMAD.IADD R11, R11, 0x1, -R15.reuse ;  /* 0x000000010b0ba824 */ /* 0x100fe400078e0a0f */
[--C-:B------:R-:W-:Y:S01]  /*6ea0*/  @!P5 IMAD.IADD R9, R9, 0x1, -R15.reuse ;  /* 0x000000010909d824 */ /* 0x100fe200078e0a0f */
[C---:B------:R-:W-:Y:S01]  /*6eb0*/  ISETP.GT.U32.AND P5, PT, R15.reuse, R12, PT ;  /* 0x0000000c0f00720c */ /* 0x040fe20003fa4070 */
[----:B------:R-:W-:Y:S01]  /*6ec0*/  @!P6 IMAD.IADD R10, R10, 0x1, -R15 ;  /* 0x000000010a0ae824 */ /* 0x000fe200078e0a0f */
[C---:B------:R-:W-:Y:S01]  /*6ed0*/  ISETP.GT.U32.AND P6, PT, R15.reuse, R11, PT ;  /* 0x0000000b0f00720c */ /* 0x040fe20003fc4070 */
[----:B0-----:R-:W-:Y:S01]  /*6ee0*/  IMAD.MOV.U32 R5, RZ, RZ, R7 ;  /* 0x000000ffff057224 */ /* 0x001fe200078e0007 */
[----:B------:R-:W-:Y:S01]  /*6ef0*/  ISETP.GT.U32.AND P2, PT, R15, R9, PT ;  /* 0x000000090f00720c */ /* 0x000fe20003f44070 */
[----:B------:R-:W-:Y:S01]  /*6f00*/  IMAD.HI.U32 R7, R6, R13, RZ ;  /* 0x0000000d06077227 */ /* 0x000fe200078e00ff */
[----:B------:R-:W-:-:S03]  /*6f10*/  IABS R18, R8 ;  /* 0x0000000800127213 */ /* 0x000fc60000000000 */
[----:B------:R-:W-:Y:S02]  /*6f20*/  IMAD.MOV R7, RZ, RZ, -R7 ;  /* 0x000000ffff077224 */ /* 0x000fe400078e0a07 */
[----:B------:R-:W-:Y:S01]  /*6f30*/  @!P0 IMAD.MOV R5, RZ, RZ, -R5 ;  /* 0x000000ffff058224 */ /* 0x000fe200078e0a05 */
[C---:B------:R-:W-:Y:S01]  /*6f40*/  ISETP.GT.U32.AND P0, PT, R15.reuse, R10, PT ;  /* 0x0000000a0f00720c */ /* 0x040fe20003f04070 */
[C---:B------:R-:W-:Y:S02]  /*6f50*/  IMAD R0, R15.reuse, R3, R0 ;  /* 0x000000030f007224 */ /* 0x040fe400078e0200 */
[C---:B------:R-:W-:Y:S01]  /*6f60*/  IMAD R13, R15.reuse, R7, R13 ;  /* 0x000000070f0d7224 */ /* 0x040fe200078e020d */
[----:B------:R0:W-:Y:S01]  /*6f70*/  STL [R1+0x304], R5 ;  /* 0x0003040501007387 */ /* 0x0001e20000100800 */
[--C-:B------:R-:W-:Y:S01]  /*6f80*/  @!P5 IMAD.IADD R12, R12, 0x1, -R15.reuse ;  /* 0x000000010c0cd824 */ /* 0x100fe200078e0a0f */
[----:B------:R-:W-:Y:S01]  /*6f90*/  ISETP.GT.U32.AND P5, PT, R15, R0, PT ;  /* 0x000000000f00720c */ /* 0x000fe20003fa4070 */
[----:B------:R-:W-:Y:S01]  /*6fa0*/  @!P6 IMAD.IADD R11, R11, 0x1, -R15 ;  /* 0x000000010b0be824 */ /* 0x000fe200078e0a0f */
[----:B------:R-:W-:Y:S01]  /*6fb0*/  ISETP.GT.U32.AND P6, PT, R15, R13, PT ;  /* 0x0000000d0f00720c */ /* 0x000fe20003fc4070 */
[----:B------:R-:W-:-:S02]  /*6fc0*/  VIADD R3, R26, 0x7f ;  /* 0x0000007f1a037836 */ /* 0x000fc40000000000 */
[----:B------:R-:W-:Y:S02]  /*6fd0*/  VIADD R7, R26, 0x7e ;  /* 0x0000007e1a077836 */ /* 0x000fe40000000000 */
[--C-:B------:R-:W-:Y:S01]  /*6fe0*/  @!P2 IMAD.IADD R9, R9, 0x1, -R15.reuse ;  /* 0x000000010909a824 */ /* 0x100fe200078e0a0f */
[----:B------:R-:W-:Y:S01]  /*6ff0*/  IABS R17, R3 ;  /* 0x0000000300117213 */ /* 0x000fe20000000000 */
[----:B------:R-:W-:Y:S01]  /*7000*/  @!P0 IMAD.IADD R10, R10, 0x1, -R15 ;  /* 0x000000010a0a8824 */ /* 0x000fe200078e0a0f */
[----:B------:R-:W-:Y:S01]  /*7010*/  ISETP.GE.AND P0, PT, R19, RZ, PT ;  /* 0x000000ff1300720c */ /* 0x000fe20003f06270 */
[----:B------:R-:W-:Y:S01]  /*7020*/  IMAD.MOV.U32 R20, RZ, RZ, R12 ;  /* 0x000000ffff147224 */ /* 0x000fe200078e000c */
[----:B------:R-:W-:Y:S01]  /*7030*/  IABS R19, R7 ;  /* 0x0000000700137213 */ /* 0x000fe20000000000 */
[----:B0-----:R-:W-:Y:S01]  /*7040*/  IMAD.MOV.U32 R5, RZ, RZ, R9 ;  /* 0x000000ffff057224 */ /* 0x001fe200078e0009 */
[----:B------:R-:W-:Y:S01]  /*7050*/  ISETP.GE.AND P2, PT, R2, RZ, PT ;  /* 0x000000ff0200720c */ /* 0x000fe20003f46270 */
[----:B------:R-:W-:-:S04]  /*7060*/  IMAD.HI.U32 R2, R6, R17, RZ ;  /* 0x0000001106027227 */ /* 0x000fc800078e00ff */
[--C-:B------:R-:W-:Y:S01]  /*7070*/  @!P5 IMAD.IADD R0, R0, 0x1, -R15.reuse ;  /* 0x000000010000d824 */ /* 0x100fe200078e0a0f */
[----:B------:R-:W-:Y:S01]  /*7080*/  ISETP.GE.AND P5, PT, R16, RZ, PT ;  /* 0x000000ff1000720c */ /* 0x000fe20003fa6270 */
[----:B------:R-:W-:Y:S02]  /*7090*/  @!P6 IMAD.IADD R13, R13, 0x1, -R15 ;  /* 0x000000010d0de824 */ /* 0x000fe400078e0a0f */
[----:B------:R-:W-:Y:S01]  /*70a0*/  @!P3 IMAD.MOV R20, RZ, RZ, -R20 ;  /* 0x000000ffff14b224 */ /* 0x000fe200078e0a14 */
[C---:B------:R-:W-:Y:S01]  /*70b0*/  ISETP.GT.U32.AND P3, PT, R15.reuse, R0, PT ;  /* 0x000000000f00720c */ /* 0x040fe20003f64070 */
[----:B------:R-:W-:Y:S01]  /*70c0*/  IMAD.MOV.U32 R16, RZ, RZ, R19 ;  /* 0x000000ffff107224 */ /* 0x000fe200078e0013 */
[----:B------:R-:W-:Y:S01]  /*70d0*/  ISETP.GT.U32.AND P6, PT, R15, R13, PT ;  /* 0x0000000d0f00720c */ /* 0x000fe20003fc4070 */
[----:B------:R-:W-:Y:S01]  /*70e0*/  @!P1 IMAD.MOV R5, RZ, RZ, -R5 ;  /* 0x000000ffff059224 */ /* 0x000fe200078e0a05 */
[----:B------:R-:W-:Y:S01]  /*70f0*/  STL [R1+0x2c8], R20 ;  /* 0x0002c81401007387 */ /* 0x000fe20000100800 */
[----:B------:R-:W-:-:S02]  /*7100*/  IMAD.MOV R2, RZ, RZ, -R2 ;  /* 0x000000ffff027224 */ /* 0x000fc400078e0a02 */
[C---:B------:R-:W-:Y:S01]  /*7110*/  IMAD.HI.U32 R14, R6.reuse, R18, RZ ;  /* 0x00000012060e7227 */ /* 0x040fe200078e00ff */
[----:B------:R0:W-:Y:S03]  /*7120*/  STL [R1+0x2bc], R5 ;  /* 0x0002bc0501007387 */ /* 0x0001e60000100800 */
[----:B------:R-:W-:-:S04]  /*7130*/  IMAD.HI.U32 R12, R6, R16, RZ ;  /* 0x00000010060c7227 */ /* 0x000fc800078e00ff */
[C---:B------:R-:W-:Y:S02]  /*7140*/  IMAD R17, R15.reuse, R2, R17 ;  /* 0x000000020f117224 */ /* 0x040fe400078e0211 */
[----:B------:R-:W-:Y:S02]  /*7150*/  IMAD.MOV R14, RZ, RZ, -R14 ;  /* 0x000000ffff0e7224 */ /* 0x000fe400078e0a0e */
[----:B0-----:R-:W-:Y:S02]  /*7160*/  IMAD.MOV.U32 R5, RZ, RZ, R10 ;  /* 0x000000ffff057224 */ /* 0x001fe400078e000a */
[----:B------:R-:W-:Y:S02]  /*7170*/  IMAD.MOV R9, RZ, RZ, -R12 ;  /* 0x000000ffff097224 */ /* 0x000fe400078e0a0c */
[----:B------:R-:W-:Y:S01]  /*7180*/  @!P2 IMAD.MOV R5, RZ, RZ, -R5 ;  /* 0x000000ffff05a224 */ /* 0x000fe200078e0a05 */
[C---:B------:R-:W-:Y:S01]  /*7190*/  ISETP.GT.U32.AND P2, PT, R15.reuse, R17, PT ;  /* 0x000000110f00720c */ /* 0x040fe20003f44070 */
[----:B------:R-:W-:-:S02]  /*71a0*/  IMAD R18, R15, R14, R18 ;  /* 0x0000000e0f127224 */ /* 0x000fc400078e0212 */
[----:B------:R-:W-:Y:S02]  /*71b0*/  IMAD R16, R15, R9, R16 ;  /* 0x000000090f107224 */ /* 0x000fe400078e0210 */
[----:B------:R-:W-:Y:S01]  /*71c0*/  @!P6 IMAD.IADD R13, R13, 0x1, -R15 ;  /* 0x000000010d0de824 */ /* 0x000fe200078e0a0f */
[C---:B------:R-:W-:Y:S01]  /*71d0*/  ISETP.GT.U32.AND P1, PT, R15.reuse, R18, PT ;  /* 0x000000120f00720c */ /* 0x040fe20003f24070 */
[----:B------:R-:W-:Y:S01]  /*71e0*/  @!P4 IMAD.MOV R11, RZ, RZ, -R11 ;  /* 0x000000ffff0bc224 */ /* 0x000fe200078e0a0b */
[----:B------:R-:W-:Y:S01]  /*71f0*/  ISETP.GT.U32.AND P6, PT, R15, R16, PT ;  /* 0x000000100f00720c */ /* 0x000fe20003fc4070 */
[--C-:B------:R-:W-:Y:S01]  /*7200*/  @!P3 IMAD.IADD R0, R0, 0x1, -R15.reuse ;  /* 0x000000010000b824 */ /* 0x100fe200078e0a0f */
[----:B------:R-:W-:Y:S01]  /*7210*/  ISETP.GE.AND P3, PT, R3, RZ, PT ;  /* 0x000000ff0300720c */ /* 0x000fe20003f66270 */
[----:B------:R-:W-:Y:S01]  /*7220*/  VIADD R3, R26, 0x7c ;  /* 0x0000007c1a037836 */ /* 0x000fe20000000000 */
[----:B------:R-:W-:Y:S01]  /*7230*/  STL [R1+0x2b8], R11 ;  /* 0x0002b80b01007387 */ /* 0x000fe20000100800 */
[----:B------:R-:W-:Y:S01]  /*7240*/  @!P2 IMAD.IADD R17, R17, 0x1, -R15 ;  /* 0x000000011111a824 */ /* 0x000fe200078e0a0f */
[----:B------:R-:W-:Y:S01]  /*7250*/  ISETP.GE.AND P4, PT, R8, RZ, PT ;  /* 0x000000ff0800720c */ /* 0x000fe20003f86270 */
[C---:B------:R-:W-:Y:S01]  /*7260*/  VIADD R2, R26.reuse, 0x7d ;  /* 0x0000007d1a027836 */ /* 0x040fe20000000000 */
[----:B------:R0:W-:Y:S01]  /*7270*/  STL [R1+0x2e0], R5 ;  /* 0x0002e00501007387 */ /* 0x0001e20000100800 */
[----:B------:R-:W-:-:S02]  /*7280*/  VIADD R8, R26, 0x7b ;  /* 0x0000007b1a087836 */ /* 0x000fc40000000000 */
[--C-:B------:R-:W-:Y:S01]  /*7290*/  @!P1 IMAD.IADD R18, R18, 0x1, -R15.reuse ;  /* 0x0000000112129824 */ /* 0x100fe200078e0a0f */
[----:B------:R-:W-:Y:S01]  /*72a0*/  ISETP.GE.AND P1, PT, R7, RZ, PT ;  /* 0x000000ff0700720c */ /* 0x000fe20003f26270 */
[----:B------:R-:W-:Y:S01]  /*72b0*/  @!P6 IMAD.IADD R16, R16, 0x1, -R15 ;  /* 0x000000011010e824 */ /* 0x000fe200078e0a0f */
[----:B------:R-:W-:Y:S01]  /*72c0*/  IABS R7, R3 ;  /* 0x0000000300077213 */ /* 0x000fe20000000000 */
[----:B------:R-:W-:Y:S01]  /*72d0*/  IMAD.MOV.U32 R20, RZ, RZ, R13 ;  /* 0x000000ffff147224 */ /* 0x000fe200078e000d */
[----:B------:R-:W-:Y:S01]  /*72e0*/  IABS R12, R2 ;  /* 0x00000002000c7213 */ /* 0x000fe20000000000 */
[----:B0-----:R-:W-:Y:S01]  /*72f0*/  IMAD.MOV.U32 R5, RZ, RZ, R0 ;  /* 0x000000ffff057224 */ /* 0x001fe200078e0000 */
[C---:B------:R-:W-:Y:S01]  /*7300*/  ISETP.GT.U32.AND P6, PT, R15.reuse, R16, PT ;  /* 0x000000100f00720c */ /* 0x040fe20003fc4070 */
[----:B------:R-:W-:Y:S01]  /*7310*/  IMAD.HI.U32 R10, R6, R7, RZ ;  /* 0x00000007060a7227 */ /* 0x000fe200078e00ff */
[C---:B------:R-:W-:Y:S02]  /*7320*/  ISETP.GT.U32.AND P2, PT, R15.reuse, R18, PT ;  /* 0x000000120f00720c */ /* 0x040fe40003f44070 */
[----:B------:R-:W-:Y:S01]  /*7330*/  IABS R14, R8 ;  /* 0x00000008000e7213 */ /* 0x000fe20000000000 */
[----:B------:R-:W-:Y:S01]  /*7340*/  @!P0 IMAD.MOV R5, RZ, RZ, -R5 ;  /* 0x000000ffff058224 */ /* 0x000fe200078e0a05 */
[----:B------:R-:W-:Y:S01]  /*7350*/  ISETP.GT.U32.AND P0, PT, R15, R17, PT ;  /* 0x000000110f00720c */ /* 0x000fe20003f04070 */
[----:B------:R-:W-:-:S02]  /*7360*/  IMAD.MOV R10, RZ, RZ, -R10 ;  /* 0x000000ffff0a7224 */ /* 0x000fc400078e0a0a */
[----:B------:R-:W-:Y:S01]  /*7370*/  IMAD.HI.U32 R9, R6, R12, RZ ;  /* 0x0000000c06097227 */ /* 0x000fe200078e00ff */
[----:B------:R0:W-:Y:S03]  /*7380*/  STL [R1+0x2ec], R5 ;  /* 0x0002ec0501007387 */ /* 0x0001e60000100800 */
[----:B------:R-:W-:Y:S02]  /*7390*/  IMAD.MOV R9, RZ, RZ, -R9 ;  /* 0x000000ffff097224 */ /* 0x000fe400078e0a09 */
[--C-:B------:R-:W-:Y:S02]  /*73a0*/  @!P6 IMAD.IADD R16, R16, 0x1, -R15.reuse ;  /* 0x000000011010e824 */ /* 0x100fe400078e0a0f */
[----:B------:R-:W-:Y:S02]  /*73b0*/  IMAD R12, R15, R9, R12 ;  /* 0x000000090f0c7224 */ /* 0x000fe400078e020c */
[----:B------:R-:W-:Y:S01]  /*73c0*/  @!P0 IMAD.IADD R17, R17, 0x1, -R15 ;  /* 0x0000000111118824 */ /* 0x000fe200078e0a0f */
[----:B------:R-:W-:Y:S01]  /*73d0*/  ISETP.GE.AND P0, PT, R2, RZ, PT ;  /* 0x000000ff0200720c */ /* 0x000fe20003f06270 */
[----:B------:R-:W-:-:S02]  /*73e0*/  IMAD R2, R15, R10, R7 ;  /* 0x0000000a0f027224 */ /* 0x000fc400078e0207 */
[----:B------:R-:W-:Y:S01]  /*73f0*/  @!P2 IMAD.IADD R18, R18, 0x1, -R15 ;  /* 0x000000011212a824 */ /* 0x000fe200078e0a0f */
[C---:B------:R-:W-:Y:S01]  /*7400*/  ISETP.GT.U32.AND P2, PT, R15.reuse, R12, PT ;  /* 0x0000000c0f00720c */ /* 0x040fe20003f44070 */
[C---:B------:R-:W-:Y:S01]  /*7410*/  VIADD R7, R26.reuse, 0x79 ;  /* 0x000000791a077836 */ /* 0x040fe20000000000 */
[----:B------:R-:W-:Y:S01]  /*7420*/  ISETP.GT.U32.AND P6, PT, R15, R2, PT ;  /* 0x000000020f00720c */ /* 0x000fe20003fc4070 */
[----:B0-----:R-:W-:Y:S02]  /*7430*/  IMAD.MOV.U32 R5, RZ, RZ, R18 ;  /* 0x000000ffff057224 */ /* 0x001fe400078e0012 */
[----:B------:R-:W-:Y:S01]  /*7440*/  VIADD R0, R26, 0x7a ;  /* 0x0000007a1a007836 */ /* 0x000fe20000000000 */
[----:B------:R-:W-:Y:S01]  /*7450*/  IABS R11, R7 ;  /* 0x00000007000b7213 */ /* 0x000fe20000000000 */
[----:B------:R-:W-:Y:S02]  /*7460*/  @!P4 IMAD.MOV R5, RZ, RZ, -R5 ;  /* 0x000000ffff05c224 */ /* 0x000fe400078e0a05 */
[----:B------:R-:W-:Y:S01]  /*7470*/  @!P5 IMAD.MOV R20, RZ, RZ, -R20 ;  /* 0x000000ffff14d224 */ /* 0x000fe200078e0a14 */
[----:B------:R-:W-:Y:S01]  /*7480*/  IABS R9, R0 ;  /* 0x0000000000097213 */ /* 0x000fe20000000000 */
[----:B------:R-:W-:-:S03]  /*7490*/  IMAD.HI.U32 R13, R6, R11, RZ ;  /* 0x0000000b060d7227 */ /* 0x000fc600078e00ff */
[----:B------:R-:W-:Y:S01]  /*74a0*/  STL [R1+0x2a4], R20 ;  /* 0x0002a41401007387 */ /* 0x000fe20000100800 */
[--C-:B------:R-:W-:Y:S02]  /*74b0*/  @!P6 IMAD.IADD R2, R2, 0x1, -R15.reuse ;  /* 0x000000010202e824 */ /* 0x100fe400078e0a0f */
[----:B------:R-:W-:Y:S01]  /*74c0*/  @!P2 IMAD.IADD R12, R12, 0x1, -R15 ;  /* 0x000000010c0ca824 */ /* 0x000fe200078e0a0f */
[----:B------:R0:W-:Y:S01]  /*74d0*/  STL [R1+0x2a0], R5 ;  /* 0x0002a00501007387 */ /* 0x0001e20000100800 */
[----:B------:R-:W-:Y:S01]  /*74e0*/  IMAD.HI.U32 R19, R6, R14, RZ ;  /* 0x0000000e06137227 */ /* 0x000fe200078e00ff */
[C---:B------:R-:W-:Y:S02]  /*74f0*/  ISETP.GT.U32.AND P4, PT, R15.reuse, R2, PT ;  /* 0x000000020f00720c */ /* 0x040fe40003f84070 */
[----:B------:R-:W-:Y:S01]  /*7500*/  ISETP.GT.U32.AND P5, PT, R15, R12, PT ;  /* 0x0000000c0f00720c */ /* 0x000fe20003fa4070 */
[----:B------:R-:W-:Y:S01]  /*7510*/  IMAD.MOV R13, RZ, RZ, -R13 ;  /* 0x000000ffff0d7224 */ /* 0x000fe200078e0a0d */
[----:B------:R-:W-:Y:S01]  /*7520*/  ISETP.GE.AND P2, PT, R3, RZ, PT ;  /* 0x000000ff0300720c */ /* 0x000fe20003f46270 */
[----:B------:R-:W-:-:S02]  /*7530*/  IMAD.MOV R19, RZ, RZ, -R19 ;  /* 0x000000ffff137224 */ /* 0x000fc400078e0a13 */
[C---:B------:R-:W-:Y:S02]  /*7540*/  IMAD R11, R15.reuse, R13, R11 ;  /* 0x0000000d0f0b7224 */ /* 0x040fe400078e020b */
[----:B0-----:R-:W-:Y:S02]  /*7550*/  IMAD.MOV.U32 R5, RZ, RZ, R16 ;  /* 0x000000ffff057224 */ /* 0x001fe400078e0010 */
[C---:B------:R-:W-:Y:S02]  /*7560*/  IMAD R14, R15.reuse, R19, R14 ;  /* 0x000000130f0e7224 */ /* 0x040fe400078e020e */
[----:B------:R-:W-:Y:S01]  /*7570*/  @!P4 IMAD.IADD R2, R2, 0x1, -R15 ;  /* 0x000000010202c824 */ /* 0x000fe200078e0a0f */
[C---:B------:R-:W-:Y:S01]  /*7580*/  ISETP.GT.U32.AND P4, PT, R15.reuse, R11, PT ;  /* 0x0000000b0f00720c */ /* 0x040fe20003f84070 */
[----:B------:R-:W-:Y:S01]  /*7590*/  IMAD.HI.U32 R10, R6, R9, RZ ;  /* 0x00000009060a7227 */ /* 0x000fe200078e00ff */
[----:B------:R-:W-:-:S03]  /*75a0*/  ISETP.GT.U32.AND P6, PT, R15, R14, PT ;  /* 0x0000000e0f00720c */ /* 0x000fc60003fc4070 */
[----:B------:R-:W-:Y:S01]  /*75b0*/  @!P3 IMAD.MOV R17, RZ, RZ, -R17 ;  /* 0x000000ffff11b224 */ /* 0x000fe200078e0a11 */
[----:B------:R-:W-:Y:S01]  /*75c0*/  ISETP.GE.AND P3, PT, R8, RZ, PT ;  /* 0x000000ff0800720c */ /* 0x000fe20003f66270 */
[----:B------:R-:W-:Y:S02]  /*75d0*/  @!P1 IMAD.MOV R5, RZ, RZ, -R5 ;  /* 0x000000ffff059224 */ /* 0x000fe400078e0a05 */
[----:B------:R-:W-:Y:S01]  /*75e0*/  IMAD.MOV R10, RZ, RZ, -R10 ;  /* 0x000000ffff0a7224 */ /* 0x000fe200078e0a0a */
[----:B------:R-:W-:Y:S01]  /*75f0*/  STL [R1+0x29c], R17 ;  /* 0x00029c1101007387 */ /* 0x000fe20000100800 */
[----:B------:R-:W-:Y:S01]  /*7600*/  @!P5 IMAD.IADD R12, R12, 0x1, -R15 ;  /* 0x000000010c0cd824 */ /* 0x000fe200078e0a0f */
[----:B------:R-:W-:Y:S01]  /*7610*/  ISETP.GE.AND P5, PT, R0, RZ, PT ;  /* 0x000000ff0000720c */ /* 0x000fe20003fa6270 */
[----:B------:R-:W-:Y:S01]  /*7620*/  IMAD R9, R15, R10, R9 ;  /* 0x0000000a0f097224 */ /* 0x000fe200078e0209 */
[----:B------:R0:W-:Y:S01]  /*7630*/  STL [R1+0x290], R5 ;  /* 0x0002900501007387 */ /* 0x0001e20000100800 */
[----:B------:R-:W-:-:S02]  /*7640*/  VIADD R0, R26, 0x77 ;  /* 0x000000771a007836 */ /* 0x000fc40000000000 */
[----:B------:R-:W-:Y:S01]  /*7650*/  VIADD R3, R26, 0x78 ;  /* 0x000000781a037836 */ /* 0x000fe20000000000 */
[----:B------:R-:W-:Y:S01]  /*7660*/  ISETP.GT.U32.AND P1, PT, R15, R9, PT ;  /* 0x000000090f00720c */ /* 0x000fe20003f24070 */
[--C-:B------:R-:W-:Y:S01]  /*7670*/  @!P4 IMAD.IADD R11, R11, 0x1, -R15.reuse ;  /* 0x000000010b0bc824 */ /* 0x100fe200078e0a0f */
[----:B------:R-:W-:Y:S01]  /*7680*/  IABS R13, R0 ;  /* 0x00000000000d7213 */ /* 0x000fe20000000000 */
[----:B------:R-:W-:Y:S01]  /*7690*/  @!P6 IMAD.IADD R14, R14, 0x1, -R15 ;  /* 0x000000010e0ee824 */ /* 0x000fe200078e0a0f */
[----:B------:R-:W-:Y:S01]  /*76a0*/  IABS R10, R3 ;  /* 0x00000003000a7213 */ /* 0x000fe20000000000 */
[----:B0-----:R-:W-:Y:S01]  /*76b0*/  IMAD.MOV.U32 R5, RZ, RZ, R12 ;  /* 0x000000ffff057224 */ /* 0x001fe200078e000c */
[----:B------:R-:W-:-:S03]  /*76c0*/  ISETP.GT.U32.AND P4, PT, R15, R11, PT ;  /* 0x0000000b0f00720c */ /* 0x000fc60003f84070 */
[----:B------:R-:W-:Y:S01]  /*76d0*/  IMAD.HI.U32 R8, R6, R10, RZ ;  /* 0x0000000a06087227 */ /* 0x000fe200078e00ff */
[----:B------:R-:W-:-:S03]  /*76e0*/  ISETP.GE.AND P6, PT, R7, RZ, PT ;  /* 0x000000ff0700720c */ /* 0x000fc60003fc6270 */
[----:B------:R-:W-:Y:S01]  /*76f0*/  @!P0 IMAD.MOV R5, RZ, RZ, -R5 ;  /* 0x000000ffff058224 */ /* 0x000fe200078e0a05 */
[----:B------:R-:W-:Y:S01]  /*7700*/  ISETP.GT.U32.AND P0, PT, R15, R14, PT ;  /* 0x0000000e0f00720c */ /* 0x000fe20003f04070 */
[--C-:B------:R-:W-:Y:S02]  /*7710*/  @!P1 IMAD.IADD R9, R9, 0x1, -R15.reuse ;  /* 0x0000000109099824 */ /* 0x100fe400078e0a0f */
[----:B------:R-:W-:Y:S01]  /*7720*/  IMAD.MOV R8, RZ, RZ, -R8 ;  /* 0x000000ffff087224 */ /* 0x000fe200078e0a08 */
[----:B------:R0:W-:Y:S01]  /*7730*/  STL [R1+0x288], R5 ;  /* 0x0002880501007387 */ /* 0x0001e20000100800 */
[----:B------:R-:W-:Y:S01]  /*7740*/  VIADD R7, R26, 0x76 ;  /* 0x000000761a077836 */ /* 0x000fe20000000000 */
[C---:B------:R-:W-:Y:S01]  /*7750*/  ISETP.GT.U32.AND P1, PT, R15.reuse, R9, PT ;  /* 0x000000090f00720c */ /* 0x040fe20003f24070 */
[----:B------:R-:W-:Y:S02]  /*7760*/  IMAD R10, R15, R8, R10 ;  /* 0x000000080f0a7224 */ /* 0x000fe400078e020a */
[----:B------:R-:W-:Y:S01]  /*7770*/  @!P4 IMAD.IADD R11, R11, 0x1, -R15 ;  /* 0x000000010b0bc824 */ /* 0x000fe200078e0a0f */
[----:B------:R-:W-:-:S03]  /*7780*/  IABS R12, R7 ;  /* 0x00000007000c7213 */ /* 0x000fc60000000000 */
[----:B------:R-:W-:Y:S01]  /*7790*/  @!P0 IMAD.IADD R14, R14, 0x1, -R15 ;  /* 0x000000010e0e8824 */ /* 0x000fe200078e0a0f */
[----:B------:R-:W-:Y:S01]  /*77a0*/  ISETP.GT.U32.AND P0, PT, R15, R10, PT ;  /* 0x0000000a0f00720c */ /* 0x000fe20003f04070 */
[----:B0-----:R-:W-:Y:S02]  /*77b0*/  IMAD.MOV.U32 R5, RZ, RZ, R2 ;  /* 0x000000ffff057224 */ /* 0x001fe400078e0002 */
[----:B------:R-:W-:-:S04]  /*77c0*/  IMAD.HI.U32 R2, R6, R13, RZ ;  /* 0x0000000d06027227 */ /* 0x000fc800078e00ff */
[----:B------:R-:W-:Y:S02]  /*77d0*/  IMAD.MOV R2, RZ, RZ, -R2 ;  /* 0x000000ffff027224 */ /* 0x000fe400078e0a02 */
[----:B------:R-:W-:Y:S01]  /*77e0*/  @!P2 IMAD.MOV R5, RZ, RZ, -R5 ;  /* 0x000000ffff05a224 */ /* 0x000fe200078e0a05 */
[----:B------:R-:W-:Y:S01]  /*77f0*/  ISETP.GE.AND P2, PT, R3, RZ, PT ;  /* 0x000000ff0300720c */ /* 0x000fe20003f46270 */
[C---:B------:R-:W-:Y:S02]  /*7800*/  IMAD R13, R15.reuse, R2, R13 ;  /* 0x000000020f0d7224 */ /* 0x040fe400078e020d */
[----:B------:R-:W-:Y:S01]  /*7810*/  VIADD R2, R26, 0x75 ;  /* 0x000000751a027836 */ /* 0x000fe20000000000 */
[----:B------:R0:W-:Y:S01]  /*7820*/  STL [R1+0x2c4], R5 ;  /* 0x0002c40501007387 */ /* 0x0001e20000100800 */
[----:B------:R-:W-:Y:S01]  /*7830*/  IMAD.HI.U32 R16, R6, R12, RZ ;  /* 0x0000000c06107227 */ /* 0x000fe200078e00ff */
[----:B------:R-:W-:-:S03]  /*7840*/  ISETP.GT.U32.AND P4, PT, R15, R13, PT ;  /* 0x0000000d0f00720c */ /* 0x000fc60003f84070 */
[--C-:B------:R-:W-:Y:S01]  /*7850*/  @!P1 IMAD.IADD R9, R9, 0x1, -R15.reuse ;  /* 0x0000000109099824 */ /* 0x100fe200078e0a0f */
[----:B------:R-:W-:Y:S01]  /*7860*/  ISETP.GE.AND P1, PT, R0, RZ, PT ;  /* 0x000000ff0000720c */ /* 0x000fe20003f26270 */
[----:B------:R-:W-:Y:S01]  /*7870*/  IMAD.MOV R16, RZ, RZ, -R16 ;  /* 0x000000ffff107224 */ /* 0x000fe200078e0a10 */
[----:B------:R-:W-:Y:S01]  /*7880*/  IABS R0, R2 ;  /* 0x0000000200007213 */ /* 0x000fe20000000000 */
[--C-:B------:R-:W-:Y:S02]  /*7890*/  @!P0 IMAD.IADD R10, R10, 0x1, -R15.reuse ;  /* 0x000000010a0a8824 */ /* 0x100fe400078e0a0f */
[----:B0-----:R-:W-:Y:S02]  /*78a0*/  IMAD.MOV.U32 R5, RZ, RZ, R14 ;  /* 0x000000ffff057224 */ /* 0x001fe400078e000e */
[C---:B------:R-:W-:Y:S01]  /*78b0*/  IMAD R12, R15.reuse, R16, R12 ;  /* 0x000000100f0c7224 */ /* 0x040fe200078e020c */
[----:B------:R-:W-:Y:S01]  /*78c0*/  ISETP.GT.U32.AND P0, PT, R15, R10, PT ;  /* 0x0000000a0f00720c */ /* 0x000fe20003f04070 */
[----:B------:R-:W-:-:S02]  /*78d0*/  @!P4 IMAD.IADD R13, R13, 0x1, -R15 ;  /* 0x000000010d0dc824 */ /* 0x000fc400078e0a0f */
[----:B------:R-:W-:Y:S01]  /*78e0*/  @!P3 IMAD.MOV R5, RZ, RZ, -R5 ;  /* 0x000000ffff05b224 */ /* 0x000fe200078e0a05 */
[----:B------:R-:W-:Y:S01]  /*78f0*/  ISETP.GE.AND P3, PT, R7, RZ, PT ;  /* 0x000000ff0700720c */ /* 0x000fe20003f66270 */
[----:B------:R-:W-:Y:S01]  /*7900*/  IMAD.MOV.U32 R14, RZ, RZ, R9 ;  /* 0x000000ffff0e7224 */ /* 0x000fe200078e0009 */
[C---:B------:R-:W-:Y:S01]  /*7910*/  ISETP.GT.U32.AND P4, PT, R15.reuse, R13, PT ;  /* 0x0000000d0f00720c */ /* 0x040fe20003f84070 */
[----:B------:R-:W-:Y:S01]  /*7920*/  IMAD.HI.U32 R7, R6, R0, RZ ;  /* 0x0000000006077227 */ /* 0x000fe200078e00ff */
[----:B------:R0:W-:Y:S03]  /*7930*/  STL [R1+0x2c0], R5 ;  /* 0x0002c00501007387 */ /* 0x0001e60000100800 */
[----:B------:R-:W-:Y:S02]  /*7940*/  VIADD R3, R26, 0x74 ;  /* 0x000000741a037836 */ /* 0x000fe40000000000 */
[----:B------:R-:W-:Y:S01]  /*7950*/  @!P5 IMAD.MOV R14, RZ, RZ, -R14 ;  /* 0x000000ffff0ed224 */ /* 0x000fe200078e0a0e */
[C---:B------:R-:W-:Y:S01]  /*7960*/  ISETP.GT.U32.AND P5, PT, R15.reuse, R12, PT ;  /* 0x0000000c0f00720c */ /* 0x040fe20003fa4070 */
[----:B------:R-:W-:Y:S01]  /*7970*/  IMAD.MOV R7, RZ, RZ, -R7 ;  /* 0x000000ffff077224 */ /* 0x000fe200078e0a07 */
[----:B------:R-:W-:Y:S01]  /*7980*/  IABS R8, R3 ;  /* 0x0000000300087213 */ /* 0x000fe20000000000 */
[----:B------:R-:W-:Y:S01]  /*7990*/  @!P0 IMAD.IADD R10, R10, 0x1, -R15 ;  /* 0x000000010a0a8824 */ /* 0x000fe200078e0a0f */
[----:B------:R1:W-:Y:S01]  /*79a0*/  STL [R1+0x284], R14 ;  /* 0x0002840e01007387 */ /* 0x0003e20000100800 */
[----:B------:R-:W-:Y:S01]  /*79b0*/  IMAD R0, R15, R7, R0 ;  /* 0x000000070f007224 */ /* 0x000fe200078e0200 */
[----:B------:R-:W-:Y:S01]  /*79c0*/  ISETP.GE.AND P0, PT, R3, RZ, PT ;  /* 0x000000ff0300720c */ /* 0x000fe20003f06270 */
[----:B------:R-:W-:-:S04]  /*79d0*/  IMAD.HI.U32 R9, R6, R8, RZ ;  /* 0x0000000806097227 */ /* 0x000fc800078e00ff */
[----:B------:R-:W-:Y:S01]  /*79e0*/  @!P4 IMAD.IADD R13, R13, 0x1, -R15 ;  /* 0x000000010d0dc824 */ /* 0x000fe200078e0a0f */
[C---:B------:R-:W-:Y:S01]  /*79f0*/  ISETP.GT.U32.AND P4, PT, R15.reuse, R0, PT ;  /* 0x000000000f00720c */ /* 0x040fe20003f84070 */
[----:B------:R-:W-:Y:S02]  /*7a00*/  IMAD.MOV R9, RZ, RZ, -R9 ;  /* 0x000000ffff097224 */ /* 0x000fe400078e0a09 */
        /* <DEDUP_REMOVED lines=8> */
[C---:B------:R-:W-:Y:S01]  /*7a90*/  ISETP.GT.U32.AND P2, PT, R15.reuse, R8, PT ;  /* 0x000000080f00720c */ /* 0x040fe20003f44070 */
[--C-:B------:R-:W-:Y:S01]  /*7aa0*/  @!P4 IMAD.IADD R0, R0, 0x1, -R15.reuse ;  /* 0x000000010000c824 */ /* 0x100fe200078e0a0f */
[----:B------:R0:W-:Y:S01]  /*7ab0*/  STL [R1+0x280], R5 ;  /* 0x0002800501007387 */ /* 0x0001e20000100800 */
[C---:B------:R-:W-:Y:S02]  /*7ac0*/  VIADD R11, R26.reuse, 0x73 ;  /* 0x000000731a0b7836 */ /* 0x040fe40000000000 */
[----:B------:R-:W-:Y:S01]  /*7ad0*/  VIADD R3, R26, 0x72 ;  /* 0x000000721a037836 */ /* 0x000fe20000000000 */
        /* <DEDUP_REMOVED lines=28> */
[--C-:B------:R-:W-:Y:S02]  /*7ca0*/  @!P2 IMAD.IADD R8, R8, 0x1, -R15.reuse ;  /* 0x000000010808a824 */ /* 0x100fe400078e0a0f */
        /* <DEDUP_REMOVED lines=13> */
[----:B------:R-:W-:-:S02]  /*7d80*/  IABS R14, R13 ;  /* 0x0000000d000e7213 */ /* 0x000fc40000000000 */
[----:B------:R-:W-:Y:S01]  /*7d90*/  IABS R3, R2 ;  /* 0x0000000200037213 */ /* 0x000fe20000000000 */
[----:B------:R-:W-:Y:S01]  /*7da0*/  IMAD.HI.U32 R17, R6, R16, RZ ;  /* 0x0000001006117227 */ /* 0x000fe200078e00ff */
[----:B------:R-:W-:-:S03]  /*7db0*/  IABS R0, R12 ;  /* 0x0000000c00007213 */ /* 0x000fc60000000000 */
[----:B0-----:R-:W-:Y:S02]  /*7dc0*/  IMAD.MOV.U32 R5, RZ, RZ, R8 ;  /* 0x000000ffff057224 */ /* 0x001fe400078e0008 */
[----:B------:R-:W-:Y:S02]  /*7dd0*/  @!P6 IMAD.IADD R9, R9, 0x1, -R15 ;  /* 0x000000010909e824 */ /* 0x000fe400078e0a0f */
[----:B------:R-:W-:Y:S01]  /*7de0*/  @!P0 IMAD.MOV R5, RZ, RZ, -R5 ;  /* 0x000000ffff058224 */ /* 0x000fe200078e0a05 */
[C---:B------:R-:W-:Y:S01]  /*7df0*/  ISETP.GT.U32.AND P0, PT, R15.reuse, R10, PT ;  /* 0x0000000a0f00720c */ /* 0x040fe20003f04070 */
[----:B------:R-:W-:Y:S01]  /*7e00*/  IMAD.MOV R17, RZ, RZ, -R17 ;  /* 0x000000ffff117224 */ /* 0x000fe200078e0a11 */
[----:B------:R-:W-:Y:S01]  /*7e10*/  ISETP.GT.U32.AND P6, PT, R15, R9, PT ;  /* 0x000000090f00720c */ /* 0x000fe20003fc4070 */
[C---:B------:R-:W-:Y:S01]  /*7e20*/  IMAD.HI.U32 R11, R6.reuse, R14, RZ ;  /* 0x0000000e060b7227 */ /* 0x040fe200078e00ff */
[----:B------:R0:W-:Y:S03]  /*7e30*/  STL [R1+0x268], R5 ;  /* 0x0002680501007387 */ /* 0x0001e60000100800 */
[----:B------:R-:W-:Y:S01]  /*7e40*/  @!P4 IMAD.IADD R7, R7, 0x1, -R15 ;  /* 0x000000010707c824 */ /* 0x000fe200078e0a0f */
[----:B------:R-:W-:Y:S01]  /*7e50*/  ISETP.GE.AND P4, PT, R13, RZ, PT ;  /* 0x000000ff0d00720c */ /* 0x000fe20003f86270 */
[----:B------:R-:W-:-:S04]  /*7e60*/  IMAD.HI.U32 R8, R6, R3, RZ ;  /* 0x0000000306087227 */ /* 0x000fc800078e00ff */
[--C-:B------:R-:W-:Y:S02]  /*7e70*/  @!P0 IMAD.IADD R10, R10, 0x1, -R15.reuse ;  /* 0x000000010a0a8824 */ /* 0x100fe400078e0a0f */
[----:B------:R-:W-:Y:S02]  /*7e80*/  @!P6 IMAD.IADD R9, R9, 0x1, -R15 ;  /* 0x000000010909e824 */ /* 0x000fe400078e0a0f */
[C---:B------:R-:W-:Y:S01]  /*7e90*/  IMAD R13, R15.reuse, R17, R16 ;  /* 0x000000110f0d7224 */ /* 0x040fe200078e0210 */
[C---:B------:R-:W-:Y:S01]  /*7ea0*/  ISETP.GT.U32.AND P0, PT, R15.reuse, R10, PT ;  /* 0x0000000a0f00720c */ /* 0x040fe20003f04070 */
[----:B------:R-:W-:Y:S02]  /*7eb0*/  IMAD.MOV R11, RZ, RZ, -R11 ;  /* 0x000000ffff0b7224 */ /* 0x000fe400078e0a0b */
[----:B0-----:R-:W-:Y:S01]  /*7ec0*/  IMAD.MOV.U32 R5, RZ, RZ, R9 ;  /* 0x000000ffff057224 */ /* 0x001fe200078e0009 */
[----:B------:R-:W-:Y:S01]  /*7ed0*/  ISETP.GT.U32.AND P6, PT, R15, R13, PT ;  /* 0x0000000d0f00720c */ /* 0x000fe20003fc4070 */
[----:B------:R-:W-:-:S02]  /*7ee0*/  IMAD.MOV.U32 R18, RZ, RZ, R7 ;  /* 0x000000ffff127224 */ /* 0x000fc400078e0007 */
[----:B------:R-:W-:Y:S02]  /*7ef0*/  IMAD.MOV R8, RZ, RZ, -R8 ;  /* 0x000000ffff087224 */ /* 0x000fe400078e0a08 */
[----:B------:R-:W-:Y:S02]  /*7f00*/  IMAD R14, R15, R11, R14 ;  /* 0x0000000b0f0e7224 */ /* 0x000fe400078e020e */
[----:B------:R-:W-:-:S04]  /*7f10*/  IMAD.HI.U32 R11, R6, R0, RZ ;  /* 0x00000000060b7227 */ /* 0x000fc800078e00ff */
[----:B------:R-:W-:Y:S01]  /*7f20*/  @!P5 IMAD.MOV R5, RZ, RZ, -R5 ;  /* 0x000000ffff05d224 */ /* 0x000fe200078e0a05 */
[----:B------:R-:W-:Y:S01]  /*7f30*/  ISETP.GE.AND P5, PT, R2, RZ, PT ;  /* 0x000000ff0200720c */ /* 0x000fe20003fa6270 */
[----:B------:R-:W-:Y:S01]  /*7f40*/  @!P1 IMAD.MOV R18, RZ, RZ, -R18 ;  /* 0x000000ffff129224 */ /* 0x000fe200078e0a12 */
[C---:B------:R-:W-:Y:S01]  /*7f50*/  ISETP.GT.U32.AND P1, PT, R15.reuse, R14, PT ;  /* 0x0000000e0f00720c */ /* 0x040fe20003f24070 */
[C---:B------:R-:W-:Y:S02]  /*7f60*/  IMAD R2, R15.reuse, R8, R3 ;  /* 0x000000080f027224 */ /* 0x040fe400078e0203 */
[----:B------:R-:W-:Y:S01]  /*7f70*/  IMAD.MOV R7, RZ, RZ, -R11 ;  /* 0x000000ffff077224 */ /* 0x000fe200078e0a0b */
[----:B------:R-:W-:Y:S01]  /*7f80*/  STL [R1+0x264], R18 ;  /* 0x0002641201007387 */ /* 0x000fe20000100800 */
[--C-:B------:R-:W-:Y:S01]  /*7f90*/  @!P0 IMAD.IADD R10, R10, 0x1, -R15.reuse ;  /* 0x000000010a0a8824 */ /* 0x100fe200078e0a0f */
[C---:B------:R-:W-:Y:S01]  /*7fa0*/  ISETP.GT.U32.AND P0, PT, R15.reuse, R2, PT ;  /* 0x000000020f00720c */ /* 0x040fe20003f04070 */
[----:B------:R-:W-:Y:S01]  /*7fb0*/  IMAD R0, R15, R7, R0 ;  /* 0x000000070f007224 */ /* 0x000fe200078e0200 */
[----:B------:R0:W-:Y:S01]  /*7fc0*/  STL [R1+0x260], R5 ;  /* 0x0002600501007387 */ /* 0x0001e20000100800 */
[----:B------:R-:W-:-:S02]  /*7fd0*/  @!P6 IMAD.IADD R13, R13, 0x1, -R15 ;  /* 0x000000010d0de824 */ /* 0x000fc400078e0a0f */
[C---:B------:R-:W-:Y:S02]  /*7fe0*/  VIADD R7, R26.reuse, 0x6b ;  /* 0x0000006b1a077836 */ /* 0x040fe40000000000 */
[----:B------:R-:W-:Y:S01]  /*7ff0*/  VIADD R3, R26, 0x6c ;  /* 0x0000006c1a037836 */ /* 0x000fe20000000000 */
[C---:B------:R-:W-:Y:S01]  /*8000*/  ISETP.GT.U32.AND P6, PT, R15.reuse, R13, PT ;  /* 0x0000000d0f00720c */ /* 0x040fe20003fc4070 */
[--C-:B------:R-:W-:Y:S02]  /*8010*/  @!P1 IMAD.IADD R14, R14, 0x1, -R15.reuse ;  /* 0x000000010e0e9824 */ /* 0x100fe400078e0a0f */
[----:B------:R-:W-:Y:S01]  /*8020*/  VIADD R8, R26, 0x6a ;  /* 0x0000006a1a087836 */ /* 0x000fe20000000000 */
[----:B------:R-:W-:Y:S01]  /*8030*/  IABS R9, R3 ;  /* 0x0000000300097213 */ /* 0x000fe20000000000 */
[----:B0-----:R-:W-:Y:S01]  /*8040*/  IMAD.MOV.U32 R5, RZ, RZ, R10 ;  /* 0x000000ffff057224 */ /* 0x001fe200078e000a */
[----:B------:R-:W-:Y:S01]  /*8050*/  IABS R10, R7 ;  /* 0x00000007000a7213 */ /* 0x000fe20000000000 */
[----:B------:R-:W-:Y:S01]  /*8060*/  @!P0 IMAD.IADD R2, R2, 0x1, -R15 ;  /* 0x0000000102028824 */ /* 0x000fe200078e0a0f */
[C---:B------:R-:W-:Y:S01]  /*8070*/  ISETP.GT.U32.AND P1, PT, R15.reuse, R14, PT ;  /* 0x0000000e0f00720c */ /* 0x040fe20003f24070 */
[----:B------:R-:W-:Y:S01]  /*8080*/  @!P3 IMAD.MOV R5, RZ, RZ, -R5 ;  /* 0x000000ffff05b224 */ /* 0x000fe200078e0a05 */
[C---:B------:R-:W-:Y:S01]  /*8090*/  ISETP.GT.U32.AND P3, PT, R15.reuse, R0, PT ;  /* 0x000000000f00720c */ /* 0x040fe20003f64070 */
[----:B------:R-:W-:Y:S01]  /*80a0*/  IMAD.HI.U32 R16, R6, R9, RZ ;  /* 0x0000000906107227 */ /* 0x000fe200078e00ff */
[----:B------:R-:W-:-:S02]  /*80b0*/  ISETP.GT.U32.AND P0, PT, R15, R2, PT ;  /* 0x000000020f00720c */ /* 0x000fc40003f04070 */
[----:B------:R-:W-:Y:S01]  /*80c0*/  IABS R11, R8 ;  /* 0x00000008000b7213 */ /* 0x000fe20000000000 */
[--C-:B------:R-:W-:Y:S01]  /*80d0*/  @!P6 IMAD.IADD R13, R13, 0x1, -R15.reuse ;  /* 0x000000010d0de824 */ /* 0x100fe200078e0a0f */
[----:B------:R-:W-:Y:S01]  /*80e0*/  ISETP.GE.AND P6, PT, R12, RZ, PT ;  /* 0x000000ff0c00720c */ /* 0x000fe20003fc6270 */
[----:B------:R-:W-:Y:S01]  /*80f0*/  IMAD.HI.U32 R12, R6, R10, RZ ;  /* 0x0000000a060c7227 */ /* 0x000fe200078e00ff */
[----:B------:R0:W-:Y:S03]  /*8100*/  STL [R1+0x25c], R5 ;  /* 0x00025c0501007387 */ /* 0x0001e60000100800 */
[----:B------:R-:W-:Y:S02]  /*8110*/  IMAD.MOV R12, RZ, RZ, -R12 ;  /* 0x000000ffff0c7224 */ /* 0x000fe400078e0a0c */
[--C-:B------:R-:W-:Y:S02]  /*8120*/  @!P3 IMAD.IADD R0, R0, 0x1, -R15.reuse ;  /* 0x000000010000b824 */ /* 0x100fe400078e0a0f */
[----:B------:R-:W-:Y:S01]  /*8130*/  @!P0 IMAD.IADD R2, R2, 0x1, -R15 ;  /* 0x0000000102028824 */ /* 0x000fe200078e0a0f */
[----:B------:R-:W-:Y:S01]  /*8140*/  ISETP.GE.AND P0, PT, R8, RZ, PT ;  /* 0x000000ff0800720c */ /* 0x000fe20003f06270 */
[C---:B------:R-:W-:Y:S01]  /*8150*/  IMAD R8, R15.reuse, R12, R10 ;  /* 0x0000000c0f087224 */ /* 0x040fe200078e020a */
[----:B------:R-:W-:Y:S01]  /*8160*/  ISETP.GT.U32.AND P3, PT, R15, R0, PT ;  /* 0x000000000f00720c */ /* 0x000fe20003f64070 */
[----:B------:R-:W-:-:S02]  /*8170*/  IMAD.MOV R16, RZ, RZ, -R16 ;  /* 0x000000ffff107224 */ /* 0x000fc400078e0a10 */
[----:B------:R-:W-:Y:S02]  /*8180*/  IMAD.MOV.U32 R17, RZ, RZ, R13 ;  /* 0x000000ffff117224 */ /* 0x000fe400078e000d */
[C---:B------:R-:W-:Y:S02]  /*8190*/  IMAD R9, R15.reuse, R16, R9 ;  /* 0x000000100f097224 */ /* 0x040fe400078e0209 */
[----:B------:R-:W-:Y:S02]  /*81a0*/  @!P1 IMAD.IADD R14, R14, 0x1, -R15 ;  /* 0x000000010e0e9824 */ /* 0x000fe400078e0a0f */
[----:B------:R-:W-:Y:S01]  /*81b0*/  @!P2 IMAD.MOV R17, RZ, RZ, -R17 ;  /* 0x000000ffff11a224 */ /* 0x000fe200078e0a11 */
[----:B------:R-:W-:Y:S01]  /*81c0*/  ISETP.GT.U32.AND P1, PT, R15, R9, PT ;  /* 0x000000090f00720c */ /* 0x000fe20003f24070 */
[----:B0-----:R-:W-:Y:S01]  /*81d0*/  IMAD.MOV.U32 R5, RZ, RZ, R14 ;  /* 0x000000ffff057224 */ /* 0x001fe200078e000e */
[----:B------:R-:W-:Y:S01]  /*81e0*/  ISETP.GE.AND P2, PT, R3, RZ, PT ;  /* 0x000000ff0300720c */ /* 0x000fe20003f46270 */
[----:B------:R-:W-:Y:S01]  /*81f0*/  @!P3 IMAD.IADD R0, R0, 0x1, -R15 ;  /* 0x000000010000b824 */ /* 0x000fe200078e0a0f */
[----:B------:R-:W-:Y:S01]  /*8200*/  ISETP.GT.U32.AND P3, PT, R15, R8, PT ;  /* 0x000000080f00720c */ /* 0x000fe20003f64070 */
[C---:B------:R-:W-:Y:S01]  /*8210*/  VIADD R3, R26.reuse, 0x69 ;  /* 0x000000691a037836 */ /* 0x040fe20000000000 */
[----:B------:R-:W-:Y:S01]  /*8220*/  STL [R1+0x258], R17 ;  /* 0x0002581101007387 */ /* 0x000fe20000100800 */
[----:B------:R-:W-:Y:S01]  /*8230*/  @!P4 IMAD.MOV R5, RZ, RZ, -R5 ;  /* 0x000000ffff05c224 */ /* 0x000fe200078e0a05 */
[----:B------:R-:W-:Y:S01]  /*8240*/  ISETP.GE.AND P4, PT, R7, RZ, PT ;  /* 0x000000ff0700720c */ /* 0x000fe20003f86270 */
[----:B------:R-:W-:Y:S01]  /*8250*/  IMAD.MOV.U32 R14, RZ, RZ, R2 ;  /* 0x000000ffff0e7224 */ /* 0x000fe200078e0002 */
[----:B------:R-:W-:Y:S01]  /*8260*/  IABS R19, R3 ;  /* 0x0000000300137213 */ /* 0x000fe20000000000 */
[----:B------:R-:W-:Y:S01]  /*8270*/  VIADD R2, R26, 0x68 ;  /* 0x000000681a027836 */ /* 0x000fe20000000000 */
[----:B------:R0:W-:Y:S01]  /*8280*/  STL [R1+0x254], R5 ;  /* 0x0002540501007387 */ /* 0x0001e20000100800 */
[----:B------:R-:W-:-:S02]  /*8290*/  @!P1 IMAD.IADD R9, R9, 0x1, -R15 ;  /* 0x0000000109099824 */ /* 0x000fc400078e0a0f */
[----:B------:R-:W-:Y:S01]  /*82a0*/  IMAD.HI.U32 R7, R6, R19, RZ ;  /* 0x0000001306077227 */ /* 0x000fe200078e00ff */
[----:B------:R-:W-:Y:S02]  /*82b0*/  IABS R20, R2 ;  /* 0x0000000200147213 */ /* 0x000fe40000000000 */
[C---:B------:R-:W-:Y:S01]  /*82c0*/  ISETP.GT.U32.AND P1, PT, R15.reuse, R9, PT ;  /* 0x000000090f00720c */ /* 0x040fe20003f24070 */
[----:B------:R-:W-:Y:S02]  /*82d0*/  @!P3 IMAD.IADD R8, R8, 0x1, -R15 ;  /* 0x000000010808b824 */ /* 0x000fe400078e0a0f */
[----:B------:R-:W-:Y:S02]  /*82e0*/  IMAD.MOV R7, RZ, RZ, -R7 ;  /* 0x000000ffff077224 */ /* 0x000fe400078e0a07 */
[----:B0-----:R-:W-:Y:S01]  /*82f0*/  IMAD.MOV.U32 R5, RZ, RZ, R0 ;  /* 0x000000ffff057224 */ /* 0x001fe200078e0000 */
[C---:B------:R-:W-:Y:S01]  /*8300*/  ISETP.GT.U32.AND P3, PT, R15.reuse, R8, PT ;  /* 0x000000080f00720c */ /* 0x040fe20003f64070 */
[----:B------:R-:W-:-:S02]  /*8310*/  IMAD R19, R15, R7, R19 ;  /* 0x000000070f137224 */ /* 0x000fc400078e0213 */
[----:B------:R-:W-:-:S04]  /*8320*/  IMAD.HI.U32 R0, R6, R20, RZ ;  /* 0x0000001406007227 */ /* 0x000fc800078e00ff */
[----:B------:R-:W-:-:S04]  /*8330*/  IMAD.HI.U32 R13, R6, R11, RZ ;  /* 0x0000000b060d7227 */ /* 0x000fc800078e00ff */
[----:B------:R-:W-:Y:S01]  /*8340*/  @!P5 IMAD.MOV R14, RZ, RZ, -R14 ;  /* 0x000000ffff0ed224 */ /* 0x000fe200078e0a0e */
[----:B------:R-:W-:Y:S01]  /*8350*/  ISETP.GE.AND P5, PT, R3, RZ, PT ;  /* 0x000000ff0300720c */ /* 0x000fe20003fa6270 */
[--C-:B------:R-:W-:Y:S01]  /*8360*/  @!P3 IMAD.IADD R8, R8, 0x1, -R15.reuse ;  /* 0x000000010808b824 */ /* 0x100fe200078e0a0f */
[----:B------:R-:W-:Y:S01]  /*8370*/  ISETP.GT.U32.AND P3, PT, R15, R19, PT ;  /* 0x000000130f00720c */ /* 0x000fe20003f64070 */
[----:B------:R-:W-:Y:S01]  /*8380*/  @!P1 IMAD.IADD R9, R9, 0x1, -R15 ;  /* 0x0000000109099824 */ /* 0x000fe200078e0a0f */
[----:B------:R0:W-:Y:S01]  /*8390*/  STL [R1+0x24c], R14 ;  /* 0x00024c0e01007387 */ /* 0x0001e20000100800 */
[----:B------:R-:W-:Y:S02]  /*83a0*/  VIADD R3, R26, 0x66 ;  /* 0x000000661a037836 */ /* 0x000fe40000000000 */
[----:B------:R-:W-:Y:S02]  /*83b0*/  IMAD.MOV R0, RZ, RZ, -R0 ;  /* 0x000000ffff007224 */ /* 0x000fe400078e0a00 */
[----:B------:R-:W-:-:S02]  /*83c0*/  IMAD.MOV R13, RZ, RZ, -R13 ;  /* 0x000000ffff0d7224 */ /* 0x000fc400078e0a0d */
[----:B------:R-:W-:Y:S01]  /*83d0*/  @!P6 IMAD.MOV R5, RZ, RZ, -R5 ;  /* 0x000000ffff05e224 */ /* 0x000fe200078e0a05 */
[----:B------:R-:W-:Y:S01]  /*83e0*/  ISETP.GE.AND P6, PT, R2, RZ, PT ;  /* 0x000000ff0200720c */ /* 0x000fe20003fc6270 */
[C---:B------:R-:W-:Y:S01]  /*83f0*/  IMAD R20, R15.reuse, R0, R20 ;  /* 0x000000000f147224 */ /* 0x040fe200078e0214 */
[----:B0-----:R-:W-:Y:S01]  /*8400*/  IABS R14, R3 ;  /* 0x00000003000e7213 */ /* 0x001fe20000000000 */
[----:B------:R-:W-:Y:S01]  /*8410*/  IMAD.MOV.U32 R10, RZ, RZ, R9 ;  /* 0x000000ffff0a7224 */ /* 0x000fe200078e0009 */
[----:B------:R0:W-:Y:S01]  /*8420*/  STL [R1+0x244], R5 ;  /* 0x0002440501007387 */ /* 0x0001e20000100800 */
[C---:B------:R-:W-:Y:S02]  /*8430*/  IMAD R11, R15.reuse, R13, R11 ;  /* 0x0000000d0f0b7224 */ /* 0x040fe400078e020b */
[----:B------:R-:W-:Y:S02]  /*8440*/  VIADD R2, R26, 0x67 ;  /* 0x000000671a027836 */ /* 0x000fe40000000000 */
[----:B------:R-:W-:Y:S01]  /*8450*/  @!P2 IMAD.MOV R10, RZ, RZ, -R10 ;  /* 0x000000ffff0aa224 */ /* 0x000fe200078e0a0a */
[----:B------:R-:W-:Y:S01]  /*8460*/  ISETP.GT.U32.AND P2, PT, R15, R20, PT ;  /* 0x000000140f00720c */ /* 0x000fe20003f44070 */
[----:B------:R-:W-:Y:S01]  /*8470*/  @!P3 IMAD.IADD R19, R19, 0x1, -R15 ;  /* 0x000000011313b824 */ /* 0x000fe200078e0a0f */
[C---:B------:R-:W-:Y:S01]  /*8480*/  ISETP.GT.U32.AND P1, PT, R15.reuse, R11, PT ;  /* 0x0000000b0f00720c */ /* 0x040fe20003f24070 */
[----:B------:R-:W-:Y:S01]  /*8490*/  IMAD.HI.U32 R0, R6, R14, RZ ;  /* 0x0000000e06007227 */ /* 0x000fe200078e00ff */
[----:B------:R-:W-:Y:S01]  /*84a0*/  IABS R16, R2 ;  /* 0x0000000200107213 */ /* 0x000fe20000000000 */
[----:B------:R-:W-:Y:S01]  /*84b0*/  STL [R1+0x238], R10 ;  /* 0x0002380a01007387 */ /* 0x000fe20000100800 */
[----:B------:R-:W-:Y:S01]  /*84c0*/  ISETP.GT.U32.AND P3, PT, R15, R19, PT ;  /* 0x000000130f00720c */ /* 0x000fe20003f64070 */
[----:B------:R-:W-:-:S02]  /*84d0*/  IMAD.MOV R0, RZ, RZ, -R0 ;  /* 0x000000ffff007224 */ /* 0x000fc400078e0a00 */
[----:B------:R-:W-:-:S04]  /*84e0*/  IMAD.HI.U32 R7, R6, R16, RZ ;  /* 0x0000001006077227 */ /* 0x000fc800078e00ff */
[----:B------:R-:W-:Y:S02]  /*84f0*/  IMAD R14, R15, R0, R14 ;  /* 0x000000000f0e7224 */ /* 0x000fe400078e020e */
[----:B------:R-:W-:Y:S02]  /*8500*/  IMAD.MOV R7, RZ, RZ, -R7 ;  /* 0x000000ffff077224 */ /* 0x000fe400078e0a07 */
[----:B------:R-:W-:Y:S02]  /*8510*/  VIADD R0, R26, 0x65 ;  /* 0x000000651a007836 */ /* 0x000fe40000000000 */
[--C-:B------:R-:W-:Y:S02]  /*8520*/  @!P2 IMAD.IADD R20, R20, 0x1, -R15.reuse ;  /* 0x000000011414a824 */ /* 0x100fe400078e0a0f */
[--C-:B------:R-:W-:Y:S01]  /*8530*/  @!P1 IMAD.IADD R11, R11, 0x1, -R15.reuse ;  /* 0x000000010b0b9824 */ /* 0x100fe200078e0a0f */
[----:B------:R-:W-:Y:S01]  /*8540*/  IABS R13, R0 ;  /* 0x00000000000d7213 */ /* 0x000fe20000000000 */
[C---:B------:R-:W-:Y:S01]  /*8550*/  IMAD R16, R15.reuse, R7, R16 ;  /* 0x000000070f107224 */ /* 0x040fe200078e0210 */
[----:B------:R-:W-:Y:S01]  /*8560*/  ISETP.GT.U32.AND P2, PT, R15, R20, PT ;  /* 0x000000140f00720c */ /* 0x000fe20003f44070 */
[----:B------:R-:W-:Y:S01]  /*8570*/  @!P3 IMAD.IADD R19, R19, 0x1, -R15 ;  /* 0x000000011313b824 */ /* 0x000fe200078e0a0f */
[C---:B------:R-:W-:Y:S01]  /*8580*/  ISETP.GT.U32.AND P1, PT, R15.reuse, R11, PT ;  /* 0x0000000b0f00720c */ /* 0x040fe20003f24070 */
[----:B------:R-:W-:Y:S01]  /*8590*/  IMAD.HI.U32 R7, R6, R13, RZ ;  /* 0x0000000d06077227 */ /* 0x000fe200078e00ff */
[----:B------:R-:W-:-:S03]  /*85a0*/  ISETP.GT.U32.AND P3, PT, R15, R16, PT ;  /* 0x000000100f00720c */ /* 0x000fc60003f64070 */
[----:B------:R-:W-:Y:S02]  /*85b0*/  VIADD R9, R26, 0x64 ;  /* 0x000000641a097836 */ /* 0x000fe40000000000 */
[----:B------:R-:W-:Y:S02]  /*85c0*/  IMAD.MOV R7, RZ, RZ, -R7 ;  /* 0x000000ffff077224 */ /* 0x000fe400078e0a07 */
[----:B0-----:R-:W-:Y:S01]  /*85d0*/  IMAD.MOV.U32 R5, RZ, RZ, R8 ;  /* 0x000000ffff057224 */ /* 0x001fe200078e0008 */
[----:B------:R-:W-:Y:S01]  /*85e0*/  IABS R12, R9 ;  /* 0x00000009000c7213 */ /* 0x000fe20000000000 */
[C---:B------:R-:W-:Y:S02]  /*85f0*/  IMAD R13, R15.reuse, R7, R13 ;  /* 0x000000070f0d7224 */ /* 0x040fe400078e020d */
[----:B------:R-:W-:Y:S01]  /*8600*/  @!P4 IMAD.MOV R5, RZ, RZ, -R5 ;  /* 0x000000ffff05c224 */ /* 0x000fe200078e0a05 */
[----:B------:R-:W-:Y:S01]  /*8610*/  ISETP.GE.AND P4, PT, R2, RZ, PT ;  /* 0x000000ff0200720c */ /* 0x000fe20003f86270 */
[--C-:B------:R-:W-:Y:S01]  /*8620*/  @!P2 IMAD.IADD R20, R20, 0x1, -R15.reuse ;  /* 0x000000011414a824 */ /* 0x100fe200078e0a0f */
[----:B------:R-:W-:Y:S01]  /*8630*/  ISETP.GT.U32.AND P2, PT, R15, R14, PT ;  /* 0x0000000e0f00720c */ /* 0x000fe20003f44070 */
[--C-:B------:R-:W-:Y:S01]  /*8640*/  @!P1 IMAD.IADD R11, R11, 0x1, -R15.reuse ;  /* 0x000000010b0b9824 */ /* 0x100fe200078e0a0f */
[----:B------:R0:W-:Y:S01]  /*8650*/  STL [R1+0x230], R5 ;  /* 0x0002300501007387 */ /* 0x0001e20000100800 */
[----:B------:R-:W-:Y:S01]  /*8660*/  @!P3 IMAD.IADD R16, R16, 0x1, -R15 ;  /* 0x000000011010b824 */ /* 0x000fe200078e0a0f */
[----:B------:R-:W-:Y:S01]  /*8670*/  ISETP.GT.U32.AND P3, PT, R15, R13, PT ;  /* 0x0000000d0f00720c */ /* 0x000fe20003f64070 */
[----:B------:R-:W-:Y:S01]  /*8680*/  IMAD.HI.U32 R23, R6, R12, RZ ;  /* 0x0000000c06177227 */ /* 0x000fe200078e00ff */
[----:B------:R-:W-:-:S03]  /*8690*/  ISETP.GE.AND P1, PT, R3, RZ, PT ;  /* 0x000000ff0300720c */ /* 0x000fc60003f26270 */
[C---:B------:R-:W-:Y:S02]  /*86a0*/  VIADD R18, R26.reuse, 0x63 ;  /* 0x000000631a127836 */ /* 0x040fe40000000000 */
[----:B------:R-:W-:Y:S02]  /*86b0*/  IMAD.MOV R23, RZ, RZ, -R23 ;  /* 0x000000ffff177224 */ /* 0x000fe400078e0a17 */
[----:B0-----:R-:W-:Y:S01]  /*86c0*/  IMAD.MOV.U32 R5, RZ, RZ, R11 ;  /* 0x000000ffff057224 */ /* 0x001fe200078e000b */
[----:B------:R-:W-:Y:S01]  /*86d0*/  IABS R21, R18 ;  /* 0x0000001200157213 */ /* 0x000fe20000000000 */
[C---:B------:R-:W-:Y:S02]  /*86e0*/  VIADD R17, R26.reuse, 0x62 ;  /* 0x000000621a117836 */ /* 0x040fe40000000000 */
[----:B------:R-:W-:Y:S02]  /*86f0*/  @!P0 IMAD.MOV R5, RZ, RZ, -R5 ;  /* 0x000000ffff058224 */ /* 0x000fe400078e0a05 */
[C---:B------:R-:W-:Y:S01]  /*8700*/  IMAD R12, R15.reuse, R23, R12 ;  /* 0x000000170f0c7224 */ /* 0x040fe200078e020c */
[----:B------:R-:W-:Y:S01]  /*8710*/  IABS R3, R17 ;  /* 0x0000001100037213 */ /* 0x000fe20000000000 */
[----:B------:R-:W-:Y:S01]  /*8720*/  VIADD R8, R26, 0x61 ;  /* 0x000000611a087836 */ /* 0x000fe20000000000 */
[----:B------:R0:W-:Y:S01]  /*8730*/  STL [R1+0x224], R5 ;  /* 0x0002240501007387 */ /* 0x0001e20000100800 */
[--C-:B------:R-:W-:Y:S01]  /*8740*/  @!P2 IMAD.IADD R14, R14, 0x1, -R15.reuse ;  /* 0x000000010e0ea824 */ /* 0x100fe200078e0a0f */
[----:B------:R-:W-:Y:S01]  /*8750*/  ISETP.GT.U32.AND P2, PT, R15, R12, PT ;  /* 0x0000000c0f00720c */ /* 0x000fe20003f44070 */
[----:B------:R-:W-:Y:S01]  /*8760*/  @!P3 IMAD.IADD R13, R13, 0x1, -R15 ;  /* 0x000000010d0db824 */ /* 0x000fe200078e0a0f */
[----:B------:R-:W-:Y:S01]  /*8770*/  IABS R2, R8 ;  /* 0x0000000800027213 */ /* 0x000fe20000000000 */
[----:B------:R-:W-:Y:S01]  /*8780*/  IMAD.HI.U32 R22, R6, R21, RZ ;  /* 0x0000001506167227 */ /* 0x000fe200078e00ff */
[----:B------:R-:W-:-:S02]  /*8790*/  ISETP.GT.U32.AND P3, PT, R15, R16, PT ;  /* 0x000000100f00720c */ /* 0x000fc40003f64070 */
[----:B------:R-:W-:Y:S01]  /*87a0*/  ISETP.GT.U32.AND P0, PT, R15, R14, PT ;  /* 0x0000000e0f00720c */ /* 0x000fe20003f04070 */
[----:B------:R-:W-:-:S04]  /*87b0*/  IMAD.HI.U32 R7, R6, R3, RZ ;  /* 0x0000000306077227 */ /* 0x000fc800078e00ff */
[----:B0-----:R-:W-:Y:S02]  /*87c0*/  IMAD.MOV.U32 R5, RZ, RZ, R19 ;  /* 0x000000ffff057224 */ /* 0x001fe400078e0013 */
[----:B------:R-:W-:Y:S02]  /*87d0*/  IMAD.MOV R22, RZ, RZ, -R22 ;  /* 0x000000ffff167224 */ /* 0x000fe400078e0a16 */
[----:B------:R-:W-:Y:S01]  /*87e0*/  @!P5 IMAD.MOV R5, RZ, RZ, -R5 ;  /* 0x000000ffff05d224 */ /* 0x000fe200078e0a05 */
[----:B------:R-:W-:Y:S01]  /*87f0*/  ISETP.GT.U32.AND P5, PT, R15, R13, PT ;  /* 0x0000000d0f00720c */ /* 0x000fe20003fa4070 */
[----:B------:R-:W-:-:S03]  /*8800*/  IMAD.HI.U32 R10, R6, R2, RZ ;  /* 0x00000002060a7227 */ /* 0x000fc600078e00ff */
[----:B------:R0:W-:Y:S01]  /*8810*/  STL [R1+0x214], R5 ;  /* 0x0002140501007387 */ /* 0x0001e20000100800 */
[----:B------:R-:W-:Y:S02]  /*8820*/  IMAD.MOV R23, RZ, RZ, -R7 ;  /* 0x000000ffff177224 */ /* 0x000fe400078e0a07 */
[C---:B------:R-:W-:Y:S02]  /*8830*/  IMAD R7, R15.reuse, R22, R21 ;  /* 0x000000160f077224 */ /* 0x040fe400078e0215 */
[----:B------:R-:W-:Y:S02]  /*8840*/  IMAD.MOV R21, RZ, RZ, -R10 ;  /* 0x000000ffff157224 */ /* 0x000fe400078e0a0a */
[--C-:B------:R-:W-:Y:S02]  /*8850*/  @!P2 IMAD.IADD R12, R12, 0x1, -R15.reuse ;  /* 0x000000010c0ca824 */ /* 0x100fe400078e0a0f */
[C---:B------:R-:W-:Y:S02]  /*8860*/  IMAD R2, R15.reuse, R21, R2 ;  /* 0x000000150f027224 */ /* 0x040fe400078e0202 */
[----:B0-----:R-:W-:Y:S01]  /*8870*/  IMAD.MOV.U32 R5, RZ, RZ, R20 ;  /* 0x000000ffff057224 */ /* 0x001fe200078e0014 */
[----:B------:R-:W-:Y:S01]  /*8880*/  ISETP.GT.U32.AND P2, PT, R15, R12, PT ;  /* 0x0000000c0f00720c */ /* 0x000fe20003f44070 */
[----:B------:R-:W-:Y:S01]  /*8890*/  @!P5 IMAD.IADD R13, R13, 0x1, -R15 ;  /* 0x000000010d0dd824 */ /* 0x000fe200078e0a0f */
[C---:B------:R-:W-:Y:S01]  /*88a0*/  ISETP.GT.U32.AND P5, PT, R15.reuse, R2, PT ;  /* 0x000000020f00720c */ /* 0x040fe20003fa4070 */
[----:B------:R-:W-:Y:S01]  /*88b0*/  @!P6 IMAD.MOV R5, RZ, RZ, -R5 ;  /* 0x000000ffff05e224 */ /* 0x000fe200078e0a05 */
[----:B------:R-:W-:Y:S01]  /*88c0*/  ISETP.GT.U32.AND P6, PT, R15, R7, PT ;  /* 0x000000070f00720c */ /* 0x000fe20003fc4070 */
[----:B------:R-:W-:-:S02]  /*88d0*/  VIADD R10, R26, 0x60 ;  /* 0x000000601a0a7836 */ /* 0x000fc40000000000 */
[C---:B------:R-:W-:Y:S01]  /*88e0*/  IMAD R3, R15.reuse, R23, R3 ;  /* 0x000000170f037224 */ /* 0x040fe200078e0203 */
[----:B------:R0:W-:Y:S01]  /*88f0*/  STL [R1+0x208], R5 ;  /* 0x0002080501007387 */ /* 0x0001e20000100800 */
[----:B------:R-:W-:Y:S01]  /*8900*/  VIADD R11, R26, 0x5f ;  /* 0x0000005f1a0b7836 */ /* 0x000fe20000000000 */
[----:B------:R-:W-:Y:S01]  /*8910*/  IABS R21, R10 ;  /* 0x0000000a00157213 */ /* 0x000fe20000000000 */
[--C-:B------:R-:W-:Y:S01]  /*8920*/  @!P3 IMAD.IADD R16, R16, 0x1, -R15.reuse ;  /* 0x000000011010b824 */ /* 0x100fe200078e0a0f */
[----:B------:R-:W-:Y:S01]  /*8930*/  ISETP.GT.U32.AND P3, PT, R15, R3, PT ;  /* 0x000000030f00720c */ /* 0x000fe20003f64070 */
[--C-:B------:R-:W-:Y:S01]  /*8940*/  @!P0 IMAD.IADD R14, R14, 0x1, -R15.reuse ;  /* 0x000000010e0e8824 */ /* 0x100fe200078e0a0f */
[----:B------:R-:W-:Y:S01]  /*8950*/  IABS R19, R11 ;  /* 0x0000000b00137213 */ /* 0x000fe20000000000 */
[----:B------:R-:W-:Y:S01]  /*8960*/  IMAD.MOV.U32 R22, RZ, RZ, R16 ;  /* 0x000000ffff167224 */ /* 0x000fe200078e0010 */
[----:B------:R-:W-:Y:S01]  /*8970*/  ISETP.GE.AND P0, PT, R0, RZ, PT ;  /* 0x000000ff0000720c */ /* 0x000fe20003f06270 */
[--C-:B------:R-:W-:Y:S01]  /*8980*/  @!P2 IMAD.IADD R12, R12, 0x1, -R15.reuse ;  /* 0x000000010c0ca824 */ /* 0x100fe200078e0a0f */
[----:B------:R-:W-:Y:S01]  /*8990*/  ISETP.GE.AND P2, PT, R9, RZ, PT ;  /* 0x000000ff0900720c */ /* 0x000fe20003f46270 */
[----:B------:R-:W-:Y:S01]  /*89a0*/  @!P6 IMAD.IADD R7, R7, 0x1, -R15 ;  /* 0x000000010707e824 */ /* 0x000fe200078e0a0f */
[----:B------:R-:W-:Y:S01]  /*89b0*/  ISETP.GE.AND P6, PT, R18, RZ, PT ;  /* 0x000000ff1200720c */ /* 0x000fe20003fc6270 */
[----:B0-----:R-:W-:-:S02]  /*89c0*/  IMAD.MOV.U32 R5, RZ, RZ, R14 ;  /* 0x000000ffff057224 */ /* 0x001fc400078e000e */
[----:B------:R-:W-:Y:S02]  /*89d0*/  @!P5 IMAD.IADD R2, R2, 0x1, -R15 ;  /* 0x000000010202d824 */ /* 0x000fe400078e0a0f */
[----:B------:R-:W-:-:S03]  /*89e0*/  IMAD.HI.U32 R20, R6, R21, RZ ;  /* 0x0000001506147227 */ /* 0x000fc600078e00ff */
[C---:B------:R-:W-:Y:S01]  /*89f0*/  ISETP.GT.U32.AND P5, PT, R15.reuse, R2, PT ;  /* 0x000000020f00720c */ /* 0x040fe20003fa4070 */
[----:B------:R-:W-:Y:S01]  /*8a00*/  @!P4 IMAD.MOV R22, RZ, RZ, -R22 ;  /* 0x000000ffff16c224 */ /* 0x000fe200078e0a16 */
[----:B------:R-:W-:Y:S01]  /*8a10*/  ISETP.GT.U32.AND P4, PT, R15, R7, PT ;  /* 0x000000070f00720c */ /* 0x000fe20003f84070 */
[----:B------:R-:W-:Y:S02]  /*8a20*/  @!P1 IMAD.MOV R5, RZ, RZ, -R5 ;  /* 0x000000ffff059224 */ /* 0x000fe400078e0a05 */
[----:B------:R-:W-:Y:S01]  /*8a30*/  IMAD.HI.U32 R0, R6, R19, RZ ;  /* 0x0000001306007227 */ /* 0x000fe200078e00ff */
[----:B------:R-:W-:Y:S03]  /*8a40*/  STL [R1+0x204], R22 ;  /* 0x0002041601007387 */ /* 0x000fe60000100800 */
[----:B------:R-:W-:Y:S01]  /*8a50*/  IMAD.MOV R20, RZ, RZ, -R20 ;  /* 0x000000ffff147224 */ /* 0x000fe200078e0a14 */
[----:B------:R0:W-:Y:S01]  /*8a60*/  STL [R1+0x200], R5 ;  /* 0x0002000501007387 */ /* 0x0001e20000100800 */
[----:B------:R-:W-:-:S02]  /*8a70*/  IMAD.MOV R9, RZ, RZ, -R0 ;  /* 0x000000ffff097224 */ /* 0x000fc400078e0a00 */
[----:B------:R-:W-:Y:S02]  /*8a80*/  IMAD R0, R15, R20, R21 ;  /* 0x000000140f007224 */ /* 0x000fe400078e0215 */
[----:B------:R-:W-:Y:S02]  /*8a90*/  IMAD.MOV.U32 R14, RZ, RZ, R13 ;  /* 0x000000ffff0e7224 */ /* 0x000fe400078e000d */
[----:B------:R-:W-:Y:S01]  /*8aa0*/  @!P3 IMAD.IADD R3, R3, 0x1, -R15 ;  /* 0x000000010303b824 */ /* 0x000fe200078e0a0f */
[----:B------:R-:W-:Y:S01]  /*8ab0*/  ISETP.GE.AND P3, PT, R17, RZ, PT ;  /* 0x000000ff1100720c */ /* 0x000fe20003f66270 */
[----:B------:R-:W-:Y:S02]  /*8ac0*/  VIADD R16, R26, 0x5e ;  /* 0x0000005e1a107836 */ /* 0x000fe40000000000 */
[----:B0-----:R-:W-:Y:S01]  /*8ad0*/  IMAD.MOV.U32 R5, RZ, RZ, R12 ;  /* 0x000000ffff057224 */ /* 0x001fe200078e000c */
[C---:B------:R-:W-:Y:S01]  /*8ae0*/  ISETP.GT.U32.AND P1, PT, R15.reuse, R3, PT ;  /* 0x000000030f00720c */ /* 0x040fe20003f24070 */
[----:B------:R-:W-:-:S02]  /*8af0*/  IMAD R9, R15, R9, R19 ;  /* 0x000000090f097224 */ /* 0x000fc400078e0213 */
[----:B------:R-:W-:Y:S01]  /*8b00*/  @!P0 IMAD.MOV R14, RZ, RZ, -R14 ;  /* 0x000000ffff0e8224 */ /* 0x000fe200078e0a0e */
[----:B------:R-:W-:Y:S01]  /*8b10*/  ISETP.GT.U32.AND P0, PT, R15, R0, PT ;  /* 0x000000000f00720c */ /* 0x000fe20003f04070 */
[----:B------:R-:W-:Y:S01]  /*8b20*/  @!P2 IMAD.MOV R5, RZ, RZ, -R5 ;  /* 0x000000ffff05a224 */ /* 0x000fe200078e0a05 */
[----:B------:R-:W-:Y:S01]  /*8b30*/  ISETP.GE.AND P2, PT, R8, RZ, PT ;  /* 0x000000ff0800720c */ /* 0x000fe20003f46270 */
[--C-:B------:R-:W-:Y:S01]  /*8b40*/  @!P4 IMAD.IADD R7, R7, 0x1, -R15.reuse ;  /* 0x000000010707c824 */ /* 0x100fe200078e0a0f */
[----:B------:R-:W-:Y:S01]  /*8b50*/  IABS R8, R16 ;  /* 0x0000001000087213 */ /* 0x000fe20000000000 */
[----:B------:R-:W-:Y:S01]  /*8b60*/  @!P5 IMAD.IADD R2, R2, 0x1, -R15 ;  /* 0x000000010202d824 */ /* 0x000fe200078e0a0f */
[----:B------:R-:W-:Y:S01]  /*8b70*/  ISETP.GT.U32.AND P4, PT, R15, R9, PT ;  /* 0x000000090f00720c */ /* 0x000fe20003f84070 */
[----:B------:R-:W-:Y:S01]  /*8b80*/  VIADD R13, R26, 0x5d ;  /* 0x0000005d1a0d7836 */ /* 0x000fe20000000000 */
[----:B------:R-:W-:Y:S01]  /*8b90*/  ISETP.GE.AND P5, PT, R11, RZ, PT ;  /* 0x000000ff0b00720c */ /* 0x000fe20003fa6270 */
[----:B------:R-:W-:Y:S01]  /*8ba0*/  IMAD.HI.U32 R11, R6, R8, RZ ;  /* 0x00000008060b7227 */ /* 0x000fe200078e00ff */
[----:B------:R-:W-:Y:S02]  /*8bb0*/  STL [R1+0x1fc], R14 ;  /* 0x0001fc0e01007387 */ /* 0x000fe40000100800 */
[----:B------:R-:W-:Y:S01]  /*8bc0*/  IABS R17, R13 ;  /* 0x0000000d00117213 */ /* 0x000fe20000000000 */
[----:B------:R-:W-:Y:S01]  /*8bd0*/  IMAD.MOV.U32 R12, RZ, RZ, R7 ;  /* 0x000000ffff0c7224 */ /* 0x000fe200078e0007 */
[----:B------:R0:W-:Y:S01]  /*8be0*/  STL [R1+0x1f8], R5 ;  /* 0x0001f80501007387 */ /* 0x0001e20000100800 */
[----:B------:R-:W-:-:S02]  /*8bf0*/  IMAD.MOV R11, RZ, RZ, -R11 ;  /* 0x000000ffff0b7224 */ /* 0x000fc400078e0a0b */
[----:B------:R-:W-:Y:S01]  /*8c00*/  @!P6 IMAD.MOV R12, RZ, RZ, -R12 ;  /* 0x000000ffff0ce224 */ /* 0x000fe200078e0a0c */
[----:B------:R-:W-:Y:S01]  /*8c10*/  ISETP.GE.AND P6, PT, R13, RZ, PT ;  /* 0x000000ff0d00720c */ /* 0x000fe20003fc6270 */
[--C-:B------:R-:W-:Y:S01]  /*8c20*/  @!P0 IMAD.IADD R0, R0, 0x1, -R15.reuse ;  /* 0x0000000100008824 */ /* 0x100fe200078e0a0f */
[----:B------:R-:W-:Y:S01]  /*8c30*/  ISETP.GE.AND P0, PT, R16, RZ, PT ;  /* 0x000000ff1000720c */ /* 0x000fe20003f06270 */
[--C-:B------:R-:W-:Y:S01]  /*8c40*/  @!P1 IMAD.IADD R3, R3, 0x1, -R15.reuse ;  /* 0x0000000103039824 */ /* 0x100fe200078e0a0f */
[----:B------:R-:W-:Y:S01]  /*8c50*/  ISETP.GE.AND P1, PT, R10, RZ, PT ;  /* 0x000000ff0a00720c */ /* 0x000fe20003f26270 */
[----:B------:R-:W-:Y:S01]  /*8c60*/  IMAD R13, R15, R11, R8 ;  /* 0x0000000b0f0d7224 */ /* 0x000fe200078e0208 */
[----:B------:R-:W-:Y:S01]  /*8c70*/  STL [R1+0x1f4], R12 ;  /* 0x0001f40c01007387 */ /* 0x000fe20000100800 */
[----:B------:R-:W-:Y:S01]  /*8c80*/  @!P4 IMAD.IADD R9, R9, 0x1, -R15 ;  /* 0x000000010909c824 */ /* 0x000fe200078e0a0f */
[----:B------:R-:W-:Y:S01]  /*8c90*/  ISETP.GT.U32.AND P4, PT, R15, R0, PT ;  /* 0x000000000f00720c */ /* 0x000fe20003f84070 */
[----:B0-----:R-:W-:-:S02]  /*8ca0*/  IMAD.MOV.U32 R5, RZ, RZ, R3 ;  /* 0x000000ffff057224 */ /* 0x001fc400078e0003 */
[----:B------:R-:W-:Y:S01]  /*8cb0*/  @!P2 IMAD.MOV R2, RZ, RZ, -R2 ;  /* 0x000000ffff02a224 */ /* 0x000fe200078e0a02 */
[C---:B------:R-:W-:Y:S01]  /*8cc0*/  ISETP.GT.U32.AND P2, PT, R15.reuse, R13, PT ;  /* 0x0000000d0f00720c */ /* 0x040fe20003f44070 */
[----:B------:R-:W-:Y:S01]  /*8cd0*/  @!P3 IMAD.MOV R5, RZ, RZ, -R5 ;  /* 0x000000ffff05b224 */ /* 0x000fe200078e0a05 */
[----:B------:R-:W-:Y:S01]  /*8ce0*/  ISETP.GT.U32.AND P3, PT, R15, R9, PT ;  /* 0x000000090f00720c */ /* 0x000fe20003f64070 */
[----:B------:R-:W-:-:S03]  /*8cf0*/  IMAD.HI.U32 R10, R6, R17, RZ ;  /* 0x00000011060a7227 */ /* 0x000fc600078e00ff */
[----:B------:R0:W-:Y:S01]  /*8d00*/  STL [R1+0x1e0], R5 ;  /* 0x0001e00501007387 */ /* 0x0001e20000100800 */
[----:B------:R-:W-:Y:S02]  /*8d10*/  VIADD R14, R26, 0x5c ;  /* 0x0000005c1a0e7836 */ /* 0x000fe40000000000 */
[----:B------:R-:W-:Y:S01]  /*8d20*/  IMAD.MOV R10, RZ, RZ, -R10 ;  /* 0x000000ffff0a7224 */ /* 0x000fe200078e0a0a */
[----:B------:R1:W-:Y:S01]  /*8d30*/  STL [R1+0x1dc], R2 ;  /* 0x0001dc0201007387 */ /* 0x0003e20000100800 */
[----:B------:R-:W-:Y:S01]  /*8d40*/  @!P4 IMAD.IADD R0, R0, 0x1, -R15 ;  /* 0x000000010000c824 */ /* 0x000fe200078e0a0f */
[----:B------:R-:W-:Y:S01]  /*8d50*/  ISETP.GE.AND P4, PT, R14, RZ, PT ;  /* 0x000000ff0e00720c */ /* 0x000fe20003f86270 */
[----:B------:R-:W-:Y:S01]  /*8d60*/  IMAD R17, R15, R10, R17 ;  /* 0x0000000a0f117224 */ /* 0x000fe200078e0211 */
[----:B------:R-:W-:Y:S01]  /*8d70*/  IABS R14, R14 ;  /* 0x0000000e000e7213 */ /* 0x000fe20000000000 */
[--C-:B------:R-:W-:Y:S02]  /*8d80*/  @!P2 IMAD.IADD R13, R13, 0x1, -R15.reuse ;  /* 0x000000010d0da824 */ /* 0x100fe400078e0a0f */
[----:B------:R-:W-:Y:S01]  /*8d90*/  @!P3 IMAD.IADD R9, R9, 0x1, -R15 ;  /* 0x000000010909b824 */ /* 0x000fe200078e0a0f */
[C---:B------:R-:W-:Y:S01]  /*8da0*/  ISETP.GT.U32.AND P3, PT, R15.reuse, R17, PT ;  /* 0x000000110f00720c */ /* 0x040fe20003f64070 */
[----:B------:R-:W-:Y:S01]  /*8db0*/  IMAD.HI.U32 R8, R6, R14, RZ ;  /* 0x0000000e06087227 */ /* 0x000fe200078e00ff */
[----:B------:R-:W-:-:S03]  /*8dc0*/  ISETP.GT.U32.AND P2, PT, R15, R13, PT ;  /* 0x0000000d0f00720c */ /* 0x000fc60003f44070 */
[----:B0-----:R-:W-:Y:S02]  /*8dd0*/  IMAD.MOV.U32 R5, RZ, RZ, R0 ;  /* 0x000000ffff057224 */ /* 0x001fe400078e0000 */
[----:B------:R-:W-:Y:S02]  /*8de0*/  IMAD.MOV R8, RZ, RZ, -R8 ;  /* 0x000000ffff087224 */ /* 0x000fe400078e0a08 */
[C---:B------:R-:W-:Y:S02]  /*8df0*/  VIADD R7, R26.reuse, 0x5a ;  /* 0x0000005a1a077836 */ /* 0x040fe40000000000 */
[----:B------:R-:W-:Y:S02]  /*8e00*/  @!P1 IMAD.MOV R5, RZ, RZ, -R5 ;  /* 0x000000ffff059224 */ /* 0x000fe400078e0a05 */
[----:B------:R-:W-:Y:S01]  /*8e10*/  IMAD R14, R15, R8, R14 ;  /* 0x000000080f0e7224 */ /* 0x000fe200078e020e */
[----:B------:R-:W-:Y:S01]  /*8e20*/  IABS R11, R7 ;  /* 0x00000007000b7213 */ /* 0x000fe20000000000 */
[----:B------:R-:W-:Y:S01]  /*8e30*/  VIADD R3, R26, 0x5b ;  /* 0x0000005b1a037836 */ /* 0x000fe20000000000 */
[----:B------:R0:W-:Y:S01]  /*8e40*/  STL [R1+0x1d8], R5 ;  /* 0x0001d80501007387 */ /* 0x0001e20000100800 */
[----:B------:R-:W-:-:S02]  /*8e50*/  @!P3 IMAD.IADD R17, R17, 0x1, -R15 ;  /* 0x000000011111b824 */ /* 0x000fc400078e0a0f */
[----:B------:R-:W-:Y:S01]  /*8e60*/  @!P2 IMAD.IADD R13, R13, 0x1, -R15 ;  /* 0x000000010d0da824 */ /* 0x000fe200078e0a0f */
[C---:B------:R-:W-:Y:S01]  /*8e70*/  ISETP.GT.U32.AND P2, PT, R15.reuse, R14, PT ;  /* 0x0000000e0f00720c */ /* 0x040fe20003f44070 */
[----:B------:R-:W-:Y:S01]  /*8e80*/  IMAD.HI.U32 R0, R6, R11, RZ ;  /* 0x0000000b06007227 */ /* 0x000fe200078e00ff */
[----:B-1----:R-:W-:Y:S02]  /*8e90*/  IABS R2, R3 ;  /* 0x0000000300027213 */ /* 0x002fe40000000000 */
[----:B------:R-:W-:Y:S01]  /*8ea0*/  ISETP.GT.U32.AND P3, PT, R15, R17, PT ;  /* 0x000000110f00720c */ /* 0x000fe20003f64070 */
[----:B------:R-:W-:Y:S01]  /*8eb0*/  VIADD R8, R26, 0x57 ;  /* 0x000000571a087836 */ /* 0x000fe20000000000 */
[----:B------:R-:W-:Y:S01]  /*8ec0*/  ISETP.GE.AND P1, PT, R3, RZ, PT ;  /* 0x000000ff0300720c */ /* 0x000fe20003f26270 */
[----:B0-----:R-:W-:Y:S02]  /*8ed0*/  IMAD.MOV.U32 R5, RZ, RZ, R9 ;  /* 0x000000ffff057224 */ /* 0x001fe400078e0009 */
[----:B------:R-:W-:Y:S01]  /*8ee0*/  IMAD.HI.U32 R3, R6, R2, RZ ;  /* 0x0000000206037227 */ /* 0x000fe200078e00ff */
[----:B------:R-:W-:-:S03]  /*8ef0*/  IABS R10, R8 ;  /* 0x00000008000a7213 */ /* 0x000fc60000000000 */
[----:B------:R-:W-:Y:S01]  /*8f00*/  @!P5 IMAD.MOV R5, RZ, RZ, -R5 ;  /* 0x000000ffff05d224 */ /* 0x000fe200078e0a05 */
[----:B------:R-:W-:Y:S01]  /*8f10*/  ISETP.GE.AND P5, PT, R7, RZ, PT ;  /* 0x000000ff0700720c */ /* 0x000fe20003fa6270 */
[----:B------:R-:W-:Y:S02]  /*8f20*/  IMAD.MOV R7, RZ, RZ, -R0 ;  /* 0x000000ffff077224 */ /* 0x000fe400078e0a00 */
[----:B------:R-:W-:Y:S01]  /*8f30*/  VIADD R0, R26, 0x59 ;  /* 0x000000591a007836 */ /* 0x000fe20000000000 */
[----:B------:R0:W-:Y:S01]  /*8f40*/  STL [R1+0x1d4], R5 ;  /* 0x0001d40501007387 */ /* 0x0001e20000100800 */
[----:B------:R-:W-:Y:S02]  /*8f50*/  IMAD.MOV R3, RZ, RZ, -R3 ;  /* 0x000000ffff037224 */ /* 0x000fe400078e0a03 */
[----:B------:R-:W-:Y:S01]  /*8f60*/  @!P2 IMAD.IADD R14, R14, 0x1, -R15 ;  /* 0x000000010e0ea824 */ /* 0x000fe200078e0a0f */
[----:B------:R-:W-:Y:S01]  /*8f70*/  IABS R9, R0 ;  /* 0x0000000000097213 */ /* 0x000fe20000000000 */
[----:B------:R-:W-:-:S02]  /*8f80*/  IMAD R2, R15, R3, R2 ;  /* 0x000000030f027224 */ /* 0x000fc400078e0202 */
[----:B------:R-:W-:Y:S02]  /*8f90*/  IMAD R11, R15, R7, R11 ;  /* 0x000000070f0b7224 */ /* 0x000fe400078e020b */
[----:B------:R-:W-:Y:S01]  /*8fa0*/  @!P3 IMAD.IADD R17, R17, 0x1, -R15 ;  /* 0x000000011111b824 */ /* 0x000fe200078e0a0f */
[C---:B------:R-:W-:Y:S01]  /*8fb0*/  ISETP.GT.U32.AND P3, PT, R15.reuse, R2, PT ;  /* 0x000000020f00720c */ /* 0x040fe20003f64070 */
[----:B0-----:R-:W-:Y:S01]  /*8fc0*/  IMAD.MOV.U32 R5, RZ, RZ, R13 ;  /* 0x000000ffff057224 */ /* 0x001fe200078e000d */
[----:B------:R-:W-:Y:S01]  /*8fd0*/  ISETP.GT.U32.AND P2, PT, R15, R11, PT ;  /* 0x0000000b0f00720c */ /* 0x000fe20003f44070 */
[----:B------:R-:W-:-:S04]  /*8fe0*/  IMAD.HI.U32 R13, R6, R9, RZ ;  /* 0x00000009060d7227 */ /* 0x000fc800078e00ff */
[----:B------:R-:W-:Y:S01]  /*8ff0*/  @!P0 IMAD.MOV R5, RZ, RZ, -R5 ;  /* 0x000000ffff058224 */ /* 0x000fe200078e0a05 */
[----:B------:R-:W-:Y:S01]  /*9000*/  ISETP.GT.U32.AND P0, PT, R15, R14, PT ;  /* 0x0000000e0f00720c */ /* 0x000fe20003f04070 */
[----:B------:R-:W-:Y:S02]  /*9010*/  IMAD.MOV R13, RZ, RZ, -R13 ;  /* 0x000000ffff0d7224 */ /* 0x000fe400078e0a0d */
[----:B------:R-:W-:Y:S01]  /*9020*/  VIADD R12, R26, 0x58 ;  /* 0x000000581a0c7836 */ /* 0x000fe20000000000 */
[----:B------:R0:W-:Y:S01]  /*9030*/  STL [R1+0x1c8], R5 ;  /* 0x0001c80501007387 */ /* 0x0001e20000100800 */
[--C-:B------:R-:W-:Y:S02]  /*9040*/  @!P3 IMAD.IADD R2, R2, 0x1, -R15.reuse ;  /* 0x000000010202b824 */ /* 0x100fe400078e0a0f */
[--C-:B------:R-:W-:Y:S01]  /*9050*/  @!P2 IMAD.IADD R11, R11, 0x1, -R15.reuse ;  /* 0x000000010b0ba824 */ /* 0x100fe200078e0a0f */
[----:B------:R-:W-:Y:S01]  /*9060*/  IABS R16, R12 ;  /* 0x0000000c00107213 */ /* 0x000fe20000000000 */
[C---:B------:R-:W-:Y:S01]  /*9070*/  VIADD R3, R26.reuse, 0x56 ;  /* 0x000000561a037836 */ /* 0x040fe20000000000 */
[C---:B------:R-:W-:Y:S01]  /*9080*/  ISETP.GT.U32.AND P3, PT, R15.reuse, R2, PT ;  /* 0x000000020f00720c */ /* 0x040fe20003f64070 */
[----:B------:R-:W-:Y:S01]  /*9090*/  VIADD R20, R26, 0x40 ;  /* 0x000000401a147836 */ /* 0x000fe20000000000 */
[----:B------:R-:W-:Y:S01]  /*90a0*/  ISETP.GT.U32.AND P2, PT, R15, R11, PT ;  /* 0x0000000b0f00720c */ /* 0x000fe20003f44070 */
[----:B------:R-:W-:Y:S01]  /*90b0*/  @!P0 IMAD.IADD R14, R14, 0x1, -R15 ;  /* 0x000000010e0e8824 */ /* 0x000fe200078e0a0f */
[----:B------:R-:W-:Y:S01]  /*90c0*/  IABS R7, R3 ;  /* 0x0000000300077213 */ /* 0x000fe20000000000 */
[----:B0-----:R-:W-:-:S02]  /*90d0*/  IMAD.MOV.U32 R5, RZ, RZ, R17 ;  /* 0x000000ffff057224 */ /* 0x001fc400078e0011 */
[----:B------:R-:W-:-:S04]  /*90e0*/  IMAD.HI.U32 R17, R6, R16, RZ ;  /* 0x0000001006117227 */ /* 0x000fc800078e00ff */
[----:B------:R-:W-:Y:S01]  /*90f0*/  @!P6 IMAD.MOV R5, RZ, RZ, -R5 ;  /* 0x000000ffff05e224 */ /* 0x000fe200078e0a05 */
[----:B------:R-:W-:Y:S01]  /*9100*/  ISETP.GE.AND P6, PT, R0, RZ, PT ;  /* 0x000000ff0000720c */ /* 0x000fe20003fc6270 */
[C---:B------:R-:W-:Y:S02]  /*9110*/  IMAD R0, R15.reuse, R13, R9 ;  /* 0x0000000d0f007224 */ /* 0x040fe400078e0209 */
[C---:B------:R-:W-:Y:S01]  /*9120*/  IMAD.HI.U32 R9, R6.reuse, R10, RZ ;  /* 0x0000000a06097227 */ /* 0x040fe200078e00ff */
[----:B------:R0:W-:Y:S02]  /*9130*/  STL [R1+0x1c0], R5 ;  /* 0x0001c00501007387 */ /* 0x0001e40000100800 */
[----:B------:R-:W-:Y:S01]  /*9140*/  ISETP.GT.U32.AND P0, PT, R15, R0, PT ;  /* 0x000000000f00720c */ /* 0x000fe20003f04070 */
[----:B------:R-:W-:Y:S02]  /*9150*/  IMAD.MOV R9, RZ, RZ, -R9 ;  /* 0x000000ffff097224 */ /* 0x000fe400078e0a09 */
[----:B------:R-:W-:-:S04]  /*9160*/  IMAD.HI.U32 R13, R6, R7, RZ ;  /* 0x00000007060d7227 */ /* 0x000fc800078e00ff */
[----:B------:R-:W-:Y:S02]  /*9170*/  IMAD.MOV R17, RZ, RZ, -R17 ;  /* 0x000000ffff117224 */ /* 0x000fe400078e0a11 */
[----:B0-----:R-:W-:Y:S02]  /*9180*/  IMAD.MOV.U32 R5, RZ, RZ, R14 ;  /* 0x000000ffff057224 */ /* 0x001fe400078e000e */
[C---:B------:R-:W-:Y:S02]  /*9190*/  IMAD R10, R15.reuse, R9, R10 ;  /* 0x000000090f0a7224 */ /* 0x040fe400078e020a */
[----:B------:R-:W-:Y:S02]  /*91a0*/  @!P0 IMAD.IADD R0, R0, 0x1, -R15 ;  /* 0x0000000100008824 */ /* 0x000fe400078e0a0f */
[----:B------:R-:W-:Y:S02]  /*91b0*/  IMAD.MOV R13, RZ, RZ, -R13 ;  /* 0x000000ffff0d7224 */ /* 0x000fe400078e0a0d */
[----:B------:R-:W-:Y:S01]  /*91c0*/  VIADD R9, R26, 0x55 ;  /* 0x000000551a097836 */ /* 0x000fe20000000000 */
[----:B------:R-:W-:Y:S01]  /*91d0*/  ISETP.GT.U32.AND P0, PT, R15, R0, PT ;  /* 0x000000000f00720c */ /* 0x000fe20003f04070 */
[----:B------:R-:W-:Y:S01]  /*91e0*/  @!P3 IMAD.IADD R2, R2, 0x1, -R15 ;  /* 0x000000010202b824 */ /* 0x000fe200078e0a0f */
[----:B------:R-:W-:Y:S01]  /*91f0*/  ISETP.GE.AND P3, PT, R12, RZ, PT ;  /* 0x000000ff0c00720c */ /* 0x000fe20003f66270 */
[----:B------:R-:W-:-:S02]  /*9200*/  @!P4 IMAD.MOV R5, RZ, RZ, -R5 ;  /* 0x000000ffff05c224 */ /* 0x000fc400078e0a05 */
[----:B------:R-:W-:Y:S02]  /*9210*/  IMAD R12, R15, R17, R16 ;  /* 0x000000110f0c7224 */ /* 0x000fe400078e0210 */
[----:B------:R-:W-:Y:S01]  /*9220*/  @!P2 IMAD.IADD R11, R11, 0x1, -R15 ;  /* 0x000000010b0ba824 */ /* 0x000fe200078e0a0f */
[C---:B------:R-:W-:Y:S01]  /*9230*/  ISETP.GT.U32.AND P2, PT, R15.reuse, R10, PT ;  /* 0x0000000a0f00720c */ /* 0x040fe20003f44070 */
[C---:B------:R-:W-:Y:S01]  /*9240*/  IMAD R7, R15.reuse, R13, R7 ;  /* 0x0000000d0f077224 */ /* 0x040fe200078e0207 */
[----:B------:R-:W-:Y:S01]  /*9250*/  IABS R13, R9 ;  /* 0x00000009000d7213 */ /* 0x000fe20000000000 */
[----:B------:R0:W-:Y:S01]  /*9260*/  STL [R1+0x1bc], R5 ;  /* 0x0001bc0501007387 */ /* 0x0001e20000100800 */
[----:B------:R-:W-:Y:S01]  /*9270*/  IMAD.MOV.U32 R14, RZ, RZ, R2 ;  /* 0x000000ffff0e7224 */ /* 0x000fe200078e0002 */
[----:B------:R-:W-:Y:S01]  /*9280*/  ISETP.GT.U32.AND P4, PT, R15, R12, PT ;  /* 0x0000000c0f00720c */ /* 0x000fe20003f84070 */
[----:B------:R-:W-:Y:S01]  /*9290*/  @!P0 IMAD.IADD R0, R0, 0x1, -R15 ;  /* 0x0000000100008824 */ /* 0x000fe200078e0a0f */
[----:B------:R-:W-:Y:S01]  /*92a0*/  ISETP.GE.AND P0, PT, R3, RZ, PT ;  /* 0x000000ff0300720c */ /* 0x000fe20003f06270 */
[----:B------:R-:W-:-:S02]  /*92b0*/  IMAD.MOV.U32 R2, RZ, RZ, R13 ;  /* 0x000000ffff027224 */ /* 0x000fc400078e000d */
[----:B------:R-:W-:Y:S01]  /*92c0*/  @!P1 IMAD.MOV R14, RZ, RZ, -R14 ;  /* 0x000000ffff0e9224 */ /* 0x000fe200078e0a0e */
[----:B------:R-:W-:Y:S01]  /*92d0*/  ISETP.GE.AND P1, PT, R8, RZ, PT ;  /* 0x000000ff0800720c */ /* 0x000fe20003f26270 */
[----:B------:R-:W-:Y:S02]  /*92e0*/  VIADD R8, R26, 0x54 ;  /* 0x000000541a087836 */ /* 0x000fe40000000000 */
[----:B0-----:R-:W-:Y:S01]  /*92f0*/  IMAD.MOV.U32 R5, RZ, RZ, R11 ;  /* 0x000000ffff057224 */ /* 0x001fe200078e000b */
[----:B------:R-:W-:Y:S01]  /*9300*/  STL [R1+0x1b8], R14 ;  /* 0x0001b80e01007387 */ /* 0x000fe20000100800 */
[----:B------:R-:W-:Y:S01]  /*9310*/  IMAD.HI.U32 R11, R6, R2, RZ ;  /* 0x00000002060b7227 */ /* 0x000fe200078e00ff */
[----:B------:R-:W-:-:S03]  /*9320*/  IABS R17, R8 ;  /* 0x0000000800117213 */ /* 0x000fc60000000000 */
[----:B------:R-:W-:Y:S01]  /*9330*/  @!P5 IMAD.MOV R5, RZ, RZ, -R5 ;  /* 0x000000ffff05d224 */ /* 0x000fe200078e0a05 */
[----:B------:R-:W-:Y:S01]  /*9340*/  ISETP.GT.U32.AND P5, PT, R15, R7, PT ;  /* 0x000000070f00720c */ /* 0x000fe20003fa4070 */
[----:B------:R-:W-:Y:S02]  /*9350*/  @!P2 IMAD.IADD R10, R10, 0x1, -R15 ;  /* 0x000000010a0aa824 */ /* 0x000fe400078e0a0f */
[----:B------:R-:W-:Y:S01]  /*9360*/  IMAD.MOV R11, RZ, RZ, -R11 ;  /* 0x000000ffff0b7224 */ /* 0x000fe200078e0a0b */
[----:B------:R0:W-:Y:S01]  /*9370*/  STL [R1+0x1b4], R5 ;  /* 0x0001b40501007387 */ /* 0x0001e20000100800 */
[----:B------:R-:W-:Y:S01]  /*9380*/  @!P4 IMAD.IADD R12, R12, 0x1, -R15 ;  /* 0x000000010c0cc824 */ /* 0x000fe200078e0a0f */
[----:B------:R-:W-:Y:S01]  /*9390*/  ISETP.GE.AND P4, PT, R9, RZ, PT ;  /* 0x000000ff0900720c */ /* 0x000fe20003f86270 */
[C---:B------:R-:W-:Y:S02]  /*93a0*/  IMAD R2, R15.reuse, R11, R2 ;  /* 0x0000000b0f027224 */ /* 0x040fe400078e0202 */
[----:B------:R-:W-:Y:S01]  /*93b0*/  IMAD.HI.U32 R11, R6, R17, RZ ;  /* 0x00000011060b7227 */ /* 0x000fe200078e00ff */
[----:B------:R-:W-:-:S03]  /*93c0*/  ISETP.GT.U32.AND P2, PT, R15, R12, PT ;  /* 0x0000000c0f00720c */ /* 0x000fc60003f44070 */
[----:B------:R-:W-:Y:S02]  /*93d0*/  IMAD.MOV R11, RZ, RZ, -R11 ;  /* 0x000000ffff0b7224 */ /* 0x000fe400078e0a0b */
[----:B0-----:R-:W-:Y:S02]  /*93e0*/  IMAD.MOV.U32 R5, RZ, RZ, R0 ;  /* 0x000000ffff057224 */ /* 0x001fe400078e0000 */
[----:B------:R-:W-:Y:S02]  /*93f0*/  @!P5 IMAD.IADD R7, R7, 0x1, -R15 ;  /* 0x000000010707d824 */ /* 0x000fe400078e0a0f */
[----:B------:R-:W-:Y:S01]  /*9400*/  @!P6 IMAD.MOV R5, RZ, RZ, -R5 ;  /* 0x000000ffff05e224 */ /* 0x000fe200078e0a05 */
[C---:B------:R-:W-:Y:S01]  /*9410*/  ISETP.GT.U32.AND P6, PT, R15.reuse, R10, PT ;  /* 0x0000000a0f00720c */ /* 0x040fe20003fc4070 */
[C---:B------:R-:W-:Y:S01]  /*9420*/  IMAD R17, R15.reuse, R11, R17 ;  /* 0x0000000b0f117224 */ /* 0x040fe200078e0211 */
[----:B------:R-:W-:Y:S01]  /*9430*/  ISETP.GT.U32.AND P5, PT, R15, R7, PT ;  /* 0x000000070f00720c */ /* 0x000fe20003fa4070 */
[C---:B------:R-:W-:Y:S01]  /*9440*/  VIADD R3, R26.reuse, 0x53 ;  /* 0x000000531a037836 */ /* 0x040fe20000000000 */
[----:B------:R0:W-:Y:S01]  /*9450*/  STL [R1+0x1ac], R5 ;  /* 0x0001ac0501007387 */ /* 0x0001e20000100800 */
[----:B------:R-:W-:-:S02]  /*9460*/  VIADD R0, R26, 0x52 ;  /* 0x000000521a007836 */ /* 0x000fc40000000000 */
[--C-:B------:R-:W-:Y:S01]  /*9470*/  @!P2 IMAD.IADD R12, R12, 0x1, -R15.reuse ;  /* 0x000000010c0ca824 */ /* 0x100fe200078e0a0f */
[----:B------:R-:W-:Y:S01]  /*9480*/  IABS R16, R3 ;  /* 0x0000000300107213 */ /* 0x000fe20000000000 */
[C---:B------:R-:W-:Y:S01]  /*9490*/  VIADD R9, R26.reuse, 0x51 ;  /* 0x000000511a097836 */ /* 0x040fe20000000000 */
[C---:B------:R-:W-:Y:S01]  /*94a0*/  ISETP.GT.U32.AND P2, PT, R15.reuse, R2, PT ;  /* 0x000000020f00720c */ /* 0x040fe20003f44070 */
[----:B------:R-:W-:Y:S01]  /*94b0*/  VIADD R23, R26, 0x35 ;  /* 0x000000351a177836 */ /* 0x000fe20000000000 */
[----:B------:R-:W-:Y:S01]  /*94c0*/  IABS R14, R0 ;  /* 0x00000000000e7213 */ /* 0x000fe20000000000 */
[----:B------:R-:W-:Y:S01]  /*94d0*/  @!P6 IMAD.IADD R10, R10, 0x1, -R15 ;  /* 0x000000010a0ae824 */ /* 0x000fe200078e0a0f */
[----:B------:R-:W-:Y:S01]  /*94e0*/  ISETP.GT.U32.AND P6, PT, R15, R17, PT ;  /* 0x000000110f00720c */ /* 0x000fe20003fc4070 */
[----:B------:R-:W-:Y:S01]  /*94f0*/  IMAD.HI.U32 R11, R6, R16, RZ ;  /* 0x00000010060b7227 */ /* 0x000fe200078e00ff */
[----:B------:R-:W-:-:S03]  /*9500*/  IABS R13, R9 ;  /* 0x00000009000d7213 */ /* 0x000fc60000000000 */
[----:B------:R-:W-:Y:S01]  /*9510*/  @!P5 IMAD.IADD R7, R7, 0x1, -R15 ;  /* 0x000000010707d824 */ /* 0x000fe200078e0a0f */
[----:B------:R-:W-:Y:S01]  /*9520*/  ISETP.GE.AND P5, PT, R8, RZ, PT ;  /* 0x000000ff0800720c */ /* 0x000fe20003fa6270 */
[----:B0-----:R-:W-:Y:S02]  /*9530*/  IMAD.MOV.U32 R5, RZ, RZ, R12 ;  /* 0x000000ffff057224 */ /* 0x001fe400078e000c */
[----:B------:R-:W-:-:S04]  /*9540*/  IMAD.HI.U32 R8, R6, R14, RZ ;  /* 0x0000000e06087227 */ /* 0x000fc800078e00ff */
[----:B------:R-:W-:Y:S02]  /*9550*/  IMAD.MOV R11, RZ, RZ, -R11 ;  /* 0x000000ffff0b7224 */ /* 0x000fe400078e0a0b */
[----:B------:R-:W-:Y:S02]  /*9560*/  @!P6 IMAD.IADD R17, R17, 0x1, -R15 ;  /* 0x000000011111e824 */ /* 0x000fe400078e0a0f */
[----:B------:R-:W-:Y:S02]  /*9570*/  @!P3 IMAD.MOV R5, RZ, RZ, -R5 ;  /* 0x000000ffff05b224 */ /* 0x000fe400078e0a05 */
[----:B------:R-:W-:Y:S01]  /*9580*/  @!P2 IMAD.IADD R2, R2, 0x1, -R15 ;  /* 0x000000010202a824 */ /* 0x000fe200078e0a0f */
[----:B------:R-:W-:Y:S01]  /*9590*/  ISETP.GE.AND P2, PT, R3, RZ, PT ;  /* 0x000000ff0300720c */ /* 0x000fe20003f46270 */
[----:B------:R-:W-:Y:S01]  /*95a0*/  IMAD.MOV R8, RZ, RZ, -R8 ;  /* 0x000000ffff087224 */ /* 0x000fe200078e0a08 */
[C---:B------:R-:W-:Y:S01]  /*95b0*/  ISETP.GT.U32.AND P6, PT, R15.reuse, R17, PT ;  /* 0x000000110f00720c */ /* 0x040fe20003fc4070 */
[C---:B------:R-:W-:Y:S01]  /*95c0*/  IMAD R16, R15.reuse, R11, R16 ;  /* 0x0000000b0f107224 */ /* 0x040fe200078e0210 */
[----:B------:R0:W-:Y:S01]  /*95d0*/  STL [R1+0x190], R5 ;  /* 0x0001900501007387 */ /* 0x0001e20000100800 */
[----:B------:R-:W-:Y:S01]  /*95e0*/  IMAD.HI.U32 R3, R6, R13, RZ ;  /* 0x0000000d06037227 */ /* 0x000fe200078e00ff */
[----:B------:R-:W-:-:S03]  /*95f0*/  ISETP.GT.U32.AND P3, PT, R15, R2, PT ;  /* 0x000000020f00720c */ /* 0x000fc60003f64070 */
[C---:B------:R-:W-:Y:S02]  /*9600*/  IMAD R14, R15.reuse, R8, R14 ;  /* 0x000000080f0e7224 */ /* 0x040fe400078e020e */
[----:B------:R-:W-:Y:S01]  /*9610*/  @!P1 IMAD.MOV R10, RZ, RZ, -R10 ;  /* 0x000000ffff0a9224 */ /* 0x000fe200078e0a0a */
[C---:B------:R-:W-:Y:S01]  /*9620*/  ISETP.GT.U32.AND P1, PT, R15.reuse, R16, PT ;  /* 0x000000100f00720c */ /* 0x040fe20003f24070 */
[----:B------:R-:W-:Y:S02]  /*9630*/  IMAD.MOV R3, RZ, RZ, -R3 ;  /* 0x000000ffff037224 */ /* 0x000fe400078e0a03 */
[----:B0-----:R-:W-:Y:S01]  /*9640*/  IMAD.MOV.U32 R5, RZ, RZ, R7 ;  /* 0x000000ffff057224 */ /* 0x001fe200078e0007 */
[----:B------:R0:W-:Y:S01]  /*9650*/  STL [R1+0x184], R10 ;  /* 0x0001840a01007387 */ /* 0x0001e20000100800 */
[C---:B------:R-:W-:Y:S02]  /*9660*/  IMAD R13, R15.reuse, R3, R13 ;  /* 0x000000030f0d7224 */ /* 0x040fe400078e020d */
[----:B------:R-:W-:Y:S01]  /*9670*/  @!P0 IMAD.MOV R5, RZ, RZ, -R5 ;  /* 0x000000ffff058224 */ /* 0x000fe200078e0a05 */
[----:B------:R-:W-:Y:S01]  /*9680*/  ISETP.GT.U32.AND P0, PT, R15, R14, PT ;  /* 0x0000000e0f00720c */ /* 0x000fe20003f04070 */
[----:B------:R-:W-:-:S02]  /*9690*/  VIADD R8, R26, 0x50 ;  /* 0x000000501a087836 */ /* 0x000fc40000000000 */
[--C-:B------:R-:W-:Y:S01]  /*96a0*/  @!P6 IMAD.IADD R17, R17, 0x1, -R15.reuse ;  /* 0x000000011111e824 */ /* 0x100fe200078e0a0f */
[----:B------:R-:W-:Y:S01]  /*96b0*/  ISETP.GT.U32.AND P6, PT, R15, R13, PT ;  /* 0x0000000d0f00720c */ /* 0x000fe20003fc4070 */
[--C-:B------:R-:W-:Y:S01]  /*96c0*/  @!P1 IMAD.IADD R16, R16, 0x1, -R15.reuse ;  /* 0x0000000110109824 */ /* 0x100fe200078e0a0f */
[----:B------:R-:W-:Y:S01]  /*96d0*/  IABS R3, R8 ;  /* 0x0000000800037213 */ /* 0x000fe20000000000 */
[----:B------:R-:W-:Y:S01]  /*96e0*/  VIADD R7, R26, 0x4f ;  /* 0x0000004f1a077836 */ /* 0x000fe20000000000 */
[----:B------:R1:W-:Y:S01]  /*96f0*/  STL [R1+0x180], R5 ;  /* 0x0001800501007387 */ /* 0x0003e20000100800 */
[--C-:B------:R-:W-:Y:S01]  /*9700*/  @!P3 IMAD.IADD R2, R2, 0x1, -R15.reuse ;  /* 0x000000010202b824 */ /* 0x100fe200078e0a0f */
[----:B------:R-:W-:Y:S01]  /*9710*/  ISETP.GE.AND P3, PT, R0, RZ, PT ;  /* 0x000000ff0000720c */ /* 0x000fe20003f66270 */
[----:B0-----:R-:W-:Y:S01]  /*9720*/  IMAD.HI.U32 R10, R6, R3, RZ ;  /* 0x00000003060a7227 */ /* 0x001fe200078e00ff */
[----:B------:R-:W-:Y:S02]  /*9730*/  IABS R0, R7 ;  /* 0x0000000700007213 */ /* 0x000fe40000000000 */
[----:B------:R-:W-:Y:S01]  /*9740*/  ISETP.GE.AND P1, PT, R9, RZ, PT ;  /* 0x000000ff0900720c */ /* 0x000fe20003f26270 */
[----:B------:R-:W-:Y:S01]  /*9750*/  @!P0 IMAD.IADD R14, R14, 0x1, -R15 ;  /* 0x000000010e0e8824 */ /* 0x000fe200078e0a0f */
[----:B------:R-:W-:Y:S01]  /*9760*/  ISETP.GT.U32.AND P0, PT, R15, R16, PT ;  /* 0x000000100f00720c */ /* 0x000fe20003f04070 */
[----:B------:R-:W-:-:S02]  /*9770*/  IMAD.MOV R10, RZ, RZ, -R10 ;  /* 0x000000ffff0a7224 */ /* 0x000fc400078e0a0a */
[----:B------:R-:W-:Y:S01]  /*9780*/  @!P6 IMAD.IADD R13, R13, 0x1, -R15 ;  /* 0x000000010d0de824 */ /* 0x000fe200078e0a0f */
[----:B------:R-:W-:Y:S01]  /*9790*/  ISETP.GT.U32.AND P6, PT, R15, R14, PT ;  /* 0x0000000e0f00720c */ /* 0x000fe20003fc4070 */
[----:B-1----:R-:W-:Y:S02]  /*97a0*/  IMAD.MOV.U32 R5, RZ, RZ, R2 ;  /* 0x000000ffff057224 */ /* 0x002fe400078e0002 */
[----:B------:R-:W-:-:S04]  /*97b0*/  IMAD.HI.U32 R2, R6, R0, RZ ;  /* 0x0000000006027227 */ /* 0x000fc800078e00ff */
[C---:B------:R-:W-:Y:S02]  /*97c0*/  IMAD R3, R15.reuse, R10, R3 ;  /* 0x0000000a0f037224 */ /* 0x040fe400078e0203 */
[----:B------:R-:W-:Y:S02]  /*97d0*/  VIADD R9, R26, 0x4e ;  /* 0x0000004e1a097836 */ /* 0x000fe40000000000 */
[----:B------:R-:W-:Y:S02]  /*97e0*/  IMAD.MOV R2, RZ, RZ, -R2 ;  /* 0x000000ffff027224 */ /* 0x000fe400078e0a02 */
[--C-:B------:R-:W-:Y:S01]  /*97f0*/  @!P0 IMAD.IADD R16, R16, 0x1, -R15.reuse ;  /* 0x0000000110108824 */ /* 0x100fe200078e0a0f */
[C---:B------:R-:W-:Y:S01]  /*9800*/  ISETP.GT.U32.AND P0, PT, R15.reuse, R3, PT ;  /* 0x000000030f00720c */ /* 0x040fe20003f04070 */
[----:B------:R-:W-:Y:S01]  /*9810*/  IMAD R0, R15, R2, R0 ;  /* 0x000000020f007224 */ /* 0x000fe200078e0200 */
[----:B------:R-:W-:Y:S01]  /*9820*/  IABS R18, R9 ;  /* 0x0000000900127213 */ /* 0x000fe20000000000 */
[----:B------:R-:W-:-:S02]  /*9830*/  @!P6 IMAD.IADD R14, R14, 0x1, -R15 ;  /* 0x000000010e0ee824 */ /* 0x000fc400078e0a0f */
[----:B------:R-:W-:Y:S01]  /*9840*/  @!P4 IMAD.MOV R5, RZ, RZ, -R5 ;  /* 0x000000ffff05c224 */ /* 0x000fe200078e0a05 */
[C---:B------:R-:W-:Y:S01]  /*9850*/  ISETP.GT.U32.AND P6, PT, R15.reuse, R0, PT ;  /* 0x000000000f00720c */ /* 0x040fe20003fc4070 */
[----:B------:R-:W-:Y:S01]  /*9860*/  IMAD.HI.U32 R19, R6, R18, RZ ;  /* 0x0000001206137227 */ /* 0x000fe200078e00ff */
[----:B------:R-:W-:Y:S02]  /*9870*/  ISETP.GT.U32.AND P4, PT, R15, R13, PT ;  /* 0x0000000d0f00720c */ /* 0x000fe40003f84070 */
[----:B------:R0:W-:Y:S01]  /*9880*/  STL [R1+0x17c], R5 ;  /* 0x00017c0501007387 */ /* 0x0001e20000100800 */
[----:B------:R-:W-:Y:S02]  /*9890*/  IMAD.MOV R19, RZ, RZ, -R19 ;  /* 0x000000ffff137224 */ /* 0x000fe400078e0a13 */
[----:B------:R-:W-:Y:S01]  /*98a0*/  @!P0 IMAD.IADD R3, R3, 0x1, -R15 ;  /* 0x0000000103038824 */ /* 0x000fe200078e0a0f */
[----:B------:R-:W-:Y:S01]  /*98b0*/  ISETP.GE.AND P0, PT, R7, RZ, PT ;  /* 0x000000ff0700720c */ /* 0x000fe20003f06270 */
[----:B------:R-:W-:-:S02]  /*98c0*/  VIADD R10, R26, 0x4d ;  /* 0x0000004d1a0a7836 */ /* 0x000fc40000000000 */
[C---:B------:R-:W-:Y:S02]  /*98d0*/  IMAD R7, R15.reuse, R19, R18 ;  /* 0x000000130f077224 */ /* 0x040fe400078e0212 */
[----:B------:R-:W-:Y:S01]  /*98e0*/  @!P6 IMAD.IADD R0, R0, 0x1, -R15 ;  /* 0x000000010000e824 */ /* 0x000fe200078e0a0f */
[----:B------:R-:W-:Y:S01]  /*98f0*/  IABS R11, R10 ;  /* 0x0000000a000b7213 */ /* 0x000fe20000000000 */
[----:B0-----:R-:W-:Y:S01]  /*9900*/  IMAD.MOV.U32 R5, RZ, RZ, R17 ;  /* 0x000000ffff057224 */ /* 0x001fe200078e0011 */
[C---:B------:R-:W-:Y:S01]  /*9910*/  ISETP.GT.U32.AND P6, PT, R15.reuse, R3, PT ;  /* 0x000000030f00720c */ /* 0x040fe20003fc4070 */
[----:B------:R-:W-:Y:S01]  /*9920*/  @!P2 IMAD.MOV R16, RZ, RZ, -R16 ;  /* 0x000000ffff10a224 */ /* 0x000fe200078e0a10 */
[C---:B------:R-:W-:Y:S01]  /*9930*/  ISETP.GT.U32.AND P2, PT, R15.reuse, R7, PT ;  /* 0x000000070f00720c */ /* 0x040fe20003f44070 */
[----:B------:R-:W-:Y:S01]  /*9940*/  @!P5 IMAD.MOV R5, RZ, RZ, -R5 ;  /* 0x000000ffff05d224 */ /* 0x000fe200078e0a05 */
[----:B------:R-:W-:Y:S01]  /*9950*/  ISETP.GT.U32.AND P5, PT, R15, R0, PT ;  /* 0x000000000f00720c */ /* 0x000fe20003fa4070 */
[----:B------:R-:W-:Y:S01]  /*9960*/  @!P4 IMAD.IADD R13, R13, 0x1, -R15 ;  /* 0x000000010d0dc824 */ /* 0x000fe200078e0a0f */
[----:B------:R-:W-:Y:S01]  /*9970*/  ISETP.GE.AND P4, PT, R8, RZ, PT ;  /* 0x000000ff0800720c */ /* 0x000fe20003f86270 */
[----:B------:R-:W-:Y:S01]  /*9980*/  VIADD R2, R26, 0x4c ;  /* 0x0000004c1a027836 */ /* 0x000fe20000000000 */
[----:B------:R0:W-:Y:S01]  /*9990*/  STL [R1+0x178], R5 ;  /* 0x0001780501007387 */ /* 0x0001e20000100800 */
[----:B------:R-:W-:-:S03]  /*99a0*/  IMAD.HI.U32 R12, R6, R11, RZ ;  /* 0x0000000b060c7227 */ /* 0x000fc600078e00ff */
[----:B------:R-:W-:Y:S01]  /*99b0*/  IABS R8, R2 ;  /* 0x0000000200087213 */ /* 0x000fe20000000000 */
[----:B------:R-:W-:Y:S01]  /*99c0*/  IMAD.MOV R12, RZ, RZ, -R12 ;  /* 0x000000ffff0c7224 */ /* 0x000fe200078e0a0c */
[----:B------:R-:W-:Y:S01]  /*99d0*/  STL [R1+0x16c], R16 ;  /* 0x00016c1001007387 */ /* 0x000fe20000100800 */
[----:B------:R-:W-:Y:S01]  /*99e0*/  @!P3 IMAD.MOV R14, RZ, RZ, -R14 ;  /* 0x000000ffff0eb224 */ /* 0x000fe200078e0a0e */
[----:B------:R-:W-:Y:S01]  /*99f0*/  ISETP.GE.AND P3, PT, R9, RZ, PT ;  /* 0x000000ff0900720c */ /* 0x000fe20003f66270 */
[----:B------:R-:W-:Y:S02]  /*9a00*/  IMAD R9, R15, R12, R11 ;  /* 0x0000000c0f097224 */ /* 0x000fe400078e020b */
[----:B0-----:R-:W-:Y:S01]  /*9a10*/  IMAD.MOV.U32 R5, RZ, RZ, R13 ;  /* 0x000000ffff057224 */ /* 0x001fe200078e000d */
[----:B------:R0:W-:Y:S01]  /*9a20*/  STL [R1+0x164], R14 ;  /* 0x0001640e01007387 */ /* 0x0001e20000100800 */
[----:B------:R-:W-:Y:S02]  /*9a30*/  @!P2 IMAD.IADD R7, R7, 0x1, -R15 ;  /* 0x000000010707a824 */ /* 0x000fe400078e0a0f */
[----:B------:R-:W-:Y:S01]  /*9a40*/  @!P1 IMAD.MOV R5, RZ, RZ, -R5 ;  /* 0x000000ffff059224 */ /* 0x000fe200078e0a05 */
[----:B------:R-:W-:Y:S01]  /*9a50*/  ISETP.GE.AND P1, PT, R10, RZ, PT ;  /* 0x000000ff0a00720c */ /* 0x000fe20003f26270 */
[----:B------:R-:W-:Y:S01]  /*9a60*/  VIADD R10, R26, 0x4b ;  /* 0x0000004b1a0a7836 */ /* 0x000fe20000000000 */
[----:B------:R-:W-:Y:S01]  /*9a70*/  ISETP.GT.U32.AND P2, PT, R15, R7, PT ;  /* 0x000000070f00720c */ /* 0x000fe20003f44070 */
[----:B------:R-:W-:Y:S01]  /*9a80*/  IMAD.HI.U32 R13, R6, R8, RZ ;  /* 0x00000008060d7227 */ /* 0x000fe200078e00ff */
[----:B------:R1:W-:Y:S02]  /*9a90*/  STL [R1+0x160], R5 ;  /* 0x0001600501007387 */ /* 0x0003e40000100800 */
[----:B------:R-:W-:Y:S01]  /*9aa0*/  IABS R11, R10 ;  /* 0x0000000a000b7213 */ /* 0x000fe20000000000 */
[--C-:B------:R-:W-:Y:S01]  /*9ab0*/  @!P6 IMAD.IADD R3, R3, 0x1, -R15.reuse ;  /* 0x000000010303e824 */ /* 0x100fe200078e0a0f */
[----:B------:R-:W-:Y:S01]  /*9ac0*/  ISETP.GE.AND P6, PT, R2, RZ, PT ;  /* 0x000000ff0200720c */ /* 0x000fe20003fc6270 */
[----:B------:R-:W-:Y:S01]  /*9ad0*/  @!P5 IMAD.IADD R0, R0, 0x1, -R15 ;  /* 0x000000010000d824 */ /* 0x000fe200078e0a0f */
[----:B------:R-:W-:Y:S01]  /*9ae0*/  ISETP.GT.U32.AND P5, PT, R15, R9, PT ;  /* 0x000000090f00720c */ /* 0x000fe20003fa4070 */
[----:B------:R-:W-:-:S02]  /*9af0*/  IMAD.MOV R13, RZ, RZ, -R13 ;  /* 0x000000ffff0d7224 */ /* 0x000fc400078e0a0d */
[----:B0-----:R-:W-:Y:S02]  /*9b00*/  IMAD.MOV.U32 R14, RZ, RZ, R3 ;  /* 0x000000ffff0e7224 */ /* 0x001fe400078e0003 */
[----:B------:R-:W-:Y:S02]  /*9b10*/  IMAD R2, R15, R13, R8 ;  /* 0x0000000d0f027224 */ /* 0x000fe400078e0208 */
[----:B------:R-:W-:Y:S02]  /*9b20*/  IMAD.MOV.U32 R8, RZ, RZ, R11 ;  /* 0x000000ffff087224 */ /* 0x000fe400078e000b */
[----:B-1----:R-:W-:Y:S02]  /*9b30*/  IMAD.MOV.U32 R5, RZ, RZ, R0 ;  /* 0x000000ffff057224 */ /* 0x002fe400078e0000 */
[----:B------:R-:W-:Y:S01]  /*9b40*/  @!P4 IMAD.MOV R14, RZ, RZ, -R14 ;  /* 0x000000ffff0ec224 */ /* 0x000fe200078e0a0e */
[----:B------:R-:W-:Y:S01]  /*9b50*/  ISETP.GE.AND P4, PT, R10, RZ, PT ;  /* 0x000000ff0a00720c */ /* 0x000fe20003f86270 */
[----:B------:R-:W-:-:S03]  /*9b60*/  IMAD.HI.U32 R10, R6, R8, RZ ;  /* 0x00000008060a7227 */ /* 0x000fc600078e00ff */
[----:B------:R-:W-:Y:S01]  /*9b70*/  STL [R1+0x15c], R14 ;  /* 0x00015c0e01007387 */ /* 0x000fe20000100800 */
[----:B------:R-:W-:Y:S01]  /*9b80*/  @!P0 IMAD.MOV R5, RZ, RZ, -R5 ;  /* 0x000000ffff058224 */ /* 0x000fe200078e0a05 */
[----:B------:R-:W-:Y:S01]  /*9b90*/  ISETP.GT.U32.AND P0, PT, R15, R2, PT ;  /* 0x000000020f00720c */ /* 0x000fe20003f04070 */
[--C-:B------:R-:W-:Y:S02]  /*9ba0*/  @!P5 IMAD.IADD R9, R9, 0x1, -R15.reuse ;  /* 0x000000010909d824 */ /* 0x100fe400078e0a0f */
[----:B------:R-:W-:Y:S01]  /*9bb0*/  IMAD.MOV R10, RZ, RZ, -R10 ;  /* 0x000000ffff0a7224 */ /* 0x000fe200078e0a0a */
[----:B------:R0:W-:Y:S01]  /*9bc0*/  STL [R1+0x158], R5 ;  /* 0x0001580501007387 */ /* 0x0001e20000100800 */
[----:B------:R-:W-:Y:S01]  /*9bd0*/  @!P2 IMAD.IADD R7, R7, 0x1, -R15 ;  /* 0x000000010707a824 */ /* 0x000fe200078e0a0f */
[C---:B------:R-:W-:Y:S01]  /*9be0*/  ISETP.GT.U32.AND P5, PT, R15.reuse, R9, PT ;  /* 0x000000090f00720c */ /* 0x040fe20003fa4070 */
[----:B------:R-:W-:Y:S02]  /*9bf0*/  IMAD R10, R15, R10, R8 ;  /* 0x0000000a0f0a7224 */ /* 0x000fe400078e0208 */
[----:B------:R-:W-:-:S02]  /*9c00*/  VIADD R0, R26, 0x4a ;  /* 0x0000004a1a007836 */ /* 0x000fc40000000000 */
[----:B------:R-:W-:Y:S02]  /*9c10*/  VIADD R3, R26, 0x49 ;  /* 0x000000491a037836 */ /* 0x000fe40000000000 */
[----:B------:R-:W-:Y:S01]  /*9c20*/  @!P0 IMAD.IADD R2, R2, 0x1, -R15 ;  /* 0x0000000102028824 */ /* 0x000fe200078e0a0f */
[----:B------:R-:W-:Y:S01]  /*9c30*/  IABS R11, R0 ;  /* 0x00000000000b7213 */ /* 0x000fe20000000000 */
[----:B0-----:R-:W-:Y:S01]  /*9c40*/  IMAD.MOV.U32 R5, RZ, RZ, R7 ;  /* 0x000000ffff057224 */ /* 0x001fe200078e0007 */
[----:B------:R-:W-:Y:S01]  /*9c50*/  IABS R8, R3 ;  /* 0x0000000300087213 */ /* 0x000fe20000000000 */
[----:B------:R-:W-:Y:S01]  /*9c60*/  VIADD R14, R26, 0x43 ;  /* 0x000000431a0e7836 */ /* 0x000fe20000000000 */
[C---:B------:R-:W-:Y:S01]  /*9c70*/  ISETP.GT.U32.AND P0, PT, R15.reuse, R2, PT ;  /* 0x000000020f00720c */ /* 0x040fe20003f04070 */
[----:B------:R-:W-:Y:S01]  /*9c80*/  @!P3 IMAD.MOV R5, RZ, RZ, -R5 ;  /* 0x000000ffff05b224 */ /* 0x000fe200078e0a05 */
[----:B------:R-:W-:Y:S01]  /*9c90*/  ISETP.GT.U32.AND P3, PT, R15, R10, PT ;  /* 0x0000000a0f00720c */ /* 0x000fe20003f64070 */
[----:B------:R-:W-:Y:S01]  /*9ca0*/  IMAD.HI.U32 R12, R6, R11, RZ ;  /* 0x0000000b060c7227 */ /* 0x000fe200078e00ff */
[----:B------:R-:W-:-:S02]  /*9cb0*/  ISETP.GE.AND P2, PT, R0, RZ, PT ;  /* 0x000000ff0000720c */ /* 0x000fc40003f46270 */
[----:B------:R0:W-:Y:S01]  /*9cc0*/  STL [R1+0x154], R5 ;  /* 0x0001540501007387 */ /* 0x0001e20000100800 */
[----:B------:R-:W-:Y:S02]  /*9cd0*/  VIADD R0, R26, 0x48 ;  /* 0x000000481a007836 */ /* 0x000fe40000000000 */
[----:B------:R-:W-:Y:S01]  /*9ce0*/  @!P5 IMAD.IADD R9, R9, 0x1, -R15 ;  /* 0x000000010909d824 */ /* 0x000fe200078e0a0f */
[----:B------:R-:W-:Y:S01]  /*9cf0*/  ISETP.GE.AND P5, PT, R3, RZ, PT ;  /* 0x000000ff0300720c */ /* 0x000fe20003fa6270 */
[----:B------:R-:W-:Y:S01]  /*9d00*/  IMAD.HI.U32 R7, R6, R8, RZ ;  /* 0x0000000806077227 */ /* 0x000fe200078e00ff */
[----:B------:R-:W-:-:S03]  /*9d10*/  IABS R3, R0 ;  /* 0x0000000000037213 */ /* 0x000fc60000000000 */
[----:B------:R-:W-:Y:S02]  /*9d20*/  IMAD.MOV R12, RZ, RZ, -R12 ;  /* 0x000000ffff0c7224 */ /* 0x000fe400078e0a0c */
[----:B0-----:R-:W-:Y:S02]  /*9d30*/  IMAD.MOV.U32 R5, RZ, RZ, R9 ;  /* 0x000000ffff057224 */ /* 0x001fe400078e0009 */
[----:B------:R-:W-:Y:S02]  /*9d40*/  @!P3 IMAD.IADD R10, R10, 0x1, -R15 ;  /* 0x000000010a0ab824 */ /* 0x000fe400078e0a0f */
[----:B------:R-:W-:Y:S02]  /*9d50*/  IMAD.MOV R7, RZ, RZ, -R7 ;  /* 0x000000ffff077224 */ /* 0x000fe400078e0a07 */
[C---:B------:R-:W-:Y:S01]  /*9d60*/  IMAD R11, R15.reuse, R12, R11 ;  /* 0x0000000c0f0b7224 */ /* 0x040fe200078e020b */
[----:B------:R-:W-:Y:S01]  /*9d70*/  ISETP.GT.U32.AND P3, PT, R15, R10, PT ;  /* 0x0000000a0f00720c */ /* 0x000fe20003f64070 */
[----:B------:R-:W-:-:S02]  /*9d80*/  @!P1 IMAD.MOV R5, RZ, RZ, -R5 ;  /* 0x000000ffff059224 */ /* 0x000fc400078e0a05 */
[C---:B------:R-:W-:Y:S01]  /*9d90*/  IMAD R8, R15.reuse, R7, R8 ;  /* 0x000000070f087224 */ /* 0x040fe200078e0208 */
[----:B------:R-:W-:Y:S01]  /*9da0*/  ISETP.GT.U32.AND P1, PT, R15, R11, PT ;  /* 0x0000000b0f00720c */ /* 0x000fe20003f24070 */
[----:B------:R-:W-:Y:S01]  /*9db0*/  VIADD R12, R26, 0x47 ;  /* 0x000000471a0c7836 */ /* 0x000fe20000000000 */
[----:B------:R0:W-:Y:S01]  /*9dc0*/  STL [R1+0x14c], R5 ;  /* 0x00014c0501007387 */ /* 0x0001e20000100800 */
[----:B------:R-:W-:Y:S01]  /*9dd0*/  @!P0 IMAD.IADD R2, R2, 0x1, -R15 ;  /* 0x0000000102028824 */ /* 0x000fe200078e0a0f */
[----:B------:R-:W-:Y:S01]  /*9de0*/  ISETP.GE.AND P0, PT, R0, RZ, PT ;  /* 0x000000ff0000720c */ /* 0x000fe20003f06270 */
[----:B------:R-:W-:Y:S01]  /*9df0*/  IMAD.HI.U32 R7, R6, R3, RZ ;  /* 0x0000000306077227 */ /* 0x000fe200078e00ff */
[----:B------:R-:W-:-:S03]  /*9e00*/  IABS R0, R12 ;  /* 0x0000000c00007213 */ /* 0x000fc60000000000 */
[----:B------:R-:W-:Y:S02]  /*9e10*/  IMAD.MOV R7, RZ, RZ, -R7 ;  /* 0x000000ffff077224 */ /* 0x000fe400078e0a07 */
[----:B------:R-:W-:-:S04]  /*9e20*/  IMAD.HI.U32 R13, R6, R0, RZ ;  /* 0x00000000060d7227 */ /* 0x000fc800078e00ff */
[----:B0-----:R-:W-:Y:S02]  /*9e30*/  IMAD.MOV.U32 R5, RZ, RZ, R2 ;  /* 0x000000ffff057224 */ /* 0x001fe400078e0002 */
[C---:B------:R-:W-:Y:S02]  /*9e40*/  IMAD R3, R15.reuse, R7, R3 ;  /* 0x000000070f037224 */ /* 0x040fe400078e0203 */
[----:B------:R-:W-:Y:S01]  /*9e50*/  @!P6 IMAD.MOV R5, RZ, RZ, -R5 ;  /* 0x000000ffff05e224 */ /* 0x000fe200078e0a05 */
[C---:B------:R-:W-:Y:S01]  /*9e60*/  ISETP.GT.U32.AND P6, PT, R15.reuse, R8, PT ;  /* 0x000000080f00720c */ /* 0x040fe20003fc4070 */
[----:B------:R-:W-:Y:S01]  /*9e70*/  @!P3 IMAD.IADD R10, R10, 0x1, -R15 ;  /* 0x000000010a0ab824 */ /* 0x000fe200078e0a0f */
[----:B------:R-:W-:Y:S01]  /*9e80*/  ISETP.GT.U32.AND P3, PT, R15, R3, PT ;  /* 0x000000030f00720c */ /* 0x000fe20003f64070 */
[----:B------:R-:W-:Y:S01]  /*9e90*/  IMAD.MOV R13, RZ, RZ, -R13 ;  /* 0x000000ffff0d7224 */ /* 0x000fe200078e0a0d */
[----:B------:R0:W-:Y:S01]  /*9ea0*/  STL [R1+0x148], R5 ;  /* 0x0001480501007387 */ /* 0x0001e20000100800 */
[----:B------:R-:W-:-:S02]  /*9eb0*/  @!P1 IMAD.IADD R11, R11, 0x1, -R15 ;  /* 0x000000010b0b9824 */ /* 0x000fc400078e0a0f */
[C---:B------:R-:W-:Y:S01]  /*9ec0*/  IMAD R0, R15.reuse, R13, R0 ;  /* 0x0000000d0f007224 */ /* 0x040fe200078e0200 */
[----:B------:R-:W-:Y:S01]  /*9ed0*/  IABS R13, R20 ;  /* 0x00000014000d7213 */ /* 0x000fe20000000000 */
[C---:B------:R-:W-:Y:S01]  /*9ee0*/  VIADD R2, R26.reuse, 0x46 ;  /* 0x000000461a027836 */ /* 0x040fe20000000000 */
[----:B------:R-:W-:Y:S01]  /*9ef0*/  ISETP.GT.U32.AND P1, PT, R15, R11, PT ;  /* 0x0000000b0f00720c */ /* 0x000fe20003f24070 */
[----:B------:R-:W-:Y:S02]  /*9f00*/  VIADD R7, R26, 0x45 ;  /* 0x000000451a077836 */ /* 0x000fe40000000000 */
[--C-:B------:R-:W-:Y:S01]  /*9f10*/  @!P6 IMAD.IADD R8, R8, 0x1, -R15.reuse ;  /* 0x000000010808e824 */ /* 0x100fe200078e0a0f */
        /* <DEDUP_REMOVED lines=9> */
[----:B------:R0:W-:Y:S01]  /*9fb0*/  STL [R1+0x144], R5 ;  /* 0x0001440501007387 */ /* 0x0001e20000100800 */
[--C-:B------:R-:W-:Y:S01]  /*9fc0*/  @!P1 IMAD.IADD R11, R11, 0x1, -R15.reuse ;  /* 0x000000010b0b9824 */ /* 0x100fe200078e0a0f */
[----:B------:R-:W-:Y:S01]  /*9fd0*/  ISETP.GE.AND P1, PT, R12, RZ, PT ;  /* 0x000000ff0c00720c */ /* 0x000fe20003f26270 */
[----:B------:R-:W-:Y:S02]  /*9fe0*/  IMAD.MOV R10, RZ, RZ, -R10 ;  /* 0x000000ffff0a7224 */ /* 0x000fe400078e0a0a */
[----:B------:R-:W-:Y:S02]  /*9ff0*/  VIADD R18, R26, 0x42 ;  /* 0x000000421a127836 */ /* 0x000fe40000000000 */
[--C-:B------:R-:W-:Y:S01]  /*a000*/  @!P6 IMAD.IADD R8, R8, 0x1, -R15.reuse ;  /* 0x000000010808e824 */ /* 0x100fe200078e0a0f */
[----:B------:R-:W-:Y:S01]  /*a010*/  ISETP.GE.AND P6, PT, R7, RZ, PT ;  /* 0x000000ff0700720c */ /* 0x000fe20003fc6270 */
[----:B------:R-:W-:Y:S02]  /*a020*/  @!P4 IMAD.IADD R0, R0, 0x1, -R15 ;  /* 0x000000010000c824 */ /* 0x000fe400078e0a0f */
[----:B0-----:R-:W-:-:S02]  /*a030*/  IMAD.MOV.U32 R5, RZ, RZ, R11 ;  /* 0x000000ffff057224 */ /* 0x001fc400078e000b */
[C---:B------:R-:W-:Y:S01]  /*a040*/  IMAD R9, R15.reuse, R10, R9 ;  /* 0x0000000a0f097224 */ /* 0x040fe200078e0209 */
[----:B------:R-:W-:Y:S01]  /*a050*/  ISETP.GT.U32.AND P4, PT, R15, R0, PT ;  /* 0x000000000f00720c */ /* 0x000fe20003f84070 */
[----:B------:R-:W-:Y:S01]  /*a060*/  @!P2 IMAD.MOV R5, RZ, RZ, -R5 ;  /* 0x000000ffff05a224 */ /* 0x000fe200078e0a05 */
[----:B------:R-:W-:Y:S01]  /*a070*/  ISETP.GE.AND P2, PT, R2, RZ, PT ;  /* 0x000000ff0200720c */ /* 0x000fe20003f46270 */
[----:B------:R-:W-:Y:S02]  /*a080*/  @!P3 IMAD.IADD R3, R3, 0x1, -R15 ;  /* 0x000000010303b824 */ /* 0x000fe400078e0a0f */
[----:B------:R-:W-:Y:S01]  /*a090*/  IMAD.MOV.U32 R12, RZ, RZ, R8 ;  /* 0x000000ffff0c7224 */ /* 0x000fe200078e0008 */
[----:B------:R0:W-:Y:S01]  /*a0a0*/  STL [R1+0x140], R5 ;  /* 0x0001400501007387 */ /* 0x0001e20000100800 */
[----:B------:R-:W-:-:S04]  /*a0b0*/  IMAD.HI.U32 R11, R6, R16, RZ ;  /* 0x00000010060b7227 */ /* 0x000fc800078e00ff */
[----:B------:R-:W-:Y:S01]  /*a0c0*/  @!P5 IMAD.MOV R12, RZ, RZ, -R12 ;  /* 0x000000ffff0cd224 */ /* 0x000fe200078e0a0c */
[C---:B------:R-:W-:Y:S01]  /*a0d0*/  ISETP.GT.U32.AND P5, PT, R15.reuse, R9, PT ;  /* 0x000000090f00720c */ /* 0x040fe20003fa4070 */
[----:B------:R-:W-:Y:S02]  /*a0e0*/  IMAD.MOV R11, RZ, RZ, -R11 ;  /* 0x000000ffff0b7224 */ /* 0x000fe400078e0a0b */
[----:B------:R-:W-:Y:S01]  /*a0f0*/  @!P4 IMAD.IADD R0, R0, 0x1, -R15 ;  /* 0x000000010000c824 */ /* 0x000fe200078e0a0f */
[----:B------:R-:W-:Y:S01]  /*a100*/  STL [R1+0x13c], R12 ;  /* 0x00013c0c01007387 */ /* 0x000fe20000100800 */
[----:B0-----:R-:W-:Y:S01]  /*a110*/  IMAD.MOV.U32 R5, RZ, RZ, R3 ;  /* 0x000000ffff057224 */ /* 0x001fe200078e0003 */
[----:B------:R-:W-:Y:S01]  /*a120*/  ISETP.GE.AND P4, PT, R18, RZ, PT ;  /* 0x000000ff1200720c */ /* 0x000fe20003f86270 */
[----:B------:R-:W-:Y:S01]  /*a130*/  IMAD R16, R15, R11, R16 ;  /* 0x0000000b0f107224 */ /* 0x000fe200078e0210 */
[----:B------:R-:W-:Y:S01]  /*a140*/  IABS R18, R18 ;  /* 0x0000001200127213 */ /* 0x000fe20000000000 */
[----:B------:R-:W-:Y:S01]  /*a150*/  @!P0 IMAD.MOV R5, RZ, RZ, -R5 ;  /* 0x000000ffff058224 */ /* 0x000fe200078e0a05 */
[----:B------:R-:W-:Y:S01]  /*a160*/  ISETP.GE.AND P0, PT, R14, RZ, PT ;  /* 0x000000ff0e00720c */ /* 0x000fe20003f06270 */
[C---:B------:R-:W-:Y:S01]  /*a170*/  VIADD R2, R26.reuse, 0x44 ;  /* 0x000000441a027836 */ /* 0x040fe20000000000 */
[----:B------:R-:W-:Y:S01]  /*a180*/  IABS R14, R14 ;  /* 0x0000000e000e7213 */ /* 0x000fe20000000000 */
[----:B------:R-:W-:Y:S01]  /*a190*/  @!P5 IMAD.IADD R9, R9, 0x1, -R15 ;  /* 0x000000010909d824 */ /* 0x000fe200078e0a0f */
[----:B------:R0:W-:Y:S01]  /*a1a0*/  STL [R1+0x138], R5 ;  /* 0x0001380501007387 */ /* 0x0001e20000100800 */
[----:B------:R-:W-:Y:S01]  /*a1b0*/  VIADD R7, R26, 0x41 ;  /* 0x000000411a077836 */ /* 0x000fe20000000000 */
[----:B------:R-:W-:Y:S01]  /*a1c0*/  ISETP.GE.AND P3, PT, R2, RZ, PT ;  /* 0x000000ff0200720c */ /* 0x000fe20003f66270 */
[----:B------:R-:W-:Y:S01]  /*a1d0*/  IMAD.HI.U32 R8, R6, R18, RZ ;  /* 0x0000001206087227 */ /* 0x000fe200078e00ff */
[----:B------:R-:W-:-:S02]  /*a1e0*/  IABS R2, R2 ;  /* 0x0000000200027213 */ /* 0x000fc40000000000 */
[----:B------:R-:W-:Y:S01]  /*a1f0*/  ISETP.GT.U32.AND P5, PT, R15, R9, PT ;  /* 0x000000090f00720c */ /* 0x000fe20003fa4070 */
[----:B------:R-:W-:Y:S01]  /*a200*/  IMAD.MOV R8, RZ, RZ, -R8 ;  /* 0x000000ffff087224 */ /* 0x000fe200078e0a08 */
[----:B------:R-:W-:Y:S01]  /*a210*/  IABS R17, R7 ;  /* 0x0000000700117213 */ /* 0x000fe20000000000 */
[----:B------:R-:W-:-:S04]  /*a220*/  IMAD.HI.U32 R3, R6, R2, RZ ;  /* 0x0000000206037227 */ /* 0x000fc800078e00ff */
[----:B0-----:R-:W-:Y:S02]  /*a230*/  IMAD.MOV.U32 R5, RZ, RZ, R0 ;  /* 0x000000ffff057224 */ /* 0x001fe400078e0000 */
[----:B------:R-:W-:Y:S02]  /*a240*/  IMAD.MOV R3, RZ, RZ, -R3 ;  /* 0x000000ffff037224 */ /* 0x000fe400078e0a03 */
[----:B------:R-:W-:Y:S01]  /*a250*/  @!P1 IMAD.MOV R5, RZ, RZ, -R5 ;  /* 0x000000ffff059224 */ /* 0x000fe200078e0a05 */
[----:B------:R-:W-:Y:S01]  /*a260*/  ISETP.GT.U32.AND P1, PT, R15, R16, PT ;  /* 0x000000100f00720c */ /* 0x000fe20003f24070 */
[----:B------:R-:W-:-:S03]  /*a270*/  IMAD.HI.U32 R0, R6, R14, RZ ;  /* 0x0000000e06007227 */ /* 0x000fc600078e00ff */
[----:B------:R0:W-:Y:S01]  /*a280*/  STL [R1+0x134], R5 ;  /* 0x0001340501007387 */ /* 0x0001e20000100800 */
[----:B------:R-:W-:Y:S02]  /*a290*/  IMAD R2, R15, R3, R2 ;  /* 0x000000030f027224 */ /* 0x000fe400078e0202 */
[----:B------:R-:W-:Y:S02]  /*a2a0*/  IMAD.MOV R0, RZ, RZ, -R0 ;  /* 0x000000ffff007224 */ /* 0x000fe400078e0a00 */
[--C-:B------:R-:W-:Y:S01]  /*a2b0*/  @!P5 IMAD.IADD R9, R9, 0x1, -R15.reuse ;  /* 0x000000010909d824 */ /* 0x100fe200078e0a0f */
[C---:B------:R-:W-:Y:S01]  /*a2c0*/  ISETP.GT.U32.AND P5, PT, R15.reuse, R2, PT ;  /* 0x000000020f00720c */ /* 0x040fe20003fa4070 */
[----:B------:R-:W-:Y:S02]  /*a2d0*/  IMAD R14, R15, R0, R14 ;  /* 0x000000000f0e7224 */ /* 0x000fe400078e020e */
[----:B------:R-:W-:Y:S02]  /*a2e0*/  @!P1 IMAD.IADD R16, R16, 0x1, -R15 ;  /* 0x0000000110109824 */ /* 0x000fe400078e0a0f */
[----:B0-----:R-:W-:-:S02]  /*a2f0*/  IMAD.MOV.U32 R5, RZ, RZ, R9 ;  /* 0x000000ffff057224 */ /* 0x001fc400078e0009 */
[----:B------:R-:W-:Y:S01]  /*a300*/  IMAD.HI.U32 R3, R6, R17, RZ ;  /* 0x0000001106037227 */ /* 0x000fe200078e00ff */
[----:B------:R-:W-:-:S03]  /*a310*/  ISETP.GT.U32.AND P1, PT, R15, R16, PT ;  /* 0x000000100f00720c */ /* 0x000fc60003f24070 */
[----:B------:R-:W-:Y:S01]  /*a320*/  @!P2 IMAD.MOV R5, RZ, RZ, -R5 ;  /* 0x000000ffff05a224 */ /* 0x000fe200078e0a05 */
[C---:B------:R-:W-:Y:S01]  /*a330*/  ISETP.GT.U32.AND P2, PT, R15.reuse, R14, PT ;  /* 0x0000000e0f00720c */ /* 0x040fe20003f44070 */
[C---:B------:R-:W-:Y:S02]  /*a340*/  IMAD R18, R15.reuse, R8, R18 ;  /* 0x000000080f127224 */ /* 0x040fe400078e0212 */
[----:B------:R-:W-:Y:S01]  /*a350*/  IMAD.MOV R3, RZ, RZ, -R3 ;  /* 0x000000ffff037224 */ /* 0x000fe200078e0a03 */
[----:B------:R0:W-:Y:S01]  /*a360*/  STL [R1+0x104], R5 ;  /* 0x0001040501007387 */ /* 0x0001e20000100800 */
[----:B------:R-:W-:Y:S02]  /*a370*/  @!P5 IMAD.IADD R2, R2, 0x1, -R15 ;  /* 0x000000010202d824 */ /* 0x000fe400078e0a0f */
[C---:B------:R-:W-:Y:S02]  /*a380*/  IMAD R17, R15.reuse, R3, R17 ;  /* 0x000000030f117224 */ /* 0x040fe400078e0211 */
[----:B------:R-:W-:Y:S01]  /*a390*/  @!P1 IMAD.IADD R16, R16, 0x1, -R15 ;  /* 0x0000000110109824 */ /* 0x000fe200078e0a0f */
[C---:B------:R-:W-:Y:S01]  /*a3a0*/  ISETP.GT.U32.AND P1, PT, R15.reuse, R18, PT ;  /* 0x000000120f00720c */ /* 0x040fe20003f24070 */
[----:B------:R-:W-:Y:S01]  /*a3b0*/  IMAD.HI.U32 R0, R6, R13, RZ ;  /* 0x0000000d06007227 */ /* 0x000fe200078e00ff */
[----:B------:R-:W-:-:S03]  /*a3c0*/  ISETP.GT.U32.AND P5, PT, R15, R17, PT ;  /* 0x000000110f00720c */ /* 0x000fc60003fa4070 */
[--C-:B------:R-:W-:Y:S01]  /*a3d0*/  @!P2 IMAD.IADD R14, R14, 0x1, -R15.reuse ;  /* 0x000000010e0ea824 */ /* 0x100fe200078e0a0f */
[C---:B------:R-:W-:Y:S01]  /*a3e0*/  ISETP.GT.U32.AND P2, PT, R15.reuse, R2, PT ;  /* 0x000000020f00720c */ /* 0x040fe20003f44070 */
[----:B------:R-:W-:Y:S02]  /*a3f0*/  VIADD R12, R26, 0x3f ;  /* 0x0000003f1a0c7836 */ /* 0x000fe40000000000 */
[----:B------:R-:W-:Y:S02]  /*a400*/  IMAD.MOV R0, RZ, RZ, -R0 ;  /* 0x000000ffff007224 */ /* 0x000fe400078e0a00 */
[----:B0-----:R-:W-:Y:S01]  /*a410*/  IMAD.MOV.U32 R5, RZ, RZ, R16 ;  /* 0x000000ffff057224 */ /* 0x001fe200078e0010 */
[----:B------:R-:W-:Y:S01]  /*a420*/  IABS R8, R12 ;  /* 0x0000000c00087213 */ /* 0x000fe20000000000 */
[----:B------:R-:W-:Y:S01]  /*a430*/  @!P1 IMAD.IADD R18, R18, 0x1, -R15 ;  /* 0x0000000112129824 */ /* 0x000fe200078e0a0f */
[C---:B------:R-:W-:Y:S01]  /*a440*/  ISETP.GT.U32.AND P1, PT, R15.reuse, R14, PT ;  /* 0x0000000e0f00720c */ /* 0x040fe20003f24070 */
[----:B------:R-:W-:-:S02]  /*a450*/  IMAD R13, R15, R0, R13 ;  /* 0x000000000f0d7224 */ /* 0x000fc400078e020d */
[----:B------:R-:W-:Y:S01]  /*a460*/  @!P6 IMAD.MOV R5, RZ, RZ, -R5 ;  /* 0x000000ffff05e224 */ /* 0x000fe200078e0a05 */
[----:B------:R-:W-:Y:S01]  /*a470*/  ISETP.GT.U32.AND P6, PT, R15, R18, PT ;  /* 0x000000120f00720c */ /* 0x000fe20003fc4070 */
[----:B------:R-:W-:-:S03]  /*a480*/  IMAD.HI.U32 R16, R6, R8, RZ ;  /* 0x0000000806107227 */ /* 0x000fc600078e00ff */
[----:B------:R0:W-:Y:S01]  /*a490*/  STL [R1+0x100], R5 ;  /* 0x0001000501007387 */ /* 0x0001e20000100800 */
[--C-:B------:R-:W-:Y:S02]  /*a4a0*/  @!P5 IMAD.IADD R17, R17, 0x1, -R15.reuse ;  /* 0x000000011111d824 */ /* 0x100fe400078e0a0f */
[----:B------:R-:W-:Y:S01]  /*a4b0*/  @!P2 IMAD.IADD R2, R2, 0x1, -R15 ;  /* 0x000000010202a824 */ /* 0x000fe200078e0a0f */
[C---:B------:R-:W-:Y:S01]  /*a4c0*/  ISETP.GT.U32.AND P2, PT, R15.reuse, R13, PT ;  /* 0x0000000d0f00720c */ /* 0x040fe20003f44070 */
[----:B------:R-:W-:Y:S01]  /*a4d0*/  IMAD.MOV R16, RZ, RZ, -R16 ;  /* 0x000000ffff107224 */ /* 0x000fe200078e0a10 */
[C---:B------:R-:W-:Y:S01]  /*a4e0*/  ISETP.GT.U32.AND P5, PT, R15.reuse, R17, PT ;  /* 0x000000110f00720c */ /* 0x040fe20003fa4070 */
[C---:B------:R-:W-:Y:S02]  /*a4f0*/  VIADD R0, R26.reuse, 0x3e ;  /* 0x0000003e1a007836 */ /* 0x040fe40000000000 */
[----:B------:R-:W-:Y:S02]  /*a500*/  IMAD R8, R15, R16, R8 ;  /* 0x000000100f087224 */ /* 0x000fe400078e0208 */
[C---:B------:R-:W-:Y:S01]  /*a510*/  VIADD R10, R26.reuse, 0x3c ;  /* 0x0000003c1a0a7836 */ /* 0x040fe20000000000 */
[----:B------:R-:W-:Y:S01]  /*a520*/  IABS R19, R0 ;  /* 0x0000000000137213 */ /* 0x000fe20000000000 */
[----:B------:R-:W-:-:S02]  /*a530*/  VIADD R9, R26, 0x3d ;  /* 0x0000003d1a097836 */ /* 0x000fc40000000000 */
[--C-:B------:R-:W-:Y:S01]  /*a540*/  @!P6 IMAD.IADD R18, R18, 0x1, -R15.reuse ;  /* 0x000000011212e824 */ /* 0x100fe200078e0a0f */
[----:B------:R-:W-:Y:S01]  /*a550*/  ISETP.GT.U32.AND P6, PT, R15, R8, PT ;  /* 0x000000080f00720c */ /* 0x000fe20003fc4070 */
[--C-:B------:R-:W-:Y:S01]  /*a560*/  @!P1 IMAD.IADD R14, R14, 0x1, -R15.reuse ;  /* 0x000000010e0e9824 */ /* 0x100fe200078e0a0f */
[----:B------:R-:W-:Y:S01]  /*a570*/  IABS R3, R10 ;  /* 0x0000000a00037213 */ /* 0x000fe20000000000 */
[----:B------:R-:W-:Y:S01]  /*a580*/  @!P2 IMAD.IADD R13, R13, 0x1, -R15 ;  /* 0x000000010d0da824 */ /* 0x000fe200078e0a0f */
[----:B------:R-:W-:Y:S01]  /*a590*/  IABS R11, R9 ;  /* 0x00000009000b7213 */ /* 0x000fe20000000000 */
[----:B------:R-:W-:Y:S01]  /*a5a0*/  IMAD.MOV.U32 R22, RZ, RZ, R2 ;  /* 0x000000ffff167224 */ /* 0x000fe200078e0002 */
[----:B------:R-:W-:Y:S01]  /*a5b0*/  ISETP.GE.AND P1, PT, R7, RZ, PT ;  /* 0x000000ff0700720c */ /* 0x000fe20003f26270 */
[----:B------:R-:W-:Y:S01]  /*a5c0*/  IMAD.HI.U32 R21, R6, R19, RZ ;  /* 0x0000001306157227 */ /* 0x000fe200078e00ff */
[----:B------:R-:W-:-:S03]  /*a5d0*/  ISETP.GE.AND P2, PT, R12, RZ, PT ;  /* 0x000000ff0c00720c */ /* 0x000fc60003f46270 */
[----:B0-----:R-:W-:Y:S02]  /*a5e0*/  IMAD.MOV.U32 R5, RZ, RZ, R14 ;  /* 0x000000ffff057224 */ /* 0x001fe400078e000e */
[----:B------:R-:W-:Y:S01]  /*a5f0*/  @!P5 IMAD.IADD R17, R17, 0x1, -R15 ;  /* 0x000000011111d824 */ /* 0x000fe200078e0a0f */
[----:B------:R-:W-:Y:S01]  /*a600*/  ISETP.GE.AND P5, PT, R20, RZ, PT ;  /* 0x000000ff1400720c */ /* 0x000fe20003fa6270 */
[----:B------:R-:W-:Y:S01]  /*a610*/  @!P3 IMAD.MOV R22, RZ, RZ, -R22 ;  /* 0x000000ffff16b224 */ /* 0x000fe200078e0a16 */
[----:B------:R-:W-:Y:S01]  /*a620*/  ISETP.GT.U32.AND P3, PT, R15, R13, PT ;  /* 0x0000000d0f00720c */ /* 0x000fe20003f64070 */
[----:B------:R-:W-:-:S03]  /*a630*/  IMAD.HI.U32 R7, R6, R3, RZ ;  /* 0x0000000306077227 */ /* 0x000fc600078e00ff */
[----:B------:R-:W-:Y:S01]  /*a640*/  STL [R1+0xfc], R22 ;  /* 0x0000fc1601007387 */ /* 0x000fe20000100800 */
        /* <DEDUP_REMOVED lines=8> */
[C---:B------:R-:W-:Y:S01]  /*a6d0*/  IMAD R3, R15.reuse, R7, R3 ;  /* 0x000000070f037224 */ /* 0x040fe200078e0203 */
[C---:B------:R-:W-:Y:S01]  /*a6e0*/  ISETP.GT.U32.AND P0, PT, R15.reuse, R12, PT ;  /* 0x0000000c0f00720c */ /* 0x040fe20003f04070 */
[C---:B------:R-:W-:Y:S01]  /*a6f0*/  VIADD R2, R26.reuse, 0x3a ;  /* 0x0000003a1a027836 */ /* 0x040fe20000000000 */
[C---:B------:R-:W-:Y:S01]  /*a700*/  ISETP.GT.U32.AND P6, PT, R15.reuse, R8, PT ;  /* 0x000000080f00720c */ /* 0x040fe20003fc4070 */
[C---:B------:R-:W-:Y:S02]  /*a710*/  IMAD R11, R15.reuse, R16, R11 ;  /* 0x000000100f0b7224 */ /* 0x040fe400078e020b */
[----:B0-----:R-:W-:Y:S01]  /*a720*/  IMAD.MOV.U32 R5, RZ, RZ, R17 ;  /* 0x000000ffff057224 */ /* 0x001fe200078e0011 */
[----:B------:R-:W-:Y:S01]  /*a730*/  IABS R16, R2 ;  /* 0x0000000200107213 */ /* 0x000fe20000000000 */
[----:B------:R-:W-:Y:S02]  /*a740*/  VIADD R7, R26, 0x3b ;  /* 0x0000003b1a077836 */ /* 0x000fe40000000000 */
[----:B------:R-:W-:Y:S01]  /*a750*/  @!P4 IMAD.MOV R18, RZ, RZ, -R18 ;  /* 0x000000ffff12c224 */ /* 0x000fe200078e0a12 */
[----:B------:R-:W-:Y:S01]  /*a760*/  ISETP.GT.U32.AND P4, PT, R15, R11, PT ;  /* 0x0000000b0f00720c */ /* 0x000fe20003f84070 */
[----:B------:R-:W-:Y:S01]  /*a770*/  @!P1 IMAD.MOV R5, RZ, RZ, -R5 ;  /* 0x000000ffff059224 */ /* 0x000fe200078e0a05 */
[----:B------:R-:W-:Y:S01]  /*a780*/  IABS R14, R7 ;  /* 0x00000007000e7213 */ /* 0x000fe20000000000 */
[----:B------:R-:W-:Y:S01]  /*a790*/  @!P3 IMAD.IADD R13, R13, 0x1, -R15 ;  /* 0x000000010d0db824 */ /* 0x000fe200078e0a0f */
[----:B------:R0:W-:Y:S01]  /*a7a0*/  STL [R1+0xf4], R18 ;  /* 0x0000f41201007387 */ /* 0x0001e20000100800 */
[----:B------:R-:W-:Y:S01]  /*a7b0*/  ISETP.GE.AND P1, PT, R0, RZ, PT ;  /* 0x000000ff0000720c */ /* 0x000fe20003f26270 */
[----:B------:R-:W-:Y:S01]  /*a7c0*/  IMAD.MOV.U32 R0, RZ, RZ, R16 ;  /* 0x000000ffff007224 */ /* 0x000fe200078e0010 */
[----:B------:R-:W-:Y:S01]  /*a7d0*/  ISETP.GT.U32.AND P3, PT, R15, R3, PT ;  /* 0x000000030f00720c */ /* 0x000fe20003f64070 */
[----:B------:R1:W-:Y:S01]  /*a7e0*/  STL [R1+0xf0], R5 ;  /* 0x0000f00501007387 */ /* 0x0003e20000100800 */
[----:B------:R-:W-:-:S04]  /*a7f0*/  IMAD.HI.U32 R16, R6, R14, RZ ;  /* 0x0000000e06107227 */ /* 0x000fc800078e00ff */
[--C-:B------:R-:W-:Y:S01]  /*a800*/  @!P6 IMAD.IADD R8, R8, 0x1, -R15.reuse ;  /* 0x000000010808e824 */ /* 0x100fe200078e0a0f */
[----:B------:R-:W-:Y:S01]  /*a810*/  ISETP.GE.AND P6, PT, R9, RZ, PT ;  /* 0x000000ff0900720c */ /* 0x000fe20003fc6270 */
[----:B------:R-:W-:Y:S01]  /*a820*/  @!P0 IMAD.IADD R12, R12, 0x1, -R15 ;  /* 0x000000010c0c8824 */ /* 0x000fe200078e0a0f */
[----:B------:R-:W-:Y:S01]  /*a830*/  ISETP.GE.AND P0, PT, R10, RZ, PT ;  /* 0x000000ff0a00720c */ /* 0x000fe20003f06270 */
[----:B------:R-:W-:Y:S01]  /*a840*/  IMAD.MOV R16, RZ, RZ, -R16 ;  /* 0x000000ffff107224 */ /* 0x000fe200078e0a10 */
[----:B0-----:R-:W-:Y:S01]  /*a850*/  IABS R18, R26 ;  /* 0x0000001a00127213 */ /* 0x001fe20000000000 */
[----:B-1----:R-:W-:Y:S02]  /*a860*/  IMAD.MOV.U32 R5, RZ, RZ, R13 ;  /* 0x000000ffff057224 */ /* 0x002fe400078e000d */
[----:B------:R-:W-:Y:S01]  /*a870*/  @!P4 IMAD.IADD R11, R11, 0x1, -R15 ;  /* 0x000000010b0bc824 */ /* 0x000fe200078e0a0f */
[----:B------:R-:W-:Y:S01]  /*a880*/  ISETP.GT.U32.AND P4, PT, R15, R12, PT ;  /* 0x0000000c0f00720c */ /* 0x000fe20003f84070 */
[----:B------:R-:W-:-:S02]  /*a890*/  @!P5 IMAD.MOV R5, RZ, RZ, -R5 ;  /* 0x000000ffff05d224 */ /* 0x000fc400078e0a05 */
[C---:B------:R-:W-:Y:S01]  /*a8a0*/  IMAD R14, R15.reuse, R16, R14 ;  /* 0x000000100f0e7224 */ /* 0x040fe200078e020e */
[----:B------:R-:W-:Y:S01]  /*a8b0*/  ISETP.GT.U32.AND P5, PT, R15, R11, PT ;  /* 0x0000000b0f00720c */ /* 0x000fe20003fa4070 */
[----:B------:R-:W-:Y:S01]  /*a8c0*/  IMAD.HI.U32 R9, R6, R0, RZ ;  /* 0x0000000006097227 */ /* 0x000fe200078e00ff */
[----:B------:R0:W-:Y:S03]  /*a8d0*/  STL [R1+0xec], R5 ;  /* 0x0000ec0501007387 */ /* 0x0001e60000100800 */
[----:B------:R-:W-:Y:S02]  /*a8e0*/  @!P3 IMAD.IADD R3, R3, 0x1, -R15 ;  /* 0x000000010303b824 */ /* 0x000fe400078e0a0f */
[----:B------:R-:W-:Y:S02]  /*a8f0*/  IMAD.MOV R9, RZ, RZ, -R9 ;  /* 0x000000ffff097224 */ /* 0x000fe400078e0a09 */
[----:B------:R-:W-:Y:S01]  /*a900*/  VIADD R13, R26, 0x39 ;  /* 0x000000391a0d7836 */ /* 0x000fe20000000000 */
[C---:B------:R-:W-:Y:S01]  /*a910*/  ISETP.GT.U32.AND P3, PT, R15.reuse, R3, PT ;  /* 0x000000030f00720c */ /* 0x040fe20003f64070 */
[----:B------:R-:W-:-:S02]  /*a920*/  IMAD R0, R15, R9, R0 ;  /* 0x000000090f007224 */ /* 0x000fc400078e0200 */
[----:B0-----:R-:W-:Y:S01]  /*a930*/  IMAD.MOV.U32 R5, RZ, RZ, R8 ;  /* 0x000000ffff057224 */ /* 0x001fe200078e0008 */
[----:B------:R-:W-:Y:S01]  /*a940*/  IABS R8, R4 ;  /* 0x0000000400087213 */ /* 0x000fe20000000000 */
[----:B------:R-:W-:Y:S01]  /*a950*/  @!P4 IMAD.IADD R12, R12, 0x1, -R15 ;  /* 0x000000010c0cc824 */ /* 0x000fe200078e0a0f */
[----:B------:R-:W-:Y:S01]  /*a960*/  IABS R9, R13 ;  /* 0x0000000d00097213 */ /* 0x000fe20000000000 */
[----:B------:R-:W-:Y:S01]  /*a970*/  @!P2 IMAD.MOV R5, RZ, RZ, -R5 ;  /* 0x000000ffff05a224 */ /* 0x000fe200078e0a05 */
[----:B------:R-:W-:Y:S01]  /*a980*/  ISETP.GT.U32.AND P2, PT, R15, R14, PT ;  /* 0x0000000e0f00720c */ /* 0x000fe20003f44070 */
[----:B------:R-:W-:Y:S01]  /*a990*/  IMAD.MOV.U32 R16, RZ, RZ, R12 ;  /* 0x000000ffff107224 */ /* 0x000fe200078e000c */
[----:B------:R-:W-:Y:S01]  /*a9a0*/  ISETP.GE.AND P4, PT, R7, RZ, PT ;  /* 0x000000ff0700720c */ /* 0x000fe20003f86270 */
[----:B------:R-:W-:Y:S01]  /*a9b0*/  IMAD.MOV.U32 R7, RZ, RZ, R8 ;  /* 0x000000ffff077224 */ /* 0x000fe200078e0008 */
[----:B------:R0:W-:Y:S01]  /*a9c0*/  STL [R1+0xe8], R5 ;  /* 0x0000e80501007387 */ /* 0x0001e20000100800 */
[----:B------:R-:W-:-:S02]  /*a9d0*/  IMAD.MOV.U32 R8, RZ, RZ, R9 ;  /* 0x000000ffff087224 */ /* 0x000fc400078e0009 */
[----:B------:R-:W-:Y:S02]  /*a9e0*/  @!P1 IMAD.MOV R16, RZ, RZ, -R16 ;  /* 0x000000ffff109224 */ /* 0x000fe400078e0a10 */
[----:B------:R-:W-:-:S03]  /*a9f0*/  IMAD.HI.U32 R10, R6, R8, RZ ;  /* 0x00000008060a7227 */ /* 0x000fc600078e00ff */
[----:B------:R1:W-:Y:S01]  /*aa00*/  STL [R1+0xe4], R16 ;  /* 0x0000e41001007387 */ /* 0x0003e20000100800 */
[--C-:B------:R-:W-:Y:S01]  /*aa10*/  @!P2 IMAD.IADD R14, R14, 0x1, -R15.reuse ;  /* 0x000000010e0ea824 */ /* 0x100fe200078e0a0f */
[----:B------:R-:W-:Y:S01]  /*aa20*/  ISETP.GE.AND P2, PT, R13, RZ, PT ;  /* 0x000000ff0d00720c */ /* 0x000fe20003f46270 */
[--C-:B------:R-:W-:Y:S01]  /*aa30*/  @!P5 IMAD.IADD R11, R11, 0x1, -R15.reuse ;  /* 0x000000010b0bd824 */ /* 0x100fe200078e0a0f */
[----:B------:R-:W-:Y:S01]  /*aa40*/  ISETP.GT.U32.AND P5, PT, R15, R0, PT ;  /* 0x000000000f00720c */ /* 0x000fe20003fa4070 */
[----:B------:R-:W-:Y:S01]  /*aa50*/  @!P3 IMAD.IADD R3, R3, 0x1, -R15 ;  /* 0x000000010303b824 */ /* 0x000fe200078e0a0f */
[C---:B------:R-:W-:Y:S01]  /*aa60*/  ISETP.GT.U32.AND P1, PT, R15.reuse, R14, PT ;  /* 0x0000000e0f00720c */ /* 0x040fe20003f24070 */
[----:B------:R-:W-:Y:S01]  /*aa70*/  IMAD.MOV R10, RZ, RZ, -R10 ;  /* 0x000000ffff0a7224 */ /* 0x000fe200078e0a0a */
[----:B------:R-:W-:Y:S01]  /*aa80*/  ISETP.GE.AND P3, PT, R2, RZ, PT ;  /* 0x000000ff0200720c */ /* 0x000fe20003f66270 */
[----:B0-----:R-:W-:Y:S01]  /*aa90*/  IMAD.MOV.U32 R5, RZ, RZ, R11 ;  /* 0x000000ffff057224 */ /* 0x001fe200078e000b */
[----:B------:R-:W0:Y:S01]  /*aaa0*/  I2F.RP R2, R7 ;  /* 0x0000000700027306 */ /* 0x000e220000209400 */
[----:B------:R-:W-:-:S02]  /*aab0*/  IMAD R8, R15, R10, R8 ;  /* 0x0000000a0f087224 */ /* 0x000fc400078e0208 */
[----:B------:R-:W-:Y:S02]  /*aac0*/  VIADD R9, R26, 0x38 ;  /* 0x000000381a097836 */ /* 0x000fe40000000000 */
[----:B------:R-:W-:Y:S02]  /*aad0*/  @!P6 IMAD.MOV R5, RZ, RZ, -R5 ;  /* 0x000000ffff05e224 */ /* 0x000fe400078e0a05 */
[--C-:B------:R-:W-:Y:S01]  /*aae0*/  @!P5 IMAD.IADD R0, R0, 0x1, -R15.reuse ;  /* 0x000000010000d824 */ /* 0x100fe200078e0a0f */
[----:B------:R-:W-:Y:S01]  /*aaf0*/  IABS R13, R9 ;  /* 0x00000009000d7213 */ /* 0x000fe20000000000 */
[----:B------:R-:W-:Y:S01]  /*ab00*/  @!P1 IMAD.IADD R14, R14, 0x1, -R15 ;  /* 0x000000010e0e9824 */ /* 0x000fe200078e0a0f */
[C---:B------:R-:W-:Y:S01]  /*ab10*/  ISETP.GT.U32.AND P1, PT, R15.reuse, R8, PT ;  /* 0x000000080f00720c */ /* 0x040fe20003f24070 */
[----:B------:R2:W-:Y:S01]  /*ab20*/  STL [R1+0xe0], R5 ;  /* 0x0000e00501007387 */ /* 0x0005e20000100800 */
[----:B------:R-:W-:Y:S01]  /*ab30*/  ISETP.GT.U32.AND P5, PT, R15, R0, PT ;  /* 0x000000000f00720c */ /* 0x000fe20003fa4070 */
[----:B------:R-:W-:Y:S01]  /*ab40*/  VIADD R11, R26, 0x36 ;  /* 0x000000361a0b7836 */ /* 0x000fe20000000000 */
[----:B------:R-:W-:Y:S01]  /*ab50*/  ISETP.GE.AND P6, PT, R9, RZ, PT ;  /* 0x000000ff0900720c */ /* 0x000fe20003fc6270 */
[----:B0-----:R-:W0:Y:S01]  /*ab60*/  MUFU.RCP R2, R2 ;  /* 0x0000000200027308 */ /* 0x001e220000001000 */
[----:B-1----:R-:W-:-:S02]  /*ab70*/  IMAD.MOV.U32 R16, RZ, RZ, R14 ;  /* 0x000000ffff107224 */ /* 0x002fc400078e000e */
[----:B------:R-:W-:Y:S02]  /*ab80*/  VIADD R9, R26, 0x37 ;  /* 0x000000371a097836 */ /* 0x000fe40000000000 */
[----:B------:R-:W-:Y:S02]  /*ab90*/  @!P4 IMAD.MOV R16, RZ, RZ, -R16 ;  /* 0x000000ffff10c224 */ /* 0x000fe400078e0a10 */
[----:B--2---:R-:W-:Y:S02]  /*aba0*/  IMAD.MOV.U32 R5, RZ, RZ, R3 ;  /* 0x000000ffff057224 */ /* 0x004fe400078e0003 */
[----:B------:R-:W-:-:S04]  /*abb0*/  IMAD.HI.U32 R3, R6, R13, RZ ;  /* 0x0000000d06037227 */ /* 0x000fc800078e00ff */
[----:B------:R-:W-:Y:S02]  /*abc0*/  IMAD.MOV R3, RZ, RZ, -R3 ;  /* 0x000000ffff037224 */ /* 0x000fe400078e0a03 */
[----:B------:R-:W-:Y:S02]  /*abd0*/  @!P1 IMAD.IADD R8, R8, 0x1, -R15 ;  /* 0x0000000108089824 */ /* 0x000fe400078e0a0f */
[C---:B------:R-:W-:Y:S02]  /*abe0*/  IMAD R13, R15.reuse, R3, R13 ;  /* 0x000000030f0d7224 */ /* 0x040fe400078e020d */
[----:B------:R-:W-:Y:S01]  /*abf0*/  @!P0 IMAD.MOV R5, RZ, RZ, -R5 ;  /* 0x000000ffff058224 */ /* 0x000fe200078e0a05 */
[----:B------:R-:W-:Y:S01]  /*ac00*/  ISETP.GT.U32.AND P1, PT, R15, R8, PT ;  /* 0x000000080f00720c */ /* 0x000fe20003f24070 */
[----:B------:R-:W-:Y:S01]  /*ac10*/  @!P5 IMAD.IADD R0, R0, 0x1, -R15 ;  /* 0x000000010000d824 */ /* 0x000fe200078e0a0f */
[----:B------:R-:W-:Y:S01]  /*ac20*/  ISETP.GE.AND P5, PT, R11, RZ, PT ;  /* 0x000000ff0b00720c */ /* 0x000fe20003fa6270 */
[----:B0-----:R-:W-:Y:S01]  /*ac30*/  VIADD R2, R2, 0xffffffe ;  /* 0x0ffffffe02027836 */ /* 0x001fe20000000000 */
[----:B------:R-:W-:Y:S01]  /*ac40*/  ISETP.GT.U32.AND P4, PT, R15, R13, PT ;  /* 0x0000000d0f00720c */ /* 0x000fe20003f84070 */
[----:B------:R0:W-:Y:S01]  /*ac50*/  STL [R1+0xdc], R5 ;  /* 0x0000dc0501007387 */ /* 0x0001e20000100800 */
[----:B------:R-:W-:Y:S01]  /*ac60*/  IABS R11, R11 ;  /* 0x0000000b000b7213 */ /* 0x000fe20000000000 */
[----:B------:R1:W2:Y:S01]  /*ac70*/  F2I.FTZ.U32.TRUNC.NTZ R3, R2 ;  /* 0x0000000200037305 */ /* 0x0002a2000021f000 */
[----:B------:R-:W-:Y:S01]  /*ac80*/  ISETP.GE.AND P0, PT, R9, RZ, PT ;  /* 0x000000ff0900720c */ /* 0x000fe20003f06270 */
[----:B------:R-:W-:Y:S01]  /*ac90*/  STL [R1+0xd8], R16 ;  /* 0x0000d81001007387 */ /* 0x000fe20000100800 */
[----:B------:R-:W-:Y:S01]  /*aca0*/  IABS R9, R9 ;  /* 0x0000000900097213 */ /* 0x000fe20000000000 */
[----:B------:R-:W-:-:S02]  /*acb0*/  VIADD R12, R26, 0x34 ;  /* 0x000000341a0c7836 */ /* 0x000fc40000000000 */
[----:B------:R-:W-:Y:S02]  /*acc0*/  @!P1 IMAD.IADD R8, R8, 0x1, -R15 ;  /* 0x0000000108089824 */ /* 0x000fe400078e0a0f */
[----:B0-----:R-:W-:Y:S01]  /*acd0*/  IMAD.MOV.U32 R5, RZ, RZ, R0 ;  /* 0x000000ffff057224 */ /* 0x001fe200078e0000 */
[----:B------:R-:W-:Y:S01]  /*ace0*/  IABS R0, R12 ;  /* 0x0000000c00007213 */ /* 0x000fe20000000000 */
[----:B-1----:R-:W-:-:S04]  /*acf0*/  IMAD.HI.U32 R2, R6, R11, RZ ;  /* 0x0000000b06027227 */ /* 0x002fc800078e00ff */
[----:B------:R-:W-:Y:S01]  /*ad00*/  @!P3 IMAD.MOV R5, RZ, RZ, -R5 ;  /* 0x000000ffff05b224 */ /* 0x000fe200078e0a05 */
[----:B------:R-:W-:Y:S01]  /*ad10*/  ISETP.GE.AND P3, PT, R23, RZ, PT ;  /* 0x000000ff1700720c */ /* 0x000fe20003f66270 */
[----:B------:R-:W-:Y:S01]  /*ad20*/  IMAD.HI.U32 R10, R6, R9, RZ ;  /* 0x00000009060a7227 */ /* 0x000fe200078e00ff */
[----:B------:R-:W-:Y:S02]  /*ad30*/  IABS R23, R23 ;  /* 0x0000001700177213 */ /* 0x000fe40000000000 */
[----:B------:R0:W-:Y:S01]  /*ad40*/  STL [R1+0xd4], R5 ;  /* 0x0000d40501007387 */ /* 0x0001e20000100800 */
[----:B------:R-:W-:Y:S02]  /*ad50*/  IMAD.MOV R2, RZ, RZ, -R2 ;  /* 0x000000ffff027224 */ /* 0x000fe400078e0a02 */
[----:B------:R-:W-:Y:S02]  /*ad60*/  @!P4 IMAD.IADD R13, R13, 0x1, -R15 ;  /* 0x000000010d0dc824 */ /* 0x000fe400078e0a0f */
[----:B------:R-:W-:-:S02]  /*ad70*/  IMAD.MOV R10, RZ, RZ, -R10 ;  /* 0x000000ffff0a7224 */ /* 0x000fc400078e0a0a */
[C---:B------:R-:W-:Y:S01]  /*ad80*/  IMAD R11, R15.reuse, R2, R11 ;  /* 0x000000020f0b7224 */ /* 0x040fe200078e020b */
[C---:B------:R-:W-:Y:S01]  /*ad90*/  ISETP.GT.U32.AND P4, PT, R15.reuse, R13, PT ;  /* 0x0000000d0f00720c */ /* 0x040fe20003f84070 */
[C---:B------:R-:W-:Y:S02]  /*ada0*/  IMAD R9, R15.reuse, R10, R9 ;  /* 0x0000000a0f097224 */ /* 0x040fe400078e0209 */
[----:B0-----:R-:W-:Y:S02]  /*adb0*/  IMAD.MOV.U32 R5, RZ, RZ, R8 ;  /* 0x000000ffff057224 */ /* 0x001fe400078e0008 */
[----:B------:R-:W-:Y:S01]  /*adc0*/  IMAD.HI.U32 R10, R6, R23, RZ ;  /* 0x00000017060a7227 */ /* 0x000fe200078e00ff */
[----:B------:R-:W-:-:S03]  /*add0*/  ISETP.GT.U32.AND P1, PT, R15, R9, PT ;  /* 0x000000090f00720c */ /* 0x000fc60003f24070 */
[----:B------:R-:W-:Y:S01]  /*ade0*/  @!P2 IMAD.MOV R5, RZ, RZ, -R5 ;  /* 0x000000ffff05a224 */ /* 0x000fe200078e0a05 */
[C---:B------:R-:W-:Y:S01]  /*adf0*/  ISETP.GT.U32.AND P2, PT, R15.reuse, R11, PT ;  /* 0x0000000b0f00720c */ /* 0x040fe20003f44070 */
[----:B------:R-:W-:Y:S02]  /*ae00*/  IMAD.MOV R10, RZ, RZ, -R10 ;  /* 0x000000ffff0a7224 */ /* 0x000fe400078e0a0a */
[----:B--2---:R-:W-:Y:S01]  /*ae10*/  IMAD.MOV R14, RZ, RZ, -R3 ;  /* 0x000000ffff0e7224 */ /* 0x004fe200078e0a03 */
[----:B------:R0:W-:Y:S01]  /*ae20*/  STL [R1+0xd0], R5 ;  /* 0x0000d00501007387 */ /* 0x0001e20000100800 */
[----:B------:R-:W-:Y:S02]  /*ae30*/  IMAD R23, R15, R10, R23 ;  /* 0x0000000a0f177224 */ /* 0x000fe400078e0217 */
[----:B------:R-:W-:Y:S02]  /*ae40*/  IMAD.MOV.U32 R2, RZ, RZ, RZ ;  /* 0x000000ffff027224 */ /* 0x000fe400078e00ff */
[----:B------:R-:W-:-:S02]  /*ae50*/  IMAD R14, R14, R7, RZ ;  /* 0x000000070e0e7224 */ /* 0x000fc400078e02ff */
[----:B------:R-:W-:Y:S01]  /*ae60*/  @!P4 IMAD.IADD R13, R13, 0x1, -R15 ;  /* 0x000000010d0dc824 */ /* 0x000fe200078e0a0f */
[----:B------:R-:W-:Y:S01]  /*ae70*/  ISETP.GT.U32.AND P4, PT, R15, R23, PT ;  /* 0x000000170f00720c */ /* 0x000fe20003f84070 */
[----:B------:R-:W-:Y:S01]  /*ae80*/  IMAD.HI.U32 R3, R3, R14, R2 ;  /* 0x0000000e03037227 */ /* 0x000fe200078e0002 */
[----:B------:R-:W-:-:S03]  /*ae90*/  IABS R2, R25 ;  /* 0x0000001900027213 */ /* 0x000fc60000000000 */
[----:B------:R-:W-:Y:S02]  /*aea0*/  @!P2 IMAD.IADD R11, R11, 0x1, -R15 ;  /* 0x000000010b0ba824 */ /* 0x000fe400078e0a0f */
[----:B------:R-:W-:-:S03]  /*aeb0*/  IMAD.HI.U32 R16, R3, R2, RZ ;  /* 0x0000000203107227 */ /* 0x000fc600078e00ff */
[----:B------:R-:W-:Y:S01]  /*aec0*/  ISETP.GT.U32.AND P2, PT, R15, R11, PT ;  /* 0x0000000b0f00720c */ /* 0x000fe20003f44070 */
[--C-:B------:R-:W-:Y:S02]  /*aed0*/  @!P1 IMAD.IADD R9, R9, 0x1, -R15.reuse ;  /* 0x0000000109099824 */ /* 0x100fe400078e0a0f */
[----:B------:R-:W-:Y:S02]  /*aee0*/  IMAD.MOV R16, RZ, RZ, -R16 ;  /* 0x000000ffff107224 */ /* 0x000fe400078e0a10 */
[----:B------:R-:W-:Y:S01]  /*aef0*/  @!P4 IMAD.IADD R23, R23, 0x1, -R15 ;  /* 0x000000011717c824 */ /* 0x000fe200078e0a0f */
[----:B------:R-:W-:Y:S01]  /*af00*/  ISETP.GT.U32.AND P1, PT, R15, R9, PT ;  /* 0x000000090f00720c */ /* 0x000fe20003f24070 */
[----:B------:R-:W-:Y:S02]  /*af10*/  IMAD R2, R7, R16, R2 ;  /* 0x0000001007027224 */ /* 0x000fe400078e0202 */
[----:B------:R-:W-:Y:S01]  /*af20*/  IMAD.HI.U32 R8, R6, R0, RZ ;  /* 0x0000000006087227 */ /* 0x000fe200078e00ff */
[----:B------:R-:W-:-:S03]  /*af30*/  ISETP.GT.U32.AND P4, PT, R15, R23, PT ;  /* 0x000000170f00720c */ /* 0x000fc60003f84070 */
[----:B------:R-:W-:Y:S01]  /*af40*/  @!P2 IMAD.IADD R11, R11, 0x1, -R15 ;  /* 0x000000010b0ba824 */ /* 0x000fe200078e0a0f */
[----:B------:R-:W-:Y:S01]  /*af50*/  ISETP.GT.U32.AND P2, PT, R7, R2, PT ;  /* 0x000000020700720c */ /* 0x000fe20003f44070 */
[----:B------:R-:W-:Y:S02]  /*af60*/  IMAD.MOV R8, RZ, RZ, -R8 ;  /* 0x000000ffff087224 */ /* 0x000fe400078e0a08 */
[----:B------:R-:W-:-:S04]  /*af70*/  IMAD.HI.U32 R14, R6, R18, RZ ;  /* 0x00000012060e7227 */ /* 0x000fc800078e00ff */
[----:B0-----:R-:W-:Y:S02]  /*af80*/  IMAD.MOV.U32 R5, RZ, RZ, R13 ;  /* 0x000000ffff057224 */ /* 0x001fe400078e000d */
[----:B------:R-:W-:Y:S02]  /*af90*/  IMAD R0, R15, R8, R0 ;  /* 0x000000080f007224 */ /* 0x000fe400078e0200 */
[----:B------:R-:W-:Y:S02]  /*afa0*/  IMAD.MOV R14, RZ, RZ, -R14 ;  /* 0x000000ffff0e7224 */ /* 0x000fe400078e0a0e */
[----:B------:R-:W-:Y:S01]  /*afb0*/  @!P6 IMAD.MOV R5, RZ, RZ, -R5 ;  /* 0x000000ffff05e224 */ /* 0x000fe200078e0a05 */
[----:B------:R-:W-:Y:S01]  /*afc0*/  ISETP.GE.AND P6, PT, R12, RZ, PT ;  /* 0x000000ff0c00720c */ /* 0x000fe20003fc6270 */
[----:B------:R-:W-:Y:S02]  /*afd0*/  VIADD R8, R26, 0x32 ;  /* 0x000000321a087836 */ /* 0x000fe40000000000 */
[--C-:B------:R-:W-:Y:S01]  /*afe0*/  @!P1 IMAD.IADD R9, R9, 0x1, -R15.reuse ;  /* 0x0000000109099824 */ /* 0x100fe200078e0a0f */
[C---:B------:R-:W-:Y:S01]  /*aff0*/  ISETP.GT.U32.AND P1, PT, R15.reuse, R0, PT ;  /* 0x000000000f00720c */ /* 0x040fe20003f24070 */
[----:B------:R-:W-:Y:S01]  /*b000*/  IMAD R18, R15, R14, R18 ;  /* 0x0000000e0f127224 */ /* 0x000fe200078e0212 */
[----:B------:R0:W-:Y:S01]  /*b010*/  STL [R1+0xcc], R5 ;  /* 0x0000cc0501007387 */ /* 0x0001e20000100800 */
[----:B------:R-:W-:Y:S01]  /*b020*/  @!P4 IMAD.IADD R23, R23, 0x1, -R15 ;  /* 0x000000011717c824 */ /* 0x000fe200078e0a0f */
[----:B------:R-:W-:Y:S01]  /*b030*/  IABS R19, R8 ;  /* 0x0000000800137213 */ /* 0x000fe20000000000 */
[----:B------:R-:W-:Y:S01]  /*b040*/  @!P2 IMAD.IADD R2, R2, 0x1, -R7 ;  /* 0x000000010202a824 */ /* 0x000fe200078e0a07 */
[----:B------:R-:W-:Y:S01]  /*b050*/  ISETP.GT.U32.AND P4, PT, R15, R18, PT ;  /* 0x000000120f00720c */ /* 0x000fe20003f84070 */
[----:B------:R-:W-:-:S02]  /*b060*/  VIADD R3, R26, 0x33 ;  /* 0x000000331a037836 */ /* 0x000fc40000000000 */
[----:B------:R-:W-:Y:S02]  /*b070*/  VIADD R14, R26, 0x2b ;  /* 0x0000002b1a0e7836 */ /* 0x000fe40000000000 */
[----:B0-----:R-:W-:Y:S01]  /*b080*/  IMAD.MOV.U32 R5, RZ, RZ, R9 ;  /* 0x000000ffff057224 */ /* 0x001fe200078e0009 */
[----:B------:R-:W-:Y:S01]  /*b090*/  IABS R10, R3 ;  /* 0x00000003000a7213 */ /* 0x000fe20000000000 */
[----:B------:R-:W-:Y:S01]  /*b0a0*/  IMAD.HI.U32 R9, R6, R19, RZ ;  /* 0x0000001306097227 */ /* 0x000fe200078e00ff */
[----:B------:R-:W-:-:S03]  /*b0b0*/  ISETP.GE.AND P2, PT, R3, RZ, PT ;  /* 0x000000ff0300720c */ /* 0x000fc60003f46270 */
[----:B------:R-:W-:Y:S01]  /*b0c0*/  @!P0 IMAD.MOV R5, RZ, RZ, -R5 ;  /* 0x000000ffff058224 */ /* 0x000fe200078e0a05 */
[----:B------:R-:W-:Y:S01]  /*b0d0*/  ISETP.GT.U32.AND P0, PT, R7, R2, PT ;  /* 0x000000020700720c */ /* 0x000fe20003f04070 */
[----:B------:R-:W-:Y:S02]  /*b0e0*/  @!P1 IMAD.IADD R0, R0, 0x1, -R15 ;  /* 0x0000000100009824 */ /* 0x000fe400078e0a0f */
[----:B------:R-:W-:Y:S01]  /*b0f0*/  IMAD.MOV R3, RZ, RZ, -R9 ;  /* 0x000000ffff037224 */ /* 0x000fe200078e0a09 */
[----:B------:R0:W-:Y:S01]  /*b100*/  STL [R1+0xc8], R5 ;  /* 0x0000c80501007387 */ /* 0x0001e20000100800 */
[----:B------:R-:W-:Y:S01]  /*b110*/  VIADD R9, R26, 0x31 ;  /* 0x000000311a097836 */ /* 0x000fe20000000000 */
[----:B------:R-:W-:Y:S01]  /*b120*/  ISETP.GT.U32.AND P1, PT, R15, R0, PT ;  /* 0x000000000f00720c */ /* 0x000fe20003f24070 */
[----:B------:R-:W-:Y:S02]  /*b130*/  @!P4 IMAD.IADD R18, R18, 0x1, -R15 ;  /* 0x000000011212c824 */ /* 0x000fe400078e0a0f */
[----:B------:R-:W-:Y:S01]  /*b140*/  IMAD.HI.U32 R13, R6, R10, RZ ;  /* 0x0000000a060d7227 */ /* 0x000fe200078e00ff */
[----:B------:R-:W-:-:S02]  /*b150*/  IABS R17, R9 ;  /* 0x0000000900117213 */ /* 0x000fc40000000000 */
[----:B------:R-:W-:Y:S01]  /*b160*/  ISETP.GT.U32.AND P4, PT, R15, R18, PT ;  /* 0x000000120f00720c */ /* 0x000fe20003f84070 */
[----:B------:R-:W-:Y:S01]  /*b170*/  @!P0 IMAD.IADD R2, R2, 0x1, -R7 ;  /* 0x0000000102028824 */ /* 0x000fe200078e0a07 */
[----:B------:R-:W-:Y:S01]  /*b180*/  ISETP.NE.AND P0, PT, R4, RZ, PT ;  /* 0x000000ff0400720c */ /* 0x000fe20003f05270 */
[----:B0-----:R-:W-:Y:S02]  /*b190*/  IMAD.MOV.U32 R5, RZ, RZ, R11 ;  /* 0x000000ffff057224 */ /* 0x001fe400078e000b */
[----:B------:R-:W-:Y:S02]  /*b1a0*/  IMAD.MOV R13, RZ, RZ, -R13 ;  /* 0x000000ffff0d7224 */ /* 0x000fe400078e0a0d */
[----:B------:R-:W-:Y:S01]  /*b1b0*/  @!P5 IMAD.MOV R5, RZ, RZ, -R5 ;  /* 0x000000ffff05d224 */ /* 0x000fe200078e0a05 */
[----:B------:R-:W-:Y:S01]  /*b1c0*/  ISETP.GE.AND P5, PT, R25, RZ, PT ;  /* 0x000000ff1900720c */ /* 0x000fe20003fa6270 */
[----:B------:R-:W-:-:S04]  /*b1d0*/  IMAD.HI.U32 R12, R6, R17, RZ ;  /* 0x00000011060c7227 */ /* 0x000fc800078e00ff */
[C---:B------:R-:W-:Y:S02]  /*b1e0*/  IMAD R10, R15.reuse, R13, R10 ;  /* 0x0000000d0f0a7224 */ /* 0x040fe400078e020a */
[C---:B------:R-:W-:Y:S02]  /*b1f0*/  IMAD R19, R15.reuse, R3, R19 ;  /* 0x000000030f137224 */ /* 0x040fe400078e0213 */
[----:B------:R-:W-:Y:S02]  /*b200*/  VIADD R3, R26, 0x30 ;  /* 0x000000301a037836 */ /* 0x000fe40000000000 */
[----:B------:R-:W-:Y:S02]  /*b210*/  IMAD.MOV R12, RZ, RZ, -R12 ;  /* 0x000000ffff0c7224 */ /* 0x000fe400078e0a0c */
[----:B------:R-:W-:Y:S01]  /*b220*/  @!P1 IMAD.IADD R0, R0, 0x1, -R15 ;  /* 0x0000000100009824 */ /* 0x000fe200078e0a0f */
[C---:B------:R-:W-:Y:S01]  /*b230*/  ISETP.GT.U32.AND P1, PT, R15.reuse, R10, PT ;  /* 0x0000000a0f00720c */ /* 0x040fe20003f24070 */
[C---:B------:R-:W-:Y:S01]  /*b240*/  IMAD R17, R15.reuse, R12, R17 ;  /* 0x0000000c0f117224 */ /* 0x040fe200078e0211 */
[----:B------:R-:W-:Y:S01]  /*b250*/  IABS R16, R3 ;  /* 0x0000000300107213 */ /* 0x000fe20000000000 */
[----:B------:R-:W-:Y:S01]  /*b260*/  @!P4 IMAD.IADD R18, R18, 0x1, -R15 ;  /* 0x000000011212c824 */ /* 0x000fe200078e0a0f */
[C---:B------:R-:W-:Y:S01]  /*b270*/  ISETP.GT.U32.AND P4, PT, R15.reuse, R19, PT ;  /* 0x000000130f00720c */ /* 0x040fe20003f84070 */
[----:B------:R-:W-:Y:S01]  /*b280*/  @!P5 IMAD.MOV R2, RZ, RZ, -R2 ;  /* 0x000000ffff02d224 */ /* 0x000fe200078e0a02 */
[----:B------:R-:W-:Y:S01]  /*b290*/  @!P0 LOP3.LUT R2, RZ, R4, RZ, 0x33, !PT ;  /* 0x00000004ff028212 */ /* 0x000fe200078e33ff */
[----:B------:R-:W-:Y:S01]  /*b2a0*/  IMAD.HI.U32 R11, R6, R16, RZ ;  /* 0x00000010060b7227 */ /* 0x000fe200078e00ff */
[C---:B------:R-:W-:Y:S01]  /*b2b0*/  ISETP.GT.U32.AND P0, PT, R15.reuse, R17, PT ;  /* 0x000000110f00720c */ /* 0x040fe20003f04070 */
[----:B------:R0:W-:Y:S01]  /*b2c0*/  STL [R1+0x1c74], R0 ;  /* 0x001c740001007387 */ /* 0x0001e20000100800 */
[----:B------:R-:W-:Y:S01]  /*b2d0*/  ISETP.GE.AND P5, PT, R8, RZ, PT ;  /* 0x000000ff0800720c */ /* 0x000fe20003fa6270 */
[----:B------:R-:W-:Y:S01]  /*b2e0*/  IMAD.MOV R11, RZ, RZ, -R11 ;  /* 0x000000ffff0b7224 */ /* 0x000fe200078e0a0b */
[----:B------:R-:W-:Y:S01]  /*b2f0*/  IABS R4, R14 ;  /* 0x0000000e00047213 */ /* 0x000fe20000000000 */
[----:B------:R-:W-:Y:S01]  /*b300*/  @!P1 IMAD.IADD R10, R10, 0x1, -R15 ;  /* 0x000000010a0a9824 */ /* 0x000fe200078e0a0f */
[----:B------:R-:W-:Y:S01]  /*b310*/  STL [R1+0xc4], R5 ;  /* 0x0000c40501007387 */ /* 0x000fe20000100800 */
[----:B------:R-:W-:-:S02]  /*b320*/  IMAD R16, R15, R11, R16 ;  /* 0x0000000b0f107224 */ /* 0x000fc400078e0210 */
[C---:B------:R-:W-:Y:S01]  /*b330*/  VIADD R7, R26.reuse, 0x2f ;  /* 0x0000002f1a077836 */ /* 0x040fe20000000000 */
[----:B------:R-:W-:Y:S01]  /*b340*/  ISETP.GT.U32.AND P1, PT, R15, R10, PT ;  /* 0x0000000a0f00720c */ /* 0x000fe20003f24070 */
[--C-:B------:R-:W-:Y:S01]  /*b350*/  @!P4 IMAD.IADD R19, R19, 0x1, -R15.reuse ;  /* 0x000000011313c824 */ /* 0x100fe200078e0a0f */
[C---:B------:R-:W-:Y:S01]  /*b360*/  ISETP.GE.AND P4, PT, R26.reuse, RZ, PT ;  /* 0x000000ff1a00720c */ /* 0x040fe20003f86270 */
[----:B------:R-:W-:Y:S01]  /*b370*/  @!P0 IMAD.IADD R17, R17, 0x1, -R15 ;  /* 0x0000000111118824 */ /* 0x000fe200078e0a0f */
[----:B------:R-:W-:Y:S01]  /*b380*/  ISETP.GT.U32.AND P0, PT, R15, R16, PT ;  /* 0x000000100f00720c */ /* 0x000fe20003f04070 */
[C---:B------:R-:W-:Y:S01]  /*b390*/  VIADD R11, R26.reuse, 0x2e ;  /* 0x0000002e1a0b7836 */ /* 0x040fe20000000000 */
[----:B------:R-:W-:Y:S01]  /*b3a0*/  IABS R8, R7 ;  /* 0x0000000700087213 */ /* 0x000fe20000000000 */
[----:B------:R-:W-:Y:S01]  /*b3b0*/  VIADD R12, R26, 0x2d ;  /* 0x0000002d1a0c7836 */ /* 0x000fe20000000000 */
[----:B------:R-:W-:Y:S01]  /*b3c0*/  STL [R1+0x1bb8], R2 ;  /* 0x001bb80201007387 */ /* 0x000fe20000100800 */
[----:B0-----:R-:W-:Y:S01]  /*b3d0*/  IMAD.MOV.U32 R0, RZ, RZ, R23 ;  /* 0x000000ffff007224 */ /* 0x001fe200078e0017 */
[----:B------:R-:W-:Y:S01]  /*b3e0*/  IABS R21, R11 ;  /* 0x0000000b00157213 */ /* 0x000fe20000000000 */
[----:B------:R-:W-:-:S04]  /*b3f0*/  IMAD.HI.U32 R22, R6, R8, RZ ;  /* 0x0000000806167227 */ /* 0x000fc800078e00ff */
[----:B------:R-:W-:Y:S02]  /*b400*/  IMAD.MOV R22, RZ, RZ, -R22 ;  /* 0x000000ffff167224 */ /* 0x000fe400078e0a16 */
[--C-:B------:R-:W-:Y:S01]  /*b410*/  @!P1 IMAD.IADD R10, R10, 0x1, -R15.reuse ;  /* 0x000000010a0a9824 */ /* 0x100fe200078e0a0f */
[----:B------:R-:W-:Y:S01]  /*b420*/  ISETP.GE.AND P1, PT, R9, RZ, PT ;  /* 0x000000ff0900720c */ /* 0x000fe20003f26270 */
[----:B------:R-:W-:Y:S01]  /*b430*/  @!P4 IMAD.MOV R18, RZ, RZ, -R18 ;  /* 0x000000ffff12c224 */ /* 0x000fe200078e0a12 */
[----:B------:R-:W-:Y:S01]  /*b440*/  IABS R9, R12 ;  /* 0x0000000c00097213 */ /* 0x000fe20000000000 */
[----:B------:R-:W-:Y:S01]  /*b450*/  @!P0 IMAD.IADD R16, R16, 0x1, -R15 ;  /* 0x0000000110108824 */ /* 0x000fe200078e0a0f */
[C---:B------:R-:W-:Y:S01]  /*b460*/  ISETP.GT.U32.AND P0, PT, R15.reuse, R19, PT ;  /* 0x000000130f00720c */ /* 0x040fe20003f04070 */
[----:B------:R-:W-:Y:S01]  /*b470*/  @!P3 IMAD.MOV R0, RZ, RZ, -R0 ;  /* 0x000000ffff00b224 */ /* 0x000fe200078e0a00 */
[----:B------:R-:W-:Y:S01]  /*b480*/  STL [R1+0x1c34], R18 ;  /* 0x001c341201007387 */ /* 0x000fe20000100800 */
[C---:B------:R-:W-:Y:S01]  /*b490*/  IMAD R8, R15.reuse, R22, R8 ;  /* 0x000000160f087224 */ /* 0x040fe200078e0208 */
[C---:B------:R-:W-:Y:S01]  /*b4a0*/  ISETP.GT.U32.AND P3, PT, R15.reuse, R17, PT ;  /* 0x000000110f00720c */ /* 0x040fe20003f64070 */
[----:B------:R-:W-:Y:S01]  /*b4b0*/  IMAD.HI.U32 R22, R6, R21, RZ ;  /* 0x0000001506167227 */ /* 0x000fe200078e00ff */
[----:B------:R0:W-:Y:S01]  /*b4c0*/  STL [R1+0xc0], R0 ;  /* 0x0000c00001007387 */ /* 0x0001e20000100800 */
[----:B------:R-:W-:-:S02]  /*b4d0*/  ISETP.GT.U32.AND P4, PT, R15, R16, PT ;  /* 0x000000100f00720c */ /* 0x000fc40003f84070 */
[----:B------:R-:W-:-:S04]  /*b4e0*/  IMAD.HI.U32 R23, R6, R9, RZ ;  /* 0x0000000906177227 */ /* 0x000fc800078e00ff */
[----:B------:R-:W-:Y:S02]  /*b4f0*/  IMAD.MOV R22, RZ, RZ, -R22 ;  /* 0x000000ffff167224 */ /* 0x000fe400078e0a16 */
[----:B------:R-:W-:Y:S02]  /*b500*/  IMAD.MOV R23, RZ, RZ, -R23 ;  /* 0x000000ffff177224 */ /* 0x000fe400078e0a17 */
[----:B0-----:R-:W-:Y:S02]  /*b510*/  IMAD.MOV.U32 R0, RZ, RZ, R10 ;  /* 0x000000ffff007224 */ /* 0x001fe400078e000a */
[C---:B------:R-:W-:Y:S02]  /*b520*/  IMAD R10, R15.reuse, R22, R21 ;  /* 0x000000160f0a7224 */ /* 0x040fe400078e0215 */
[----:B------:R-:W-:Y:S01]  /*b530*/  @!P2 IMAD.MOV R0, RZ, RZ, -R0 ;  /* 0x000000ffff00a224 */ /* 0x000fe200078e0a00 */
[C---:B------:R-:W-:Y:S01]  /*b540*/  ISETP.GT.U32.AND P2, PT, R15.reuse, R8, PT ;  /* 0x000000080f00720c */ /* 0x040fe20003f44070 */
[----:B------:R-:W-:-:S02]  /*b550*/  IMAD R9, R15, R23, R9 ;  /* 0x000000170f097224 */ /* 0x000fc400078e0209 */
[--C-:B------:R-:W-:Y:S01]  /*b560*/  @!P0 IMAD.IADD R19, R19, 0x1, -R15.reuse ;  /* 0x0000000113138824 */ /* 0x100fe200078e0a0f */
[----:B------:R-:W-:Y:S01]  /*b570*/  ISETP.GT.U32.AND P0, PT, R15, R10, PT ;  /* 0x0000000a0f00720c */ /* 0x000fe20003f04070 */
[----:B------:R-:W-:Y:S01]  /*b580*/  @!P3 IMAD.IADD R17, R17, 0x1, -R15 ;  /* 0x000000011111b824 */ /* 0x000fe200078e0a0f */
[----:B------:R-:W-:Y:S01]  /*b590*/  ISETP.GT.U32.AND P3, PT, R15, R9, PT ;  /* 0x000000090f00720c */ /* 0x000fe20003f64070 */
[----:B------:R-:W-:Y:S01]  /*b5a0*/  VIADD R13, R26, 0x2c ;  /* 0x0000002c1a0d7836 */ /* 0x000fe20000000000 */
[----:B------:R0:W-:Y:S01]  /*b5b0*/  STL [R1+0xbc], R0 ;  /* 0x0000bc0001007387 */ /* 0x0001e20000100800 */
[----:B------:R-:W-:-:S03]  /*b5c0*/  IMAD.HI.U32 R21, R6, R4, RZ ;  /* 0x0000000406157227 */ /* 0x000fc600078e00ff */
[----:B------:R-:W-:Y:S01]  /*b5d0*/  IABS R20, R13 ;  /* 0x0000000d00147213 */ /* 0x000fe20000000000 */
[--C-:B------:R-:W-:Y:S01]  /*b5e0*/  @!P2 IMAD.IADD R8, R8, 0x1, -R15.reuse ;  /* 0x000000010808a824 */ /* 0x100fe200078e0a0f */
[----:B------:R-:W-:Y:S01]  /*b5f0*/  ISETP.GE.AND P2, PT, R7, RZ, PT ;  /* 0x000000ff0700720c */ /* 0x000fe20003f46270 */
[--C-:B------:R-:W-:Y:S01]  /*b600*/  @!P4 IMAD.IADD R16, R16, 0x1, -R15.reuse ;  /* 0x000000011010c824 */ /* 0x100fe200078e0a0f */
[----:B------:R-:W-:Y:S01]  /*b610*/  ISETP.GE.AND P4, PT, R3, RZ, PT ;  /* 0x000000ff0300720c */ /* 0x000fe20003f86270 */
[----:B------:R-:W-:Y:S01]  /*b620*/  @!P0 IMAD.IADD R10, R10, 0x1, -R15 ;  /* 0x000000010a0a8824 */ /* 0x000fe200078e0a0f */
[----:B------:R-:W-:Y:S01]  /*b630*/  ISETP.GT.U32.AND P0, PT, R15, R8, PT ;  /* 0x000000080f00720c */ /* 0x000fe20003f04070 */
[----:B0-----:R-:W-:Y:S02]  /*b640*/  IMAD.MOV.U32 R0, RZ, RZ, R19 ;  /* 0x000000ffff007224 */ /* 0x001fe400078e0013 */
[----:B------:R-:W-:Y:S02]  /*b650*/  IMAD.MOV R21, RZ, RZ, -R21 ;  /* 0x000000ffff157224 */ /* 0x000fe400078e0a15 */
[----:B------:R-:W-:-:S02]  /*b660*/  @!P5 IMAD.MOV R0, RZ, RZ, -R0 ;  /* 0x000000ffff00d224 */ /* 0x000fc400078e0a00 */
[----:B------:R-:W-:Y:S01]  /*b670*/  @!P3 IMAD.IADD R9, R9, 0x1, -R15 ;  /* 0x000000010909b824 */ /* 0x000fe200078e0a0f */
[C---:B------:R-:W-:Y:S01]  /*b680*/  ISETP.GT.U32.AND P3, PT, R15.reuse, R10, PT ;  /* 0x0000000a0f00720c */ /* 0x040fe20003f64070 */
[C---:B------:R-:W-:Y:S01]  /*b690*/  IMAD R3, R15.reuse, R21, R4 ;  /* 0x000000150f037224 */ /* 0x040fe200078e0204 */
[----:B------:R0:W-:Y:S01]  /*b6a0*/  STL [R1+0xb8], R0 ;  /* 0x0000b80001007387 */ /* 0x0001e20000100800 */
[----:B------:R-:W-:Y:S01]  /*b6b0*/  VIADD R4, R26, 0x2a ;  /* 0x0000002a1a047836 */ /* 0x000fe20000000000 */
[----:B------:R-:W-:Y:S01]  /*b6c0*/  ISETP.GT.U32.AND P5, PT, R15, R9, PT ;  /* 0x000000090f00720c */ /* 0x000fe20003fa4070 */
[----:B------:R-:W-:-:S04]  /*b6d0*/  IMAD.HI.U32 R22, R6, R20, RZ ;  /* 0x0000001406167227 */ /* 0x000fc800078e00ff */
[----:B------:R-:W-:Y:S01]  /*b6e0*/  IMAD.MOV.U32 R2, RZ, RZ, R17 ;  /* 0x000000ffff027224 */ /* 0x000fe200078e0011 */
[----:B------:R-:W-:Y:S01]  /*b6f0*/  IABS R17, R4 ;  /* 0x0000000400117213 */ /* 0x000fe20000000000 */
[----:B------:R-:W-:Y:S02]  /*b700*/  IMAD.MOV R22, RZ, RZ, -R22 ;  /* 0x000000ffff167224 */ /* 0x000fe400078e0a16 */
[----:B0-----:R-:W-:Y:S02]  /*b710*/  IMAD.MOV.U32 R0, RZ, RZ, R16 ;  /* 0x000000ffff007224 */ /* 0x001fe400078e0010 */
[----:B------:R-:W-:Y:S02]  /*b720*/  @!P1 IMAD.MOV R2, RZ, RZ, -R2 ;  /* 0x000000ffff029224 */ /* 0x000fe400078e0a02 */
[----:B------:R-:W-:Y:S01]  /*b730*/  @!P4 IMAD.MOV R0, RZ, RZ, -R0 ;  /* 0x000000ffff00c224 */ /* 0x000fe200078e0a00 */
[----:B------:R-:W-:Y:S01]  /*b740*/  ISETP.GE.AND P4, PT, R11, RZ, PT ;  /* 0x000000ff0b00720c */ /* 0x000fe20003f86270 */
[----:B------:R-:W-:Y:S01]  /*b750*/  @!P0 IMAD.IADD R8, R8, 0x1, -R15 ;  /* 0x0000000108088824 */ /* 0x000fe200078e0a0f */
[----:B------:R-:W-:Y:S01]  /*b760*/  STL [R1+0xb4], R2 ;  /* 0x0000b40201007387 */ /* 0x000fe20000100800 */
[C---:B------:R-:W-:Y:S01]  /*b770*/  IMAD R7, R15.reuse, R22, R20 ;  /* 0x000000160f077224 */ /* 0x040fe200078e0214 */
[C---:B------:R-:W-:Y:S01]  /*b780*/  ISETP.GT.U32.AND P0, PT, R15.reuse, R3, PT ;  /* 0x000000030f00720c */ /* 0x040fe20003f04070 */
[----:B------:R-:W-:Y:S01]  /*b790*/  IMAD.MOV.U32 R16, RZ, RZ, R17 ;  /* 0x000000ffff107224 */ /* 0x000fe200078e0011 */
[----:B------:R0:W-:Y:S01]  /*b7a0*/  STL [R1+0xb0], R0 ;  /* 0x0000b00001007387 */ /* 0x0001e20000100800 */
[----:B------:R-:W-:Y:S01]  /*b7b0*/  @!P3 IMAD.IADD R10, R10, 0x1, -R15 ;  /* 0x000000010a0ab824 */ /* 0x000fe200078e0a0f */
[----:B------:R-:W-:Y:S01]  /*b7c0*/  ISETP.GE.AND P3, PT, R12, RZ, PT ;  /* 0x000000ff0c00720c */ /* 0x000fe20003f66270 */
[----:B------:R-:W-:Y:S01]  /*b7d0*/  IMAD.HI.U32 R11, R6, R16, RZ ;  /* 0x00000010060b7227 */ /* 0x000fe200078e00ff */
[----:B------:R-:W-:-:S03]  /*b7e0*/  ISETP.GT.U32.AND P1, PT, R15, R7, PT ;  /* 0x000000070f00720c */ /* 0x000fc60003f24070 */
[----:B------:R-:W-:Y:S01]  /*b7f0*/  @!P5 IMAD.IADD R9, R9, 0x1, -R15 ;  /* 0x000000010909d824 */ /* 0x000fe200078e0a0f */
[----:B------:R-:W-:Y:S01]  /*b800*/  ISETP.GE.AND P5, PT, R13, RZ, PT ;  /* 0x000000ff0d00720c */ /* 0x000fe20003fa6270 */
[----:B------:R-:W-:Y:S02]  /*b810*/  IMAD.MOV R12, RZ, RZ, -R11 ;  /* 0x000000ffff0c7224 */ /* 0x000fe400078e0a0b */
[----:B0-----:R-:W-:Y:S02]  /*b820*/  IMAD.MOV.U32 R0, RZ, RZ, R8 ;  /* 0x000000ffff007224 */ /* 0x001fe400078e0008 */
[----:B------:R-:W-:Y:S02]  /*b830*/  IMAD R8, R15, R12, R16 ;  /* 0x0000000c0f087224 */ /* 0x000fe400078e0210 */
[----:B------:R-:W-:Y:S02]  /*b840*/  @!P2 IMAD.MOV R0, RZ, RZ, -R0 ;  /* 0x000000ffff00a224 */ /* 0x000fe400078e0a00 */
[----:B------:R-:W-:-:S02]  /*b850*/  @!P0 IMAD.IADD R3, R3, 0x1, -R15 ;  /* 0x0000000103038824 */ /* 0x000fc400078e0a0f */
[----:B------:R-:W-:Y:S01]  /*b860*/  @!P1 IMAD.IADD R7, R7, 0x1, -R15 ;  /* 0x0000000107079824 */ /* 0x000fe200078e0a0f */
[----:B------:R0:W-:Y:S01]  /*b870*/  STL [R1+0xac], R0 ;  /* 0x0000ac0001007387 */ /* 0x0001e20000100800 */
[C---:B------:R-:W-:Y:S01]  /*b880*/  VIADD R11, R26.reuse, 0x29 ;  /* 0x000000291a0b7836 */ /* 0x040fe20000000000 */
[C---:B------:R-:W-:Y:S01]  /*b890*/  ISETP.GT.U32.AND P2, PT, R15.reuse, R3, PT ;  /* 0x000000030f00720c */ /* 0x040fe20003f44070 */
[C---:B------:R-:W-:Y:S01]  /*b8a0*/  VIADD R12, R26.reuse, 0x28 ;  /* 0x000000281a0c7836 */ /* 0x040fe20000000000 */
[C---:B------:R-:W-:Y:S01]  /*b8b0*/  ISETP.GT.U32.AND P0, PT, R15.reuse, R7, PT ;  /* 0x000000070f00720c */ /* 0x040fe20003f04070 */
[----:B------:R-:W-:Y:S01]  /*b8c0*/  IMAD.MOV.U32 R2, RZ, RZ, R10 ;  /* 0x000000ffff027224 */ /* 0x000fe200078e000a */
[----:B------:R-:W-:Y:S01]  /*b8d0*/  IABS R13, R11 ;  /* 0x0000000b000d7213 */ /* 0x000fe20000000000 */
[----:B------:R-:W-:Y:S01]  /*b8e0*/  VIADD R10, R26, 0x27 ;  /* 0x000000271a0a7836 */ /* 0x000fe20000000000 */
[----:B------:R-:W-:Y:S01]  /*b8f0*/  ISETP.GE.AND P1, PT, R14, RZ, PT ;  /* 0x000000ff0e00720c */ /* 0x000fe20003f26270 */
[----:B------:R-:W-:Y:S01]  /*b900*/  @!P4 IMAD.MOV R2, RZ, RZ, -R2 ;  /* 0x000000ffff02c224 */ /* 0x000fe200078e0a02 */
[----:B------:R-:W-:Y:S01]  /*b910*/  ISETP.GE.AND P4, PT, R4, RZ, PT ;  /* 0x000000ff0400720c */ /* 0x000fe20003f86270 */
[----:B0-----:R-:W-:Y:S01]  /*b920*/  IMAD.MOV.U32 R0, RZ, RZ, R9 ;  /* 0x000000ffff007224 */ /* 0x001fe200078e0009 */
[----:B------:R-:W-:Y:S01]  /*b930*/  IABS R9, R12 ;  /* 0x0000000c00097213 */ /* 0x000fe20000000000 */
[----:B------:R-:W-:Y:S01]  /*b940*/  IMAD.HI.U32 R4, R6, R13, RZ ;  /* 0x0000000d06047227 */ /* 0x000fe200078e00ff */
[----:B------:R0:W-:Y:S03]  /*b950*/  STL [R1+0xa8], R2 ;  /* 0x0000a80201007387 */ /* 0x0001e60000100800 */
[----:B------:R-:W-:Y:S01]  /*b960*/  @!P3 IMAD.MOV R0, RZ, RZ, -R0 ;  /* 0x000000ffff00b224 */ /* 0x000fe200078e0a00 */
[----:B------:R-:W-:Y:S01]  /*b970*/  ISETP.GT.U32.AND P3, PT, R15, R8, PT ;  /* 0x000000080f00720c */ /* 0x000fe20003f64070 */
[--C-:B------:R-:W-:Y:S01]  /*b980*/  @!P2 IMAD.IADD R3, R3, 0x1, -R15.reuse ;  /* 0x000000010303a824 */ /* 0x100fe200078e0a0f */
[----:B------:R-:W-:Y:S01]  /*b990*/  ISETP.GE.AND P2, PT, R12, RZ, PT ;  /* 0x000000ff0c00720c */ /* 0x000fe20003f46270 */
[----:B------:R-:W-:Y:S01]  /*b9a0*/  @!P0 IMAD.IADD R7, R7, 0x1, -R15 ;  /* 0x0000000107078824 */ /* 0x000fe200078e0a0f */
[----:B------:R-:W-:Y:S01]  /*b9b0*/  ISETP.GE.AND P0, PT, R11, RZ, PT ;  /* 0x000000ff0b00720c */ /* 0x000fe20003f06270 */
[----:B------:R-:W-:Y:S01]  /*b9c0*/  IMAD.HI.U32 R12, R6, R9, RZ ;  /* 0x00000009060c7227 */ /* 0x000fe200078e00ff */
[----:B------:R1:W-:Y:S03]  /*b9d0*/  STL [R1+0xa4], R0 ;  /* 0x0000a40001007387 */ /* 0x0003e60000100800 */
[----:B------:R-:W-:Y:S01]  /*b9e0*/  IMAD.MOV R11, RZ, RZ, -R4 ;  /* 0x000000ffff0b7224 */ /* 0x000fe200078e0a04 */
[----:B------:R-:W-:Y:S01]  /*b9f0*/  IABS R4, R10 ;  /* 0x0000000a00047213 */ /* 0x000fe20000000000 */
[----:B0-----:R-:W-:-:S02]  /*ba00*/  IMAD.MOV.U32 R2, RZ, RZ, R7 ;  /* 0x000000ffff027224 */ /* 0x001fc400078e0007 */
[----:B------:R-:W-:Y:S02]  /*ba10*/  @!P3 IMAD.IADD R8, R8, 0x1, -R15 ;  /* 0x000000010808b824 */ /* 0x000fe400078e0a0f */
[----:B------:R-:W-:Y:S02]  /*ba20*/  IMAD.MOV R7, RZ, RZ, -R12 ;  /* 0x000000ffff077224 */ /* 0x000fe400078e0a0c */
[C---:B------:R-:W-:Y:S01]  /*ba30*/  IMAD R11, R15.reuse, R11, R13 ;  /* 0x0000000b0f0b7224 */ /* 0x040fe200078e020d */
[C---:B------:R-:W-:Y:S01]  /*ba40*/  ISETP.GT.U32.AND P3, PT, R15.reuse, R8, PT ;  /* 0x000000080f00720c */ /* 0x040fe20003f64070 */
[----:B-1----:R-:W-:Y:S02]  /*ba50*/  IMAD.MOV.U32 R0, RZ, RZ, R3 ;  /* 0x000000ffff007224 */ /* 0x002fe400078e0003 */
[----:B------:R-:W-:Y:S02]  /*ba60*/  IMAD R9, R15, R7, R9 ;  /* 0x000000070f097224 */ /* 0x000fe400078e0209 */
[----:B------:R-:W-:-:S04]  /*ba70*/  IMAD.HI.U32 R12, R6, R4, RZ ;  /* 0x00000004060c7227 */ /* 0x000fc800078e00ff */
[----:B------:R-:W-:Y:S01]  /*ba80*/  @!P5 IMAD.MOV R2, RZ, RZ, -R2 ;  /* 0x000000ffff02d224 */ /* 0x000fe200078e0a02 */
[C---:B------:R-:W-:Y:S01]  /*ba90*/  ISETP.GT.U32.AND P5, PT, R15.reuse, R11, PT ;  /* 0x0000000b0f00720c */ /* 0x040fe20003fa4070 */
[----:B------:R-:W-:Y:S01]  /*baa0*/  @!P1 IMAD.MOV R0, RZ, RZ, -R0 ;  /* 0x000000ffff009224 */ /* 0x000fe200078e0a00 */
[----:B------:R-:W-:Y:S01]  /*bab0*/  ISETP.GE.AND P1, PT, R10, RZ, PT ;  /* 0x000000ff0a00720c */ /* 0x000fe20003f26270 */
[--C-:B------:R-:W-:Y:S01]  /*bac0*/  @!P3 IMAD.IADD R8, R8, 0x1, -R15.reuse ;  /* 0x000000010808b824 */ /* 0x100fe200078e0a0f */
[C---:B------:R-:W-:Y:S01]  /*bad0*/  ISETP.GT.U32.AND P3, PT, R15.reuse, R9, PT ;  /* 0x000000090f00720c */ /* 0x040fe20003f64070 */
[----:B------:R-:W-:Y:S01]  /*bae0*/  IMAD.MOV R12, RZ, RZ, -R12 ;  /* 0x000000ffff0c7224 */ /* 0x000fe200078e0a0c */
[----:B------:R-:W-:Y:S01]  /*baf0*/  STL [R1+0xa0], R2 ;  /* 0x0000a00201007387 */ /* 0x000fe20000100800 */
[C---:B------:R-:W-:Y:S02]  /*bb00*/  VIADD R10, R26.reuse, 0x26 ;  /* 0x000000261a0a7836 */ /* 0x040fe40000000000 */
[----:B------:R-:W-:Y:S01]  /*bb10*/  IMAD R4, R15, R12, R4 ;  /* 0x0000000c0f047224 */ /* 0x000fe200078e0204 */
[----:B------:R0:W-:Y:S01]  /*bb20*/  STL [R1+0x9c], R0 ;  /* 0x00009c0001007387 */ /* 0x0001e20000100800 */
[----:B------:R-:W-:Y:S01]  /*bb30*/  VIADD R3, R26, 0x25 ;  /* 0x000000251a037836 */ /* 0x000fe20000000000 */
[----:B------:R-:W-:Y:S01]  /*bb40*/  IABS R17, R10 ;  /* 0x0000000a00117213 */ /* 0x000fe20000000000 */
[----:B------:R-:W-:-:S02]  /*bb50*/  @!P5 IMAD.IADD R11, R11, 0x1, -R15 ;  /* 0x000000010b0bd824 */ /* 0x000fc400078e0a0f */
[----:B------:R-:W-:Y:S01]  /*bb60*/  VIADD R7, R26, 0x24 ;  /* 0x000000241a077836 */ /* 0x000fe20000000000 */
[----:B------:R-:W-:Y:S01]  /*bb70*/  IABS R22, R3 ;  /* 0x0000000300167213 */ /* 0x000fe20000000000 */
[----:B------:R-:W-:Y:S01]  /*bb80*/  @!P3 IMAD.IADD R9, R9, 0x1, -R15 ;  /* 0x000000010909b824 */ /* 0x000fe200078e0a0f */
[C---:B------:R-:W-:Y:S01]  /*bb90*/  ISETP.GT.U32.AND P5, PT, R15.reuse, R11, PT ;  /* 0x0000000b0f00720c */ /* 0x040fe20003fa4070 */
[----:B------:R-:W-:Y:S01]  /*bba0*/  IMAD.HI.U32 R13, R6, R17, RZ ;  /* 0x00000011060d7227 */ /* 0x000fe200078e00ff */
[----:B------:R-:W-:Y:S02]  /*bbb0*/  IABS R16, R7 ;  /* 0x0000000700107213 */ /* 0x000fe40000000000 */
[----:B------:R-:W-:Y:S01]  /*bbc0*/  ISETP.GT.U32.AND P3, PT, R15, R9, PT ;  /* 0x000000090f00720c */ /* 0x000fe20003f64070 */
[----:B0-----:R-:W-:Y:S02]  /*bbd0*/  IMAD.MOV.U32 R0, RZ, RZ, R8 ;  /* 0x000000ffff007224 */ /* 0x001fe400078e0008 */
[----:B------:R-:W-:-:S02]  /*bbe0*/  IMAD.MOV R13, RZ, RZ, -R13 ;  /* 0x000000ffff0d7224 */ /* 0x000fc400078e0a0d */
[----:B------:R-:W-:Y:S01]  /*bbf0*/  @!P4 IMAD.MOV R0, RZ, RZ, -R0 ;  /* 0x000000ffff00c224 */ /* 0x000fe200078e0a00 */
[C---:B------:R-:W-:Y:S01]  /*bc00*/  ISETP.GT.U32.AND P4, PT, R15.reuse, R4, PT ;  /* 0x000000040f00720c */ /* 0x040fe20003f84070 */
[----:B------:R-:W-:Y:S02]  /*bc10*/  IMAD R17, R15, R13, R17 ;  /* 0x0000000d0f117224 */ /* 0x000fe400078e0211 */
[----:B------:R-:W-:Y:S01]  /*bc20*/  @!P5 IMAD.IADD R11, R11, 0x1, -R15 ;  /* 0x000000010b0bd824 */ /* 0x000fe200078e0a0f */
[----:B------:R0:W-:Y:S01]  /*bc30*/  STL [R1+0x94], R0 ;  /* 0x0000940001007387 */ /* 0x0001e20000100800 */
[----:B------:R-:W-:Y:S01]  /*bc40*/  IMAD.HI.U32 R8, R6, R22, RZ ;  /* 0x0000001606087227 */ /* 0x000fe200078e00ff */
[----:B------:R-:W-:-:S03]  /*bc50*/  ISETP.GE.AND P5, PT, R10, RZ, PT ;  /* 0x000000ff0a00720c */ /* 0x000fc60003fa6270 */
[----:B------:R-:W-:Y:S01]  /*bc60*/  @!P3 IMAD.IADD R9, R9, 0x1, -R15 ;  /* 0x000000010909b824 */ /* 0x000fe200078e0a0f */
[C---:B------:R-:W-:Y:S01]  /*bc70*/  ISETP.GT.U32.AND P3, PT, R15.reuse, R17, PT ;  /* 0x000000110f00720c */ /* 0x040fe20003f64070 */
[----:B------:R-:W-:Y:S02]  /*bc80*/  IMAD.MOV.U32 R2, RZ, RZ, R11 ;  /* 0x000000ffff027224 */ /* 0x000fe400078e000b */
[----:B------:R-:W-:Y:S02]  /*bc90*/  @!P4 IMAD.IADD R4, R4, 0x1, -R15 ;  /* 0x000000010404c824 */ /* 0x000fe400078e0a0f */
[----:B0-----:R-:W-:Y:S02]  /*bca0*/  IMAD.MOV.U32 R0, RZ, RZ, R9 ;  /* 0x000000ffff007224 */ /* 0x001fe400078e0009 */
[----:B------:R-:W-:Y:S01]  /*bcb0*/  @!P0 IMAD.MOV R2, RZ, RZ, -R2 ;  /* 0x000000ffff028224 */ /* 0x000fe200078e0a02 */
[----:B------:R-:W-:Y:S01]  /*bcc0*/  ISETP.GT.U32.AND P4, PT, R15, R4, PT ;  /* 0x000000040f00720c */ /* 0x000fe20003f84070 */
[----:B------:R-:W-:Y:S01]  /*bcd0*/  @!P2 IMAD.MOV R0, RZ, RZ, -R0 ;  /* 0x000000ffff00a224 */ /* 0x000fe200078e0a00 */
[----:B------:R-:W-:Y:S01]  /*bce0*/  ISETP.GE.AND P2, PT, R3, RZ, PT ;  /* 0x000000ff0300720c */ /* 0x000fe20003f46270 */
[----:B------:R-:W-:Y:S01]  /*bcf0*/  VIADD R10, R26, 0x23 ;  /* 0x000000231a0a7836 */ /* 0x000fe20000000000 */
[----:B------:R-:W-:Y:S01]  /*bd00*/  STL [R1+0x90], R2 ;  /* 0x0000900201007387 */ /* 0x000fe20000100800 */
[----:B------:R-:W-:-:S02]  /*bd10*/  IMAD.MOV R8, RZ, RZ, -R8 ;  /* 0x000000ffff087224 */ /* 0x000fc400078e0a08 */
[----:B------:R-:W-:Y:S01]  /*bd20*/  @!P3 IMAD.IADD R17, R17, 0x1, -R15 ;  /* 0x000000011111b824 */ /* 0x000fe200078e0a0f */
[----:B------:R0:W-:Y:S01]  /*bd30*/  STL [R1+0x8c], R0 ;  /* 0x00008c0001007387 */ /* 0x0001e20000100800 */
[----:B------:R-:W-:Y:S01]  /*bd40*/  IABS R21, R10 ;  /* 0x0000000a00157213 */ /* 0x000fe20000000000 */
[----:B------:R-:W-:Y:S01]  /*bd50*/  IMAD R22, R15, R8, R22 ;  /* 0x000000080f167224 */ /* 0x000fe200078e0216 */
[----:B------:R-:W-:Y:S01]  /*bd60*/  ISETP.GE.AND P3, PT, R7, RZ, PT ;  /* 0x000000ff0700720c */ /* 0x000fe20003f66270 */
[----:B------:R-:W-:-:S03]  /*bd70*/  IMAD.HI.U32 R12, R6, R16, RZ ;  /* 0x00000010060c7227 */ /* 0x000fc600078e00ff */
[----:B------:R-:W-:Y:S01]  /*bd80*/  ISETP.GT.U32.AND P0, PT, R15, R22, PT ;  /* 0x000000160f00720c */ /* 0x000fe20003f04070 */
[----:B------:R-:W-:Y:S02]  /*bd90*/  @!P4 IMAD.IADD R4, R4, 0x1, -R15 ;  /* 0x000000010404c824 */ /* 0x000fe400078e0a0f */
[----:B------:R-:W-:-:S04]  /*bda0*/  IMAD.HI.U32 R9, R6, R21, RZ ;  /* 0x0000001506097227 */ /* 0x000fc800078e00ff */
[----:B0-----:R-:W-:Y:S02]  /*bdb0*/  IMAD.MOV.U32 R0, RZ, RZ, R4 ;  /* 0x000000ffff007224 */ /* 0x001fe400078e0004 */
[----:B------:R-:W-:Y:S02]  /*bdc0*/  IMAD.MOV R12, RZ, RZ, -R12 ;  /* 0x000000ffff0c7224 */ /* 0x000fe400078e0a0c */
[----:B------:R-:W-:Y:S01]  /*bdd0*/  @!P1 IMAD.MOV R0, RZ, RZ, -R0 ;  /* 0x000000ffff009224 */ /* 0x000fe200078e0a00 */
[C---:B------:R-:W-:Y:S01]  /*bde0*/  ISETP.GT.U32.AND P1, PT, R15.reuse, R17, PT ;  /* 0x000000110f00720c */ /* 0x040fe20003f24070 */
[----:B------:R-:W-:Y:S02]  /*bdf0*/  IMAD.MOV R9, RZ, RZ, -R9 ;  /* 0x000000ffff097224 */ /* 0x000fe400078e0a09 */
[----:B------:R-:W-:Y:S01]  /*be00*/  VIADD R7, R26, 0x21 ;  /* 0x000000211a077836 */ /* 0x000fe20000000000 */
[----:B------:R0:W-:Y:S01]  /*be10*/  STL [R1+0x88], R0 ;  /* 0x0000880001007387 */ /* 0x0001e20000100800 */
[----:B------:R-:W-:-:S02]  /*be20*/  IMAD R16, R15, R12, R16 ;  /* 0x0000000c0f107224 */ /* 0x000fc400078e0210 */
[C---:B------:R-:W-:Y:S01]  /*be30*/  IMAD R21, R15.reuse, R9, R21 ;  /* 0x000000090f157224 */ /* 0x040fe200078e0215 */
[----:B------:R-:W-:Y:S01]  /*be40*/  IABS R19, R7 ;  /* 0x0000000700137213 */ /* 0x000fe20000000000 */
[----:B------:R-:W-:Y:S01]  /*be50*/  VIADD R8, R26, 0x22 ;  /* 0x000000221a087836 */ /* 0x000fe20000000000 */
[----:B------:R-:W-:Y:S01]  /*be60*/  ISETP.GT.U32.AND P4, PT, R15, R16, PT ;  /* 0x000000100f00720c */ /* 0x000fe20003f84070 */
[--C-:B------:R-:W-:Y:S02]  /*be70*/  @!P0 IMAD.IADD R22, R22, 0x1, -R15.reuse ;  /* 0x0000000116168824 */ /* 0x100fe400078e0a0f */
[----:B------:R-:W-:Y:S01]  /*be80*/  @!P1 IMAD.IADD R17, R17, 0x1, -R15 ;  /* 0x0000000111119824 */ /* 0x000fe200078e0a0f */
[C---:B------:R-:W-:Y:S01]  /*be90*/  ISETP.GT.U32.AND P1, PT, R15.reuse, R21, PT ;  /* 0x000000150f00720c */ /* 0x040fe20003f24070 */
[----:B------:R-:W-:Y:S01]  /*bea0*/  IMAD.HI.U32 R13, R6, R19, RZ ;  /* 0x00000013060d7227 */ /* 0x000fe200078e00ff */
[----:B------:R-:W-:Y:S02]  /*beb0*/  IABS R20, R8 ;  /* 0x0000000800147213 */ /* 0x000fe40000000000 */
[----:B------:R-:W-:Y:S01]  /*bec0*/  ISETP.GT.U32.AND P0, PT, R15, R22, PT ;  /* 0x000000160f00720c */ /* 0x000fe20003f04070 */
[----:B------:R-:W-:-:S02]  /*bed0*/  IMAD.MOV R13, RZ, RZ, -R13 ;  /* 0x000000ffff0d7224 */ /* 0x000fc400078e0a0d */
[----:B------:R-:W-:-:S04]  /*bee0*/  IMAD.HI.U32 R3, R6, R20, RZ ;  /* 0x0000001406037227 */ /* 0x000fc800078e00ff */
[----:B------:R-:W-:Y:S02]  /*bef0*/  IMAD R19, R15, R13, R19 ;  /* 0x0000000d0f137224 */ /* 0x000fe400078e0213 */
[----:B------:R-:W-:Y:S02]  /*bf00*/  IMAD.MOV R3, RZ, RZ, -R3 ;  /* 0x000000ffff037224 */ /* 0x000fe400078e0a03 */
[--C-:B------:R-:W-:Y:S02]  /*bf10*/  @!P4 IMAD.IADD R16, R16, 0x1, -R15.reuse ;  /* 0x000000011010c824 */ /* 0x100fe400078e0a0f */
[----:B------:R-:W-:Y:S01]  /*bf20*/  @!P1 IMAD.IADD R21, R21, 0x1, -R15 ;  /* 0x0000000115159824 */ /* 0x000fe200078e0a0f */
[C---:B------:R-:W-:Y:S01]  /*bf30*/  ISETP.GT.U32.AND P1, PT, R15.reuse, R19, PT ;  /* 0x000000130f00720c */ /* 0x040fe20003f24070 */
[C---:B------:R-:W-:Y:S01]  /*bf40*/  IMAD R20, R15.reuse, R3, R20 ;  /* 0x000000030f147224 */ /* 0x040fe200078e0214 */
[----:B------:R-:W-:Y:S01]  /*bf50*/  ISETP.GT.U32.AND P4, PT, R15, R16, PT ;  /* 0x000000100f00720c */ /* 0x000fe20003f84070 */
[----:B------:R-:W-:-:S02]  /*bf60*/  VIADD R9, R26, 0x20 ;  /* 0x000000201a097836 */ /* 0x000fc40000000000 */
[----:B------:R-:W-:Y:S02]  /*bf70*/  VIADD R3, R26, 0x1f ;  /* 0x0000001f1a037836 */ /* 0x000fe40000000000 */
[----:B------:R-:W-:Y:S01]  /*bf80*/  @!P0 IMAD.IADD R22, R22, 0x1, -R15 ;  /* 0x0000000116168824 */ /* 0x000fe200078e0a0f */
[----:B------:R-:W-:Y:S01]  /*bf90*/  IABS R12, R9 ;  /* 0x00000009000c7213 */ /* 0x000fe20000000000 */
[----:B------:R-:W-:Y:S01]  /*bfa0*/  IMAD.MOV.U32 R2, RZ, RZ, R17 ;  /* 0x000000ffff027224 */ /* 0x000fe200078e0011 */
[----:B------:R-:W-:Y:S01]  /*bfb0*/  ISETP.GT.U32.AND P0, PT, R15, R20, PT ;  /* 0x000000140f00720c */ /* 0x000fe20003f04070 */
[----:B0-----:R-:W-:Y:S01]  /*bfc0*/  IMAD.MOV.U32 R0, RZ, RZ, R22 ;  /* 0x000000ffff007224 */ /* 0x001fe200078e0016 */
[----:B------:R-:W-:Y:S01]  /*bfd0*/  IABS R4, R3 ;  /* 0x0000000300047213 */ /* 0x000fe20000000000 */
[----:B------:R-:W-:-:S04]  /*bfe0*/  IMAD.HI.U32 R14, R6, R12, RZ ;  /* 0x0000000c060e7227 */ /* 0x000fc800078e00ff */
[----:B------:R-:W-:Y:S02]  /*bff0*/  @!P5 IMAD.MOV R2, RZ, RZ, -R2 ;  /* 0x000000ffff02d224 */ /* 0x000fe400078e0a02 */
[--C-:B------:R-:W-:Y:S01]  /*c000*/  @!P1 IMAD.IADD R19, R19, 0x1, -R15.reuse ;  /* 0x0000000113139824 */ /* 0x100fe200078e0a0f */
[C---:B------:R-:W-:Y:S01]  /*c010*/  ISETP.GT.U32.AND P1, PT, R15.reuse, R21, PT ;  /* 0x000000150f00720c */ /* 0x040fe20003f24070 */
[----:B------:R-:W-:Y:S01]  /*c020*/  @!P2 IMAD.MOV R0, RZ, RZ, -R0 ;  /* 0x000000ffff00a224 */ /* 0x000fe200078e0a00 */
[----:B------:R-:W-:Y:S01]  /*c030*/  STL [R1+0x84], R2 ;  /* 0x0000840201007387 */ /* 0x000fe20000100800 */
[----:B------:R-:W-:Y:S01]  /*c040*/  VIADD R11, R26, 0x1e ;  /* 0x0000001e1a0b7836 */ /* 0x000fe20000000000 */
[----:B------:R-:W-:Y:S01]  /*c050*/  ISETP.GT.U32.AND P2, PT, R15, R19, PT ;  /* 0x000000130f00720c */ /* 0x000fe20003f44070 */
[----:B------:R-:W-:Y:S01]  /*c060*/  @!P4 IMAD.IADD R16, R16, 0x1, -R15 ;  /* 0x000000011010c824 */ /* 0x000fe200078e0a0f */
[----:B------:R0:W-:Y:S01]  /*c070*/  STL [R1+0x80], R0 ;  /* 0x0000800001007387 */ /* 0x0001e20000100800 */
[----:B------:R-:W-:Y:S01]  /*c080*/  IMAD.HI.U32 R13, R6, R4, RZ ;  /* 0x00000004060d7227 */ /* 0x000fe200078e00ff */
[----:B------:R-:W-:-:S02]  /*c090*/  ISETP.GE.AND P4, PT, R10, RZ, PT ;  /* 0x000000ff0a00720c */ /* 0x000fc40003f86270 */
[----:B------:R-:W-:Y:S01]  /*c0a0*/  IABS R10, R11 ;  /* 0x0000000b000a7213 */ /* 0x000fe20000000000 */
[----:B------:R-:W-:Y:S02]  /*c0b0*/  IMAD.MOV R14, RZ, RZ, -R14 ;  /* 0x000000ffff0e7224 */ /* 0x000fe400078e0a0e */
[----:B------:R-:W-:Y:S02]  /*c0c0*/  IMAD.MOV R13, RZ, RZ, -R13 ;  /* 0x000000ffff0d7224 */ /* 0x000fe400078e0a0d */
[----:B------:R-:W-:Y:S01]  /*c0d0*/  @!P0 IMAD.IADD R20, R20, 0x1, -R15 ;  /* 0x0000000114148824 */ /* 0x000fe200078e0a0f */
[----:B------:R-:W-:Y:S01]  /*c0e0*/  ISETP.GE.AND P0, PT, R8, RZ, PT ;  /* 0x000000ff0800720c */ /* 0x000fe20003f06270 */
[C---:B------:R-:W-:Y:S02]  /*c0f0*/  IMAD R12, R15.reuse, R14, R12 ;  /* 0x0000000e0f0c7224 */ /* 0x040fe400078e020c */
[----:B0-----:R-:W-:Y:S01]  /*c100*/  IMAD.MOV.U32 R0, RZ, RZ, R16 ;  /* 0x000000ffff007224 */ /* 0x001fe200078e0010 */
[C---:B------:R-:W-:Y:S01]  /*c110*/  ISETP.GT.U32.AND P5, PT, R15.reuse, R20, PT ;  /* 0x000000140f00720c */ /* 0x040fe20003fa4070 */
[----:B------:R-:W-:-:S02]  /*c120*/  IMAD R4, R15, R13, R4 ;  /* 0x0000000d0f047224 */ /* 0x000fc400078e0204 */
[----:B------:R-:W-:Y:S01]  /*c130*/  @!P3 IMAD.MOV R0, RZ, RZ, -R0 ;  /* 0x000000ffff00b224 */ /* 0x000fe200078e0a00 */
[----:B------:R-:W-:Y:S01]  /*c140*/  ISETP.GT.U32.AND P3, PT, R15, R12, PT ;  /* 0x0000000c0f00720c */ /* 0x000fe20003f64070 */
[----:B------:R-:W-:Y:S02]  /*c150*/  VIADD R8, R26, 0x1d ;  /* 0x0000001d1a087836 */ /* 0x000fe40000000000 */
[----:B------:R-:W-:Y:S01]  /*c160*/  IMAD.HI.U32 R17, R6, R10, RZ ;  /* 0x0000000a06117227 */ /* 0x000fe200078e00ff */
[----:B------:R0:W-:Y:S02]  /*c170*/  STL [R1+0x7c], R0 ;  /* 0x00007c0001007387 */ /* 0x0001e40000100800 */
[----:B------:R-:W-:Y:S01]  /*c180*/  IABS R14, R8 ;  /* 0x00000008000e7213 */ /* 0x000fe20000000000 */
[----:B------:R-:W-:Y:S01]  /*c190*/  @!P1 IMAD.IADD R21, R21, 0x1, -R15 ;  /* 0x0000000115159824 */ /* 0x000fe200078e0a0f */
[----:B------:R-:W-:Y:S01]  /*c1a0*/  ISETP.GT.U32.AND P1, PT, R15, R4, PT ;  /* 0x000000040f00720c */ /* 0x000fe20003f24070 */
[----:B------:R-:W-:-:S02]  /*c1b0*/  IMAD.MOV R17, RZ, RZ, -R17 ;  /* 0x000000ffff117224 */ /* 0x000fc400078e0a11 */
[----:B------:R-:W-:Y:S01]  /*c1c0*/  @!P2 IMAD.IADD R19, R19, 0x1, -R15 ;  /* 0x000000011313a824 */ /* 0x000fe200078e0a0f */
[----:B------:R-:W-:Y:S01]  /*c1d0*/  ISETP.GE.AND P2, PT, R7, RZ, PT ;  /* 0x000000ff0700720c */ /* 0x000fe20003f46270 */
[----:B------:R-:W-:Y:S02]  /*c1e0*/  IMAD R10, R15, R17, R10 ;  /* 0x000000110f0a7224 */ /* 0x000fe400078e020a */
[----:B0-----:R-:W-:Y:S02]  /*c1f0*/  IMAD.MOV.U32 R0, RZ, RZ, R21 ;  /* 0x000000ffff007224 */ /* 0x001fe400078e0015 */
[----:B------:R-:W-:-:S04]  /*c200*/  IMAD.HI.U32 R22, R6, R14, RZ ;  /* 0x0000000e06167227 */ /* 0x000fc800078e00ff */
[--C-:B------:R-:W-:Y:S01]  /*c210*/  @!P5 IMAD.IADD R20, R20, 0x1, -R15.reuse ;  /* 0x000000011414d824 */ /* 0x100fe200078e0a0f */
[----:B------:R-:W-:Y:S01]  /*c220*/  ISETP.GT.U32.AND P5, PT, R15, R10, PT ;  /* 0x0000000a0f00720c */ /* 0x000fe20003fa4070 */
[--C-:B------:R-:W-:Y:S01]  /*c230*/  @!P3 IMAD.IADD R12, R12, 0x1, -R15.reuse ;  /* 0x000000010c0cb824 */ /* 0x100fe200078e0a0f */
[----:B------:R-:W-:Y:S01]  /*c240*/  ISETP.GE.AND P3, PT, R9, RZ, PT ;  /* 0x000000ff0900720c */ /* 0x000fe20003f66270 */
[----:B------:R-:W-:Y:S02]  /*c250*/  @!P4 IMAD.MOV R0, RZ, RZ, -R0 ;  /* 0x000000ffff00c224 */ /* 0x000fe400078e0a00 */
[----:B------:R-:W-:Y:S02]  /*c260*/  IMAD.MOV R22, RZ, RZ, -R22 ;  /* 0x000000ffff167224 */ /* 0x000fe400078e0a16 */
[----:B------:R-:W-:Y:S01]  /*c270*/  @!P1 IMAD.IADD R4, R4, 0x1, -R15 ;  /* 0x0000000104049824 */ /* 0x000fe200078e0a0f */
[----:B------:R-:W-:Y:S01]  /*c280*/  ISETP.GT.U32.AND P1, PT, R15, R12, PT ;  /* 0x0000000c0f00720c */ /* 0x000fe20003f24070 */
[----:B------:R0:W-:Y:S01]  /*c290*/  STL [R1+0x74], R0 ;  /* 0x0000740001007387 */ /* 0x0001e20000100800 */
[----:B------:R-:W-:-:S02]  /*c2a0*/  VIADD R13, R26, 0x1c ;  /* 0x0000001c1a0d7836 */ /* 0x000fc40000000000 */
[C---:B------:R-:W-:Y:S01]  /*c2b0*/  IMAD R9, R15.reuse, R22, R14 ;  /* 0x000000160f097224 */ /* 0x040fe200078e020e */
[----:B------:R-:W-:Y:S01]  /*c2c0*/  IABS R22, R27 ;  /* 0x0000001b00167213 */ /* 0x000fe20000000000 */
[----:B------:R-:W-:Y:S01]  /*c2d0*/  IMAD.MOV.U32 R2, RZ, RZ, R20 ;  /* 0x000000ffff027224 */ /* 0x000fe200078e0014 */
[----:B------:R-:W-:Y:S01]  /*c2e0*/  IABS R16, R13 ;  /* 0x0000000d00107213 */ /* 0x000fe20000000000 */
[----:B------:R-:W-:Y:S01]  /*c2f0*/  @!P5 IMAD.IADD R10, R10, 0x1, -R15 ;  /* 0x000000010a0ad824 */ /* 0x000fe200078e0a0f */
[----:B------:R-:W-:Y:S01]  /*c300*/  ISETP.GT.U32.AND P5, PT, R15, R4, PT ;  /* 0x000000040f00720c */ /* 0x000fe20003fa4070 */
[----:B------:R-:W-:Y:S01]  /*c310*/  @!P0 IMAD.MOV R2, RZ, RZ, -R2 ;  /* 0x000000ffff028224 */ /* 0x000fe200078e0a02 */
[----:B------:R-:W-:Y:S01]  /*c320*/  ISETP.GE.AND P0, PT, R3, RZ, PT ;  /* 0x000000ff0300720c */ /* 0x000fe20003f06270 */
[----:B0-----:R-:W-:Y:S01]  /*c330*/  IMAD.MOV.U32 R0, RZ, RZ, R19 ;  /* 0x000000ffff007224 */ /* 0x001fe200078e0013 */
[C---:B------:R-:W-:Y:S01]  /*c340*/  ISETP.GT.U32.AND P4, PT, R15.reuse, R10, PT ;  /* 0x0000000a0f00720c */ /* 0x040fe20003f84070 */
[----:B------:R-:W-:Y:S01]  /*c350*/  IMAD.HI.U32 R17, R6, R16, RZ ;  /* 0x0000001006117227 */ /* 0x000fe200078e00ff */
[----:B------:R-:W-:Y:S03]  /*c360*/  STL [R1+0x70], R2 ;  /* 0x0000700201007387 */ /* 0x000fe60000100800 */
[----:B------:R-:W-:Y:S01]  /*c370*/  @!P2 IMAD.MOV R0, RZ, RZ, -R0 ;  /* 0x000000ffff00a224 */ /* 0x000fe200078e0a00 */
[----:B------:R-:W-:Y:S01]  /*c380*/  ISETP.GT.U32.AND P2, PT, R15, R9, PT ;  /* 0x000000090f00720c */ /* 0x000fe20003f44070 */
[----:B------:R-:W-:-:S02]  /*c390*/  VIADD R7, R26, 0x1b ;  /* 0x0000001b1a077836 */ /* 0x000fc40000000000 */
[----:B------:R-:W-:Y:S01]  /*c3a0*/  @!P1 IMAD.IADD R12, R12, 0x1, -R15 ;  /* 0x000000010c0c9824 */ /* 0x000fe200078e0a0f */
[----:B------:R-:W-:Y:S01]  /*c3b0*/  ISETP.GE.AND P1, PT, R11, RZ, PT ;  /* 0x000000ff0b00720c */ /* 0x000fe20003f26270 */
[----:B------:R-:W-:Y:S01]  /*c3c0*/  IMAD.MOV R17, RZ, RZ, -R17 ;  /* 0x000000ffff117224 */ /* 0x000fe200078e0a11 */
[----:B------:R-:W-:Y:S01]  /*c3d0*/  IABS R14, R7 ;  /* 0x00000007000e7213 */ /* 0x000fe20000000000 */
[----:B------:R-:W-:Y:S01]  /*c3e0*/  VIADD R11, R26, 0x1a ;  /* 0x0000001a1a0b7836 */ /* 0x000fe20000000000 */
[----:B------:R0:W-:Y:S01]  /*c3f0*/  STL [R1+0x6c], R0 ;  /* 0x00006c0001007387 */ /* 0x0001e20000100800 */
[----:B------:R-:W-:Y:S02]  /*c400*/  IMAD R3, R15, R17, R16 ;  /* 0x000000110f037224 */ /* 0x000fe400078e0210 */
[----:B------:R-:W-:Y:S01]  /*c410*/  IMAD.HI.U32 R17, R6, R14, RZ ;  /* 0x0000000e06117227 */ /* 0x000fe200078e00ff */
[----:B------:R-:W-:-:S03]  /*c420*/  IABS R16, R11 ;  /* 0x0000000b00107213 */ /* 0x000fc60000000000 */
[--C-:B------:R-:W-:Y:S01]  /*c430*/  @!P2 IMAD.IADD R9, R9, 0x1, -R15.reuse ;  /* 0x000000010909a824 */ /* 0x100fe200078e0a0f */
[----:B------:R-:W-:Y:S01]  /*c440*/  ISETP.GE.AND P2, PT, R13, RZ, PT ;  /* 0x000000ff0d00720c */ /* 0x000fe20003f46270 */
[----:B------:R-:W-:Y:S01]  /*c450*/  @!P5 IMAD.IADD R4, R4, 0x1, -R15 ;  /* 0x000000010404d824 */ /* 0x000fe200078e0a0f */
[----:B------:R-:W-:Y:S01]  /*c460*/  ISETP.GT.U32.AND P5, PT, R15, R3, PT ;  /* 0x000000030f00720c */ /* 0x000fe20003fa4070 */
[----:B0-----:R-:W-:Y:S02]  /*c470*/  IMAD.MOV.U32 R0, RZ, RZ, R12 ;  /* 0x000000ffff007224 */ /* 0x001fe400078e000c */
[----:B------:R-:W-:-:S04]  /*c480*/  IMAD.HI.U32 R12, R6, R16, RZ ;  /* 0x00000010060c7227 */ /* 0x000fc800078e00ff */
[----:B------:R-:W-:Y:S01]  /*c490*/  @!P3 IMAD.MOV R0, RZ, RZ, -R0 ;  /* 0x000000ffff00b224 */ /* 0x000fe200078e0a00 */
[C---:B------:R-:W-:Y:S01]  /*c4a0*/  ISETP.GT.U32.AND P3, PT, R15.reuse, R9, PT ;  /* 0x000000090f00720c */ /* 0x040fe20003f64070 */
[----:B------:R-:W-:Y:S01]  /*c4b0*/  @!P4 IMAD.IADD R10, R10, 0x1, -R15 ;  /* 0x000000010a0ac824 */ /* 0x000fe200078e0a0f */
[----:B------:R-:W-:Y:S01]  /*c4c0*/  ISETP.GE.AND P4, PT, R8, RZ, PT ;  /* 0x000000ff0800720c */ /* 0x000fe20003f86270 */
[----:B------:R-:W-:Y:S01]  /*c4d0*/  IMAD.MOV R17, RZ, RZ, -R17 ;  /* 0x000000ffff117224 */ /* 0x000fe200078e0a11 */
[----:B------:R0:W-:Y:S01]  /*c4e0*/  STL [R1+0x68], R0 ;  /* 0x0000680001007387 */ /* 0x0001e20000100800 */
[----:B------:R-:W-:Y:S02]  /*c4f0*/  IMAD.MOV.U32 R2, RZ, RZ, R4 ;  /* 0x000000ffff027224 */ /* 0x000fe400078e0004 */
[----:B------:R-:W-:Y:S02]  /*c500*/  IMAD.MOV R4, RZ, RZ, -R12 ;  /* 0x000000ffff047224 */ /* 0x000fe400078e0a0c */
[----:B------:R-:W-:-:S02]  /*c510*/  IMAD R13, R15, R17, R14 ;  /* 0x000000110f0d7224 */ /* 0x000fc400078e020e */
[----:B------:R-:W-:Y:S02]  /*c520*/  IMAD R16, R15, R4, R16 ;  /* 0x000000040f107224 */ /* 0x000fe400078e0210 */
[--C-:B------:R-:W-:Y:S02]  /*c530*/  @!P3 IMAD.IADD R9, R9, 0x1, -R15.reuse ;  /* 0x000000010909b824 */ /* 0x100fe400078e0a0f */
[----:B0-----:R-:W-:Y:S01]  /*c540*/  IMAD.MOV.U32 R0, RZ, RZ, R10 ;  /* 0x000000ffff007224 */ /* 0x001fe200078e000a */
[----:B------:R-:W-:Y:S01]  /*c550*/  ISETP.GT.U32.AND P3, PT, R15, R16, PT ;  /* 0x000000100f00720c */ /* 0x000fe20003f64070 */
[----:B------:R-:W-:Y:S01]  /*c560*/  @!P0 IMAD.MOV R2, RZ, RZ, -R2 ;  /* 0x000000ffff028224 */ /* 0x000fe200078e0a02 */
[----:B------:R-:W-:Y:S01]  /*c570*/  ISETP.GE.AND P0, PT, R7, RZ, PT ;  /* 0x000000ff0700720c */ /* 0x000fe20003f06270 */
[----:B------:R-:W-:Y:S01]  /*c580*/  @!P1 IMAD.MOV R0, RZ, RZ, -R0 ;  /* 0x000000ffff009224 */ /* 0x000fe200078e0a00 */
[----:B------:R-:W-:Y:S01]  /*c590*/  ISETP.GT.U32.AND P1, PT, R15, R13, PT ;  /* 0x0000000d0f00720c */ /* 0x000fe20003f24070 */
[----:B------:R-:W-:Y:S01]  /*c5a0*/  @!P5 IMAD.IADD R3, R3, 0x1, -R15 ;  /* 0x000000010303d824 */ /* 0x000fe200078e0a0f */
[----:B------:R-:W-:Y:S01]  /*c5b0*/  STL [R1+0x64], R2 ;  /* 0x0000640201007387 */ /* 0x000fe20000100800 */
[----:B------:R-:W-:-:S02]  /*c5c0*/  VIADD R8, R26, 0x19 ;  /* 0x000000191a087836 */ /* 0x000fc40000000000 */
[----:B------:R-:W-:Y:S01]  /*c5d0*/  VIADD R10, R26, 0x18 ;  /* 0x000000181a0a7836 */ /* 0x000fe20000000000 */
[----:B------:R-:W-:Y:S01]  /*c5e0*/  ISETP.GT.U32.AND P5, PT, R15, R3, PT ;  /* 0x000000030f00720c */ /* 0x000fe20003fa4070 */
[----:B------:R0:W-:Y:S01]  /*c5f0*/  STL [R1+0x60], R0 ;  /* 0x0000600001007387 */ /* 0x0001e20000100800 */
[----:B------:R-:W-:Y:S01]  /*c600*/  IABS R14, R8 ;  /* 0x00000008000e7213 */ /* 0x000fe20000000000 */
[--C-:B------:R-:W-:Y:S01]  /*c610*/  @!P3 IMAD.IADD R16, R16, 0x1, -R15.reuse ;  /* 0x000000011010b824 */ /* 0x100fe200078e0a0f */
[----:B------:R-:W-:Y:S01]  /*c620*/  IABS R12, R10 ;  /* 0x0000000a000c7213 */ /* 0x000fe20000000000 */
[----:B------:R-:W-:Y:S02]  /*c630*/  VIADD R7, R26, 0x17 ;  /* 0x000000171a077836 */ /* 0x000fe40000000000 */
[----:B------:R-:W-:Y:S01]  /*c640*/  @!P1 IMAD.IADD R13, R13, 0x1, -R15 ;  /* 0x000000010d0d9824 */ /* 0x000fe200078e0a0f */
[----:B------:R-:W-:Y:S01]  /*c650*/  ISETP.GE.AND P1, PT, R8, RZ, PT ;  /* 0x000000ff0800720c */ /* 0x000fe20003f26270 */
[----:B------:R-:W-:Y:S01]  /*c660*/  IMAD.HI.U32 R4, R6, R14, RZ ;  /* 0x0000000e06047227 */ /* 0x000fe200078e00ff */
[----:B------:R-:W-:-:S03]  /*c670*/  ISETP.GT.U32.AND P3, PT, R15, R16, PT ;  /* 0x000000100f00720c */ /* 0x000fc60003f64070 */
[----:B0-----:R-:W-:Y:S01]  /*c680*/  IMAD.MOV.U32 R0, RZ, RZ, R9 ;  /* 0x000000ffff007224 */ /* 0x001fe200078e0009 */
[----:B------:R-:W-:Y:S01]  /*c690*/  IABS R9, R7 ;  /* 0x0000000700097213 */ /* 0x000fe20000000000 */
[----:B------:R-:W-:-:S04]  /*c6a0*/  IMAD.HI.U32 R8, R6, R12, RZ ;  /* 0x0000000c06087227 */ /* 0x000fc800078e00ff */
[----:B------:R-:W-:Y:S01]  /*c6b0*/  @!P4 IMAD.MOV R0, RZ, RZ, -R0 ;  /* 0x000000ffff00c224 */ /* 0x000fe200078e0a00 */
[----:B------:R-:W-:Y:S01]  /*c6c0*/  ISETP.GT.U32.AND P4, PT, R15, R13, PT ;  /* 0x0000000d0f00720c */ /* 0x000fe20003f84070 */
[----:B------:R-:W-:Y:S02]  /*c6d0*/  IMAD.MOV R4, RZ, RZ, -R4 ;  /* 0x000000ffff047224 */ /* 0x000fe400078e0a04 */
[----:B------:R-:W-:Y:S01]  /*c6e0*/  @!P5 IMAD.IADD R3, R3, 0x1, -R15 ;  /* 0x000000010303d824 */ /* 0x000fe200078e0a0f */
[----:B------:R0:W-:Y:S01]  /*c6f0*/  STL [R1+0x58], R0 ;  /* 0x0000580001007387 */ /* 0x0001e20000100800 */
[----:B------:R-:W-:Y:S01]  /*c700*/  IMAD.MOV R8, RZ, RZ, -R8 ;  /* 0x000000ffff087224 */ /* 0x000fe200078e0a08 */
[----:B------:R-:W-:Y:S01]  /*c710*/  ISETP.GE.AND P5, PT, R11, RZ, PT ;  /* 0x000000ff0b00720c */ /* 0x000fe20003fa6270 */
[----:B------:R-:W-:Y:S02]  /*c720*/  IMAD R14, R15, R4, R14 ;  /* 0x000000040f0e7224 */ /* 0x000fe400078e020e */
[----:B------:R-:W-:-:S04]  /*c730*/  IMAD.HI.U32 R4, R6, R9, RZ ;  /* 0x0000000906047227 */ /* 0x000fc800078e00ff */
[----:B------:R-:W-:Y:S02]  /*c740*/  IMAD R12, R15, R8, R12 ;  /* 0x000000080f0c7224 */ /* 0x000fe400078e020c */
[----:B0-----:R-:W-:Y:S02]  /*c750*/  IMAD.MOV.U32 R0, RZ, RZ, R3 ;  /* 0x000000ffff007224 */ /* 0x001fe400078e0003 */
[----:B------:R-:W-:Y:S02]  /*c760*/  IMAD.MOV R4, RZ, RZ, -R4 ;  /* 0x000000ffff047224 */ /* 0x000fe400078e0a04 */
[--C-:B------:R-:W-:Y:S01]  /*c770*/  @!P4 IMAD.IADD R13, R13, 0x1, -R15.reuse ;  /* 0x000000010d0dc824 */ /* 0x100fe200078e0a0f */
[----:B------:R-:W-:Y:S01]  /*c780*/  ISETP.GE.AND P4, PT, R10, RZ, PT ;  /* 0x000000ff0a00720c */ /* 0x000fe20003f86270 */
[----:B------:R-:W-:Y:S01]  /*c790*/  @!P2 IMAD.MOV R0, RZ, RZ, -R0 ;  /* 0x000000ffff00a224 */ /* 0x000fe200078e0a00 */
[C---:B------:R-:W-:Y:S01]  /*c7a0*/  ISETP.GT.U32.AND P2, PT, R15.reuse, R14, PT ;  /* 0x0000000e0f00720c */ /* 0x040fe20003f44070 */
[----:B------:R-:W-:Y:S01]  /*c7b0*/  @!P3 IMAD.IADD R16, R16, 0x1, -R15 ;  /* 0x000000011010b824 */ /* 0x000fe200078e0a0f */
[C---:B------:R-:W-:Y:S01]  /*c7c0*/  ISETP.GT.U32.AND P3, PT, R15.reuse, R12, PT ;  /* 0x0000000c0f00720c */ /* 0x040fe20003f64070 */
[----:B------:R-:W-:Y:S01]  /*c7d0*/  IMAD R9, R15, R4, R9 ;  /* 0x000000040f097224 */ /* 0x000fe200078e0209 */
[----:B------:R0:W-:Y:S01]  /*c7e0*/  STL [R1+0x54], R0 ;  /* 0x0000540001007387 */ /* 0x0001e20000100800 */
[----:B------:R-:W-:-:S02]  /*c7f0*/  IMAD.MOV.U32 R2, RZ, RZ, R13 ;  /* 0x000000ffff027224 */ /* 0x000fc400078e000d */
[C---:B------:R-:W-:Y:S02]  /*c800*/  VIADD R3, R26.reuse, 0x16 ;  /* 0x000000161a037836 */ /* 0x040fe40000000000 */
[----:B------:R-:W-:Y:S01]  /*c810*/  @!P0 IMAD.MOV R2, RZ, RZ, -R2 ;  /* 0x000000ffff028224 */ /* 0x000fe200078e0a02 */
[C---:B------:R-:W-:Y:S01]  /*c820*/  ISETP.GT.U32.AND P0, PT, R15.reuse, R9, PT ;  /* 0x000000090f00720c */ /* 0x040fe20003f04070 */
[----:B------:R-:W-:Y:S01]  /*c830*/  VIADD R4, R26, 0x15 ;  /* 0x000000151a047836 */ /* 0x000fe20000000000 */
[----:B------:R-:W-:Y:S01]  /*c840*/  IABS R10, R3 ;  /* 0x00000003000a7213 */ /* 0x000fe20000000000 */
[--C-:B------:R-:W-:Y:S01]  /*c850*/  @!P2 IMAD.IADD R14, R14, 0x1, -R15.reuse ;  /* 0x000000010e0ea824 */ /* 0x100fe200078e0a0f */
[----:B------:R1:W-:Y:S01]  /*c860*/  STL [R1+0x50], R2 ;  /* 0x0000500201007387 */ /* 0x0003e20000100800 */
[----:B------:R-:W-:Y:S01]  /*c870*/  @!P3 IMAD.IADD R12, R12, 0x1, -R15 ;  /* 0x000000010c0cb824 */ /* 0x000fe200078e0a0f */
[----:B------:R-:W-:Y:S01]  /*c880*/  IABS R11, R4 ;  /* 0x00000004000b7213 */ /* 0x000fe20000000000 */
[----:B------:R-:W-:Y:S01]  /*c890*/  IMAD.HI.U32 R13, R6, R10, RZ ;  /* 0x0000000a060d7227 */ /* 0x000fe200078e00ff */
[----:B------:R-:W-:-:S02]  /*c8a0*/  ISETP.GT.U32.AND P2, PT, R15, R14, PT ;  /* 0x0000000e0f00720c */ /* 0x000fc40003f44070 */
[----:B------:R-:W-:Y:S01]  /*c8b0*/  ISETP.GT.U32.AND P3, PT, R15, R12, PT ;  /* 0x0000000c0f00720c */ /* 0x000fe20003f64070 */
[----:B------:R-:W-:Y:S02]  /*c8c0*/  IMAD.MOV R13, RZ, RZ, -R13 ;  /* 0x000000ffff0d7224 */ /* 0x000fe400078e0a0d */
[----:B------:R-:W-:Y:S02]  /*c8d0*/  @!P0 IMAD.IADD R9, R9, 0x1, -R15 ;  /* 0x0000000109098824 */ /* 0x000fe400078e0a0f */
[C---:B------:R-:W-:Y:S02]  /*c8e0*/  IMAD R10, R15.reuse, R13, R10 ;  /* 0x0000000d0f0a7224 */ /* 0x040fe400078e020a */
[----:B------:R-:W-:Y:S01]  /*c8f0*/  IMAD.HI.U32 R13, R6, R11, RZ ;  /* 0x0000000b060d7227 */ /* 0x000fe200078e00ff */
[----:B------:R-:W-:-:S03]  /*c900*/  ISETP.GT.U32.AND P0, PT, R15, R9, PT ;  /* 0x000000090f00720c */ /* 0x000fc60003f04070 */
[----:B------:R-:W-:Y:S02]  /*c910*/  IMAD.MOV R13, RZ, RZ, -R13 ;  /* 0x000000ffff0d7224 */ /* 0x000fe400078e0a0d */
[--C-:B------:R-:W-:Y:S01]  /*c920*/  @!P2 IMAD.IADD R14, R14, 0x1, -R15.reuse ;  /* 0x000000010e0ea824 */ /* 0x100fe200078e0a0f */
[C---:B------:R-:W-:Y:S01]  /*c930*/  ISETP.GT.U32.AND P2, PT, R15.reuse, R10, PT ;  /* 0x0000000a0f00720c */ /* 0x040fe20003f44070 */
[----:B------:R-:W-:Y:S01]  /*c940*/  @!P3 IMAD.IADD R12, R12, 0x1, -R15 ;  /* 0x000000010c0cb824 */ /* 0x000fe200078e0a0f */
[----:B------:R-:W-:Y:S01]  /*c950*/  ISETP.GE.AND P3, PT, R4, RZ, PT ;  /* 0x000000ff0400720c */ /* 0x000fe20003f66270 */
[----:B0-----:R-:W-:Y:S02]  /*c960*/  IMAD.MOV.U32 R0, RZ, RZ, R16 ;  /* 0x000000ffff007224 */ /* 0x001fe400078e0010 */
[----:B------:R-:W-:Y:S02]  /*c970*/  IMAD R4, R15, R13, R11 ;  /* 0x0000000d0f047224 */ /* 0x000fe400078e020b */
[----:B------:R-:W-:-:S02]  /*c980*/  VIADD R8, R26, 0x14 ;  /* 0x000000141a087836 */ /* 0x000fc40000000000 */
[----:B------:R-:W-:Y:S01]  /*c990*/  @!P5 IMAD.MOV R0, RZ, RZ, -R0 ;  /* 0x000000ffff00d224 */ /* 0x000fe200078e0a00 */
[----:B------:R-:W-:Y:S01]  /*c9a0*/  ISETP.GE.AND P5, PT, R7, RZ, PT ;  /* 0x000000ff0700720c */ /* 0x000fe20003fa6270 */
[--C-:B------:R-:W-:Y:S01]  /*c9b0*/  @!P0 IMAD.IADD R9, R9, 0x1, -R15.reuse ;  /* 0x0000000109098824 */ /* 0x100fe200078e0a0f */
[C---:B------:R-:W-:Y:S01]  /*c9c0*/  ISETP.GT.U32.AND P0, PT, R15.reuse, R4, PT ;  /* 0x000000040f00720c */ /* 0x040fe20003f04070 */
[----:B------:R-:W-:Y:S01]  /*c9d0*/  @!P2 IMAD.IADD R10, R10, 0x1, -R15 ;  /* 0x000000010a0aa824 */ /* 0x000fe200078e0a0f */
[----:B------:R-:W-:Y:S01]  /*c9e0*/  IABS R7, R8 ;  /* 0x0000000800077213 */ /* 0x000fe20000000000 */
[----:B------:R0:W-:Y:S01]  /*c9f0*/  STL [R1+0x4c], R0 ;  /* 0x00004c0001007387 */ /* 0x0001e20000100800 */
[----:B------:R-:W-:Y:S02]  /*ca00*/  VIADD R11, R26, 0x13 ;  /* 0x000000131a0b7836 */ /* 0x000fe40000000000 */
[----:B------:R-:W-:Y:S01]  /*ca10*/  ISETP.GT.U32.AND P2, PT, R15, R10, PT ;  /* 0x0000000a0f00720c */ /* 0x000fe20003f44070 */
[----:B-1----:R-:W-:-:S02]  /*ca20*/  IMAD.MOV.U32 R2, RZ, RZ, R12 ;  /* 0x000000ffff027224 */ /* 0x002fc400078e000c */
[----:B------:R-:W-:Y:S01]  /*ca30*/  IABS R21, R11 ;  /* 0x0000000b00157213 */ /* 0x000fe20000000000 */
[----:B------:R-:W-:Y:S02]  /*ca40*/  VIADD R20, R26, 0x10 ;  /* 0x000000101a147836 */ /* 0x000fe40000000000 */
[----:B------:R-:W-:Y:S01]  /*ca50*/  @!P4 IMAD.MOV R2, RZ, RZ, -R2 ;  /* 0x000000ffff02c224 */ /* 0x000fe200078e0a02 */
[----:B------:R-:W-:Y:S01]  /*ca60*/  ISETP.GE.AND P4, PT, R8, RZ, PT ;  /* 0x000000ff0800720c */ /* 0x000fe20003f86270 */
[----:B0-----:R-:W-:Y:S02]  /*ca70*/  IMAD.MOV.U32 R0, RZ, RZ, R14 ;  /* 0x000000ffff007224 */ /* 0x001fe400078e000e */
[----:B------:R-:W-:-:S04]  /*ca80*/  IMAD.HI.U32 R14, R6, R7, RZ ;  /* 0x00000007060e7227 */ /* 0x000fc800078e00ff */
[----:B------:R-:W-:Y:S01]  /*ca90*/  @!P1 IMAD.MOV R0, RZ, RZ, -R0 ;  /* 0x000000ffff009224 */ /* 0x000fe200078e0a00 */
[----:B------:R-:W-:Y:S01]  /*caa0*/  ISETP.GE.AND P1, PT, R3, RZ, PT ;  /* 0x000000ff0300720c */ /* 0x000fe20003f26270 */
[----:B------:R-:W-:Y:S02]  /*cab0*/  IMAD.MOV R3, RZ, RZ, -R14 ;  /* 0x000000ffff037224 */ /* 0x000fe400078e0a0e */
[----:B------:R-:W-:Y:S01]  /*cac0*/  @!P0 IMAD.IADD R4, R4, 0x1, -R15 ;  /* 0x0000000104048824 */ /* 0x000fe200078e0a0f */
[----:B------:R0:W-:Y:S01]  /*cad0*/  STL [R1+0x40], R0 ;  /* 0x0000400001007387 */ /* 0x0001e20000100800 */
[C---:B------:R-:W-:Y:S02]  /*cae0*/  IMAD R7, R15.reuse, R3, R7 ;  /* 0x000000030f077224 */ /* 0x040fe400078e0207 */
[----:B------:R-:W-:Y:S01]  /*caf0*/  IMAD.HI.U32 R8, R6, R21, RZ ;  /* 0x0000001506087227 */ /* 0x000fe200078e00ff */
[----:B------:R-:W-:Y:S01]  /*cb00*/  ISETP.GT.U32.AND P0, PT, R15, R4, PT ;  /* 0x000000040f00720c */ /* 0x000fe20003f04070 */
[----:B------:R-:W-:Y:S02]  /*cb10*/  STL [R1+0x34], R2 ;  /* 0x0000340201007387 */ /* 0x000fe40000100800 */
[----:B------:R-:W-:-:S02]  /*cb20*/  VIADD R3, R26, 0x12 ;  /* 0x000000121a037836 */ /* 0x000fc40000000000 */
[----:B------:R-:W-:Y:S02]  /*cb30*/  IMAD.MOV R8, RZ, RZ, -R8 ;  /* 0x000000ffff087224 */ /* 0x000fe400078e0a08 */
[----:B0-----:R-:W-:Y:S01]  /*cb40*/  IMAD.MOV.U32 R0, RZ, RZ, R9 ;  /* 0x000000ffff007224 */ /* 0x001fe200078e0009 */
[----:B------:R-:W-:Y:S01]  /*cb50*/  IABS R17, R3 ;  /* 0x0000000300117213 */ /* 0x000fe20000000000 */
[----:B------:R-:W-:Y:S01]  /*cb60*/  @!P2 IMAD.IADD R10, R10, 0x1, -R15 ;  /* 0x000000010a0aa824 */ /* 0x000fe200078e0a0f */
[----:B------:R-:W-:Y:S01]  /*cb70*/  ISETP.GE.AND P2, PT, R11, RZ, PT ;  /* 0x000000ff0b00720c */ /* 0x000fe20003f46270 */
[----:B------:R-:W-:Y:S01]  /*cb80*/  @!P5 IMAD.MOV R0, RZ, RZ, -R0 ;  /* 0x000000ffff00d224 */ /* 0x000fe200078e0a00 */
[C---:B------:R-:W-:Y:S01]  /*cb90*/  ISETP.GT.U32.AND P5, PT, R15.reuse, R7, PT ;  /* 0x000000070f00720c */ /* 0x040fe20003fa4070 */
[C---:B------:R-:W-:Y:S01]  /*cba0*/  IMAD R21, R15.reuse, R8, R21 ;  /* 0x000000080f157224 */ /* 0x040fe200078e0215 */
[----:B------:R-:W-:Y:S01]  /*cbb0*/  IABS R11, R20 ;  /* 0x00000014000b7213 */ /* 0x000fe20000000000 */
[----:B------:R-:W-:Y:S01]  /*cbc0*/  IMAD.HI.U32 R9, R6, R17, RZ ;  /* 0x0000001106097227 */ /* 0x000fe200078e00ff */
[----:B------:R0:W-:Y:S03]  /*cbd0*/  STL [R1+0x2c], R0 ;  /* 0x00002c0001007387 */ /* 0x0001e60000100800 */
[----:B------:R-:W-:Y:S01]  /*cbe0*/  @!P0 IMAD.IADD R4, R4, 0x1, -R15 ;  /* 0x0000000104048824 */ /* 0x000fe200078e0a0f */
[----:B------:R-:W-:Y:S01]  /*cbf0*/  ISETP.GT.U32.AND P0, PT, R15, R21, PT ;  /* 0x000000150f00720c */ /* 0x000fe20003f04070 */
[----:B------:R-:W-:-:S02]  /*cc00*/  IMAD.MOV R9, RZ, RZ, -R9 ;  /* 0x000000ffff097224 */ /* 0x000fc400078e0a09 */
[C---:B------:R-:W-:Y:S02]  /*cc10*/  VIADD R16, R26.reuse, 0xf ;  /* 0x0000000f1a107836 */ /* 0x040fe40000000000 */
[----:B------:R-:W-:Y:S02]  /*cc20*/  @!P5 IMAD.IADD R7, R7, 0x1, -R15 ;  /* 0x000000010707d824 */ /* 0x000fe400078e0a0f */
[----:B0-----:R-:W-:Y:S01]  /*cc30*/  IMAD.MOV.U32 R0, RZ, RZ, R10 ;  /* 0x000000ffff007224 */ /* 0x001fe200078e000a */
[----:B------:R-:W-:Y:S01]  /*cc40*/  IABS R10, R16 ;  /* 0x00000010000a7213 */ /* 0x000fe20000000000 */
[C---:B------:R-:W-:Y:S01]  /*cc50*/  IMAD R17, R15.reuse, R9, R17 ;  /* 0x000000090f117224 */ /* 0x040fe200078e0211 */
[----:B------:R-:W-:Y:S01]  /*cc60*/  ISETP.GT.U32.AND P5, PT, R15, R7, PT ;  /* 0x000000070f00720c */ /* 0x000fe20003fa4070 */
[----:B------:R-:W-:Y:S01]  /*cc70*/  @!P1 IMAD.MOV R0, RZ, RZ, -R0 ;  /* 0x000000ffff009224 */ /* 0x000fe200078e0a00 */
[----:B------:R-:W-:Y:S01]  /*cc80*/  ISETP.GE.AND P1, PT, R3, RZ, PT ;  /* 0x000000ff0300720c */ /* 0x000fe20003f26270 */
[----:B------:R-:W-:-:S02]  /*cc90*/  VIADD R3, R26, 0x11 ;  /* 0x000000111a037836 */ /* 0x000fc40000000000 */
[--C-:B------:R-:W-:Y:S01]  /*cca0*/  @!P0 IMAD.IADD R21, R21, 0x1, -R15.reuse ;  /* 0x0000000115158824 */ /* 0x100fe200078e0a0f */
[----:B------:R0:W-:Y:S01]  /*ccb0*/  STL [R1+0x28], R0 ;  /* 0x0000280001007387 */ /* 0x0001e20000100800 */
[----:B------:R-:W-:Y:S01]  /*ccc0*/  IMAD.HI.U32 R8, R6, R11, RZ ;  /* 0x0000000b06087227 */ /* 0x000fe200078e00ff */
[----:B------:R-:W-:Y:S02]  /*ccd0*/  IABS R13, R3 ;  /* 0x00000003000d7213 */ /* 0x000fe40000000000 */
[----:B------:R-:W-:Y:S01]  /*cce0*/  ISETP.GT.U32.AND P0, PT, R15, R21, PT ;  /* 0x000000150f00720c */ /* 0x000fe20003f04070 */
[----:B------:R-:W-:Y:S02]  /*ccf0*/  VIADD R14, R26, 0xe ;  /* 0x0000000e1a0e7836 */ /* 0x000fe40000000000 */
[----:B------:R-:W-:Y:S01]  /*cd00*/  @!P5 IMAD.IADD R7, R7, 0x1, -R15 ;  /* 0x000000010707d824 */ /* 0x000fe200078e0a0f */
[----:B------:R-:W-:Y:S01]  /*cd10*/  ISETP.GE.AND P5, PT, R3, RZ, PT ;  /* 0x000000ff0300720c */ /* 0x000fe20003fa6270 */
[----:B------:R-:W-:Y:S01]  /*cd20*/  IMAD.MOV R8, RZ, RZ, -R8 ;  /* 0x000000ffff087224 */ /* 0x000fe200078e0a08 */
[----:B------:R-:W-:Y:S01]  /*cd30*/  IABS R9, R14 ;  /* 0x0000000e00097213 */ /* 0x000fe20000000000 */
[----:B0-----:R-:W-:-:S02]  /*cd40*/  IMAD.MOV.U32 R0, RZ, RZ, R4 ;  /* 0x000000ffff007224 */ /* 0x001fc400078e0004 */
[----:B------:R-:W-:-:S04]  /*cd50*/  IMAD.HI.U32 R4, R6, R13, RZ ;  /* 0x0000000d06047227 */ /* 0x000fc800078e00ff */
[----:B------:R-:W-:Y:S01]  /*cd60*/  @!P3 IMAD.MOV R0, RZ, RZ, -R0 ;  /* 0x000000ffff00b224 */ /* 0x000fe200078e0a00 */
[C---:B------:R-:W-:Y:S01]  /*cd70*/  ISETP.GT.U32.AND P3, PT, R15.reuse, R17, PT ;  /* 0x000000110f00720c */ /* 0x040fe20003f64070 */
[----:B------:R-:W-:Y:S02]  /*cd80*/  IMAD.MOV R3, RZ, RZ, -R4 ;  /* 0x000000ffff037224 */ /* 0x000fe400078e0a04 */
[----:B------:R-:W-:Y:S01]  /*cd90*/  IMAD.HI.U32 R4, R6, R10, RZ ;  /* 0x0000000a06047227 */ /* 0x000fe200078e00ff */
[----:B------:R0:W-:Y:S03]  /*cda0*/  STL [R1+0x24], R0 ;  /* 0x0000240001007387 */ /* 0x0001e60000100800 */
[C---:B------:R-:W-:Y:S02]  /*cdb0*/  IMAD R13, R15.reuse, R3, R13 ;  /* 0x000000030f0d7224 */ /* 0x040fe400078e020d */
[----:B------:R-:W-:-:S02]  /*cdc0*/  IMAD R11, R15, R8, R11 ;  /* 0x000000080f0b7224 */ /* 0x000fc400078e020b */
[----:B------:R-:W-:Y:S02]  /*cdd0*/  IMAD.MOV R4, RZ, RZ, -R4 ;  /* 0x000000ffff047224 */ /* 0x000fe400078e0a04 */
[----:B------:R-:W-:Y:S02]  /*cde0*/  @!P3 IMAD.IADD R17, R17, 0x1, -R15 ;  /* 0x000000011111b824 */ /* 0x000fe400078e0a0f */
[----:B0-----:R-:W-:Y:S02]  /*cdf0*/  IMAD.MOV.U32 R0, RZ, RZ, R7 ;  /* 0x000000ffff007224 */ /* 0x001fe400078e0007 */
[----:B------:R-:W-:Y:S01]  /*ce00*/  IMAD.HI.U32 R3, R6, R9, RZ ;  /* 0x0000000906037227 */ /* 0x000fe200078e00ff */
[----:B------:R-:W-:-:S03]  /*ce10*/  ISETP.GT.U32.AND P3, PT, R15, R17, PT ;  /* 0x000000110f00720c */ /* 0x000fc60003f64070 */
[----:B------:R-:W-:Y:S01]  /*ce20*/  @!P4 IMAD.MOV R0, RZ, RZ, -R0 ;  /* 0x000000ffff00c224 */ /* 0x000fe200078e0a00 */
[----:B------:R-:W-:Y:S01]  /*ce30*/  ISETP.GT.U32.AND P4, PT, R15, R13, PT ;  /* 0x0000000d0f00720c */ /* 0x000fe20003f84070 */
[----:B------:R-:W-:Y:S01]  /*ce40*/  @!P0 IMAD.IADD R21, R21, 0x1, -R15 ;  /* 0x0000000115158824 */ /* 0x000fe200078e0a0f */
[C---:B------:R-:W-:Y:S01]  /*ce50*/  ISETP.GT.U32.AND P0, PT, R15.reuse, R11, PT ;  /* 0x0000000b0f00720c */ /* 0x040fe20003f04070 */
[C---:B------:R-:W-:Y:S01]  /*ce60*/  IMAD R10, R15.reuse, R4, R10 ;  /* 0x000000040f0a7224 */ /* 0x040fe200078e020a */
[----:B------:R0:W-:Y:S01]  /*ce70*/  STL [R1+0x20], R0 ;  /* 0x0000200001007387 */ /* 0x0001e20000100800 */
[----:B------:R-:W-:Y:S02]  /*ce80*/  IMAD.MOV R4, RZ, RZ, -R3 ;  /* 0x000000ffff047224 */ /* 0x000fe400078e0a03 */
[----:B------:R-:W-:Y:S02]  /*ce90*/  VIADD R12, R26, 0xc ;  /* 0x0000000c1a0c7836 */ /* 0x000fe40000000000 */
[----:B------:R-:W-:-:S02]  /*cea0*/  IMAD R9, R15, R4, R9 ;  /* 0x000000040f097224 */ /* 0x000fc400078e0209 */
[--C-:B------:R-:W-:Y:S01]  /*ceb0*/  @!P3 IMAD.IADD R17, R17, 0x1, -R15.reuse ;  /* 0x000000011111b824 */ /* 0x100fe200078e0a0f */
[----:B------:R-:W-:Y:S01]  /*cec0*/  ISETP.GT.U32.AND P3, PT, R15, R10, PT ;  /* 0x0000000a0f00720c */ /* 0x000fe20003f64070 */
[--C-:B------:R-:W-:Y:S01]  /*ced0*/  @!P4 IMAD.IADD R13, R13, 0x1, -R15.reuse ;  /* 0x000000010d0dc824 */ /* 0x100fe200078e0a0f */
[----:B------:R-:W-:Y:S01]  /*cee0*/  ISETP.GT.U32.AND P4, PT, R15, R9, PT ;  /* 0x000000090f00720c */ /* 0x000fe20003f84070 */
[----:B------:R-:W-:Y:S01]  /*cef0*/  @!P0 IMAD.IADD R11, R11, 0x1, -R15 ;  /* 0x000000010b0b8824 */ /* 0x000fe200078e0a0f */
[----:B------:R-:W-:Y:S01]  /*cf00*/  IABS R7, R12 ;  /* 0x0000000c00077213 */ /* 0x000fe20000000000 */
[----:B------:R-:W-:Y:S01]  /*cf10*/  IMAD.MOV.U32 R5, RZ, RZ, R21 ;  /* 0x000000ffff057224 */ /* 0x000fe200078e0015 */
[----:B------:R-:W-:Y:S01]  /*cf20*/  ISETP.GE.AND P0, PT, R20, RZ, PT ;  /* 0x000000ff1400720c */ /* 0x000fe20003f06270 */
[----:B------:R-:W-:Y:S02]  /*cf30*/  VIADD R3, R26, 0xd ;  /* 0x0000000d1a037836 */ /* 0x000fe40000000000 */
[----:B------:R-:W-:Y:S01]  /*cf40*/  @!P2 IMAD.MOV R5, RZ, RZ, -R5 ;  /* 0x000000ffff05a224 */ /* 0x000fe200078e0a05 */
[----:B------:R-:W-:Y:S01]  /*cf50*/  ISETP.GT.U32.AND P2, PT, R15, R11, PT ;  /* 0x0000000b0f00720c */ /* 0x000fe20003f44070 */
[----:B------:R-:W-:Y:S01]  /*cf60*/  IMAD.HI.U32 R20, R6, R7, RZ ;  /* 0x0000000706147227 */ /* 0x000fe200078e00ff */
[----:B------:R-:W-:-:S03]  /*cf70*/  IABS R8, R3 ;  /* 0x0000000300087213 */ /* 0x000fc60000000000 */
[----:B------:R-:W-:Y:S02]  /*cf80*/  IMAD.MOV R20, RZ, RZ, -R20 ;  /* 0x000000ffff147224 */ /* 0x000fe400078e0a14 */
[--C-:B------:R-:W-:Y:S01]  /*cf90*/  @!P3 IMAD.IADD R10, R10, 0x1, -R15.reuse ;  /* 0x000000010a0ab824 */ /* 0x100fe200078e0a0f */
[----:B------:R-:W-:Y:S01]  /*cfa0*/  ISETP.GT.U32.AND P3, PT, R15, R13, PT ;  /* 0x0000000d0f00720c */ /* 0x000fe20003f64070 */
[----:B------:R-:W-:Y:S02]  /*cfb0*/  @!P4 IMAD.IADD R9, R9, 0x1, -R15 ;  /* 0x000000010909c824 */ /* 0x000fe400078e0a0f */
[----:B------:R-:W-:-:S03]  /*cfc0*/  IMAD.HI.U32 R19, R6, R8, RZ ;  /* 0x0000000806137227 */ /* 0x000fc600078e00ff */
[C---:B------:R-:W-:Y:S01]  /*cfd0*/  ISETP.GT.U32.AND P4, PT, R15.reuse, R9, PT ;  /* 0x000000090f00720c */ /* 0x040fe20003f84070 */
[----:B------:R-:W-:Y:S01]  /*cfe0*/  IMAD R7, R15, R20, R7 ;  /* 0x000000140f077224 */ /* 0x000fe200078e0207 */
[----:B------:R-:W-:Y:S01]  /*cff0*/  IABS R20, R28 ;  /* 0x0000001c00147213 */ /* 0x000fe20000000000 */
[----:B------:R-:W-:Y:S02]  /*d000*/  VIADD R4, R26, 0xb ;  /* 0x0000000b1a047836 */ /* 0x000fe40000000000 */
[----:B------:R-:W-:Y:S02]  /*d010*/  IMAD.MOV R19, RZ, RZ, -R19 ;  /* 0x000000ffff137224 */ /* 0x000fe400078e0a13 */
[--C-:B------:R-:W-:Y:S01]  /*d020*/  @!P2 IMAD.IADD R11, R11, 0x1, -R15.reuse ;  /* 0x000000010b0ba824 */ /* 0x100fe200078e0a0f */
[C---:B------:R-:W-:Y:S01]  /*d030*/  ISETP.GT.U32.AND P2, PT, R15.reuse, R7, PT ;  /* 0x000000070f00720c */ /* 0x040fe20003f44070 */
[----:B------:R-:W-:Y:S01]  /*d040*/  IMAD R8, R15, R19, R8 ;  /* 0x000000130f087224 */ /* 0x000fe200078e0208 */
[----:B------:R-:W-:Y:S01]  /*d050*/  IABS R29, R4 ;  /* 0x00000004001d7213 */ /* 0x000fe20000000000 */
[----:B------:R-:W-:-:S02]  /*d060*/  @!P3 IMAD.IADD R13, R13, 0x1, -R15 ;  /* 0x000000010d0db824 */ /* 0x000fc400078e0a0f */
[----:B------:R-:W-:Y:S01]  /*d070*/  @!P4 IMAD.IADD R9, R9, 0x1, -R15 ;  /* 0x000000010909c824 */ /* 0x000fe200078e0a0f */
[----:B------:R-:W-:Y:S01]  /*d080*/  ISETP.GT.U32.AND P3, PT, R15, R8, PT ;  /* 0x000000080f00720c */ /* 0x000fe20003f64070 */
[----:B------:R-:W-:Y:S01]  /*d090*/  IMAD.HI.U32 R19, R6, R29, RZ ;  /* 0x0000001d06137227 */ /* 0x000fe200078e00ff */
[----:B------:R-:W-:-:S03]  /*d0a0*/  ISETP.GE.AND P4, PT, R14, RZ, PT ;  /* 0x000000ff0e00720c */ /* 0x000fc60003f86270 */
[----:B------:R-:W-:Y:S02]  /*d0b0*/  IMAD.MOV R19, RZ, RZ, -R19 ;  /* 0x000000ffff137224 */ /* 0x000fe400078e0a13 */
[----:B------:R-:W-:Y:S01]  /*d0c0*/  @!P2 IMAD.IADD R7, R7, 0x1, -R15 ;  /* 0x000000010707a824 */ /* 0x000fe200078e0a0f */
[----:B------:R-:W-:Y:S01]  /*d0d0*/  ISETP.GE.AND P2, PT, R3, RZ, PT ;  /* 0x000000ff0300720c */ /* 0x000fe20003f46270 */
[----:B------:R-:W-:Y:S02]  /*d0e0*/  IMAD.MOV.U32 R14, RZ, RZ, R13 ;  /* 0x000000ffff0e7224 */ /* 0x000fe400078e000d */
[----:B------:R-:W-:Y:S02]  /*d0f0*/  IMAD.MOV.U32 R2, RZ, RZ, R17 ;  /* 0x000000ffff027224 */ /* 0x000fe400078e0011 */
[----:B0-----:R-:W-:Y:S02]  /*d100*/  VIADD R0, R26, 0xa ;  /* 0x0000000a1a007836 */ /* 0x001fe40000000000 */
[----:B------:R-:W-:-:S02]  /*d110*/  IMAD R29, R15, R19, R29 ;  /* 0x000000130f1d7224 */ /* 0x000fc400078e021d */
[----:B------:R-:W-:Y:S01]  /*d120*/  @!P5 IMAD.MOV R14, RZ, RZ, -R14 ;  /* 0x000000ffff0ed224 */ /* 0x000fe200078e0a0e */
[C---:B------:R-:W-:Y:S01]  /*d130*/  ISETP.GT.U32.AND P5, PT, R15.reuse, R7, PT ;  /* 0x000000070f00720c */ /* 0x040fe20003fa4070 */
[----:B------:R-:W-:Y:S01]  /*d140*/  @!P1 IMAD.MOV R2, RZ, RZ, -R2 ;  /* 0x000000ffff029224 */ /* 0x000fe200078e0a02 */
[----:B------:R0:W-:Y:S01]  /*d150*/  STL [R1+0x5c], R0 ;  /* 0x00005c0001007387 */ /* 0x0001e20000100800 */
[----:B------:R-:W-:Y:S01]  /*d160*/  IMAD.HI.U32 R13, R6, R20, RZ ;  /* 0x00000014060d7227 */ /* 0x000fe200078e00ff */
[----:B------:R-:W-:Y:S02]  /*d170*/  IABS R17, R0 ;  /* 0x0000000000117213 */ /* 0x000fe40000000000 */
[----:B------:R1:W-:Y:S01]  /*d180*/  STL [R1+0x1c], R5 ;  /* 0x00001c0501007387 */ /* 0x0003e20000100800 */
[----:B------:R-:W-:Y:S01]  /*d190*/  @!P3 IMAD.IADD R8, R8, 0x1, -R15 ;  /* 0x000000010808b824 */ /* 0x000fe200078e0a0f */
[C---:B------:R-:W-:Y:S01]  /*d1a0*/  ISETP.GT.U32.AND P3, PT, R15.reuse, R29, PT ;  /* 0x0000001d0f00720c */ /* 0x040fe20003f64070 */
[----:B------:R-:W-:Y:S01]  /*d1b0*/  IMAD.MOV R13, RZ, RZ, -R13 ;  /* 0x000000ffff0d7224 */ /* 0x000fe200078e0a0d */
[----:B------:R-:W-:Y:S01]  /*d1c0*/  ISETP.GT.U32.AND P1, PT, R15, R10, PT ;  /* 0x0000000a0f00720c */ /* 0x000fe20003f24070 */
[----:B------:R2:W-:Y:S01]  /*d1d0*/  STL [R1+0x18], R2 ;  /* 0x0000180201007387 */ /* 0x0005e20000100800 */
[----:B0-----:R-:W-:-:S02]  /*d1e0*/  VIADD R0, R26, 0x8 ;  /* 0x000000081a007836 */ /* 0x001fc40000000000 */
[----:B------:R-:W-:Y:S02]  /*d1f0*/  IMAD R20, R15, R13, R20 ;  /* 0x0000000d0f147224 */ /* 0x000fe400078e0214 */
[----:B-1----:R-:W-:Y:S01]  /*d200*/  IMAD.MOV.U32 R5, RZ, RZ, R11 ;  /* 0x000000ffff057224 */ /* 0x002fe200078e000b */
[----:B------:R0:W-:Y:S01]  /*d210*/  STL [R1+0x48], R0 ;  /* 0x0000480001007387 */ /* 0x0001e20000100800 */
[----:B------:R-:W-:Y:S01]  /*d220*/  @!P5 IMAD.IADD R7, R7, 0x1, -R15 ;  /* 0x000000010707d824 */ /* 0x000fe200078e0a0f */
[----:B------:R-:W-:Y:S01]  /*d230*/  ISETP.GT.U32.AND P5, PT, R15, R20, PT ;  /* 0x000000140f00720c */ /* 0x000fe20003fa4070 */
[----:B------:R-:W-:Y:S01]  /*d240*/  @!P0 IMAD.MOV R5, RZ, RZ, -R5 ;  /* 0x000000ffff058224 */ /* 0x000fe200078e0a05 */
[----:B------:R-:W-:Y:S01]  /*d250*/  IABS R3, R0 ;  /* 0x0000000000037213 */ /* 0x000fe20000000000 */
[----:B--2---:R-:W-:Y:S02]  /*d260*/  VIADD R2, R26, 0x7 ;  /* 0x000000071a027836 */ /* 0x004fe40000000000 */
[--C-:B------:R-:W-:Y:S01]  /*d270*/  @!P3 IMAD.IADD R29, R29, 0x1, -R15.reuse ;  /* 0x000000011d1db824 */ /* 0x100fe200078e0a0f */
[C---:B------:R-:W-:Y:S01]  /*d280*/  ISETP.GT.U32.AND P3, PT, R15.reuse, R8, PT ;  /* 0x000000080f00720c */ /* 0x040fe20003f64070 */
[----:B------:R-:W-:Y:S01]  /*d290*/  @!P1 IMAD.IADD R10, R10, 0x1, -R15 ;  /* 0x000000010a0a9824 */ /* 0x000fe200078e0a0f */
[----:B------:R-:W-:Y:S01]  /*d2a0*/  STL [R1+0x38], R2 ;  /* 0x0000380201007387 */ /* 0x000fe20000100800 */
[----:B------:R-:W-:Y:S01]  /*d2b0*/  ISETP.GE.AND P1, PT, R16, RZ, PT ;  /* 0x000000ff1000720c */ /* 0x000fe20003f26270 */
[----:B------:R-:W-:Y:S01]  /*d2c0*/  IMAD.HI.U32 R16, R6, R17, RZ ;  /* 0x0000001106107227 */ /* 0x000fe200078e00ff */
[----:B------:R-:W-:Y:S01]  /*d2d0*/  ISETP.GT.U32.AND P0, PT, R15, R29, PT ;  /* 0x0000001d0f00720c */ /* 0x000fe20003f04070 */
[----:B------:R1:W-:Y:S01]  /*d2e0*/  STL [R1+0x14], R14 ;  /* 0x0000140e01007387 */ /* 0x0003e20000100800 */
[----:B------:R-:W-:Y:S01]  /*d2f0*/  IABS R19, R2 ;  /* 0x0000000200137213 */ /* 0x000fe20000000000 */
[----:B------:R-:W-:-:S02]  /*d300*/  IMAD.MOV R16, RZ, RZ, -R16 ;  /* 0x000000ffff107224 */ /* 0x000fc400078e0a10 */
[----:B------:R2:W-:Y:S01]  /*d310*/  STL [R1+0x10], R5 ;  /* 0x0000100501007387 */ /* 0x0005e20000100800 */
[----:B0-----:R-:W-:Y:S02]  /*d320*/  VIADD R0, R26, 0x6 ;  /* 0x000000061a007836 */ /* 0x001fe40000000000 */
[----:B------:R-:W-:-:S04]  /*d330*/  IMAD.HI.U32 R11, R6, R3, RZ ;  /* 0x00000003060b7227 */ /* 0x000fc800078e00ff */
[----:B-1----:R-:W-:Y:S02]  /*d340*/  VIADD R14, R26, 0x2 ;  /* 0x000000021a0e7836 */ /* 0x002fe40000000000 */
[----:B------:R-:W-:Y:S01]  /*d350*/  @!P5 IMAD.IADD R20, R20, 0x1, -R15 ;  /* 0x000000011414d824 */ /* 0x000fe200078e0a0f */
[----:B------:R-:W-:Y:S01]  /*d360*/  ISETP.GE.AND P5, PT, R4, RZ, PT ;  /* 0x000000ff0400720c */ /* 0x000fe20003fa6270 */
[----:B--2---:R-:W-:Y:S01]  /*d370*/  VIADD R5, R26, 0x5 ;  /* 0x000000051a057836 */ /* 0x004fe20000000000 */
[----:B------:R-:W-:Y:S01]  /*d380*/  IABS R23, R14 ;  /* 0x0000000e00177213 */ /* 0x000fe20000000000 */
[----:B---3--:R-:W-:Y:S02]  /*d390*/  IMAD R2, R24, UR7, RZ ;  /* 0x0000000718027c24 */ /* 0x008fe4000f8e02ff */
[----:B------:R-:W-:Y:S01]  /*d3a0*/  IMAD R18, RZ, RZ, -UR7 ;  /* 0x80000007ff127e24 */ /* 0x000fe2000f8e02ff */
[----:B------:R-:W-:Y:S01]  /*d3b0*/  IABS R25, R5 ;  /* 0x0000000500197213 */ /* 0x000fe20000000000 */
[----:B------:R-:W-:Y:S01]  /*d3c0*/  IMAD R17, R15, R16, R17 ;  /* 0x000000100f117224 */ /* 0x000fe200078e0211 */
[----:B------:R-:W-:Y:S01]  /*d3d0*/  IABS R16, R0 ;  /* 0x0000000000107213 */ /* 0x000fe20000000000 */
[----:B------:R-:W-:-:S02]  /*d3e0*/  IMAD.MOV R11, RZ, RZ, -R11 ;  /* 0x000000ffff0b7224 */ /* 0x000fc400078e0a0b */
[----:B------:R-:W-:-:S04]  /*d3f0*/  IMAD.HI.U32 R13, R6, R25, RZ ;  /* 0x00000019060d7227 */ /* 0x000fc800078e00ff */
[----:B------:R-:W-:Y:S02]  /*d400*/  IMAD.MOV R4, RZ, RZ, -R13 ;  /* 0x000000ffff047224 */ /* 0x000fe400078e0a0d */
[----:B------:R-:W-:Y:S02]  /*d410*/  IMAD R2, R18, 0x4, R2 ;  /* 0x0000000412027824 */ /* 0x000fe400078e0202 */
[C---:B------:R-:W-:Y:S02]  /*d420*/  IMAD R25, R15.reuse, R4, R25 ;  /* 0x000000040f197224 */ /* 0x040fe400078e0219 */
[----:B------:R-:W-:Y:S01]  /*d430*/  IMAD R3, R15, R11, R3 ;  /* 0x0000000b0f037224 */ /* 0x000fe200078e0203 */
[----:B------:R0:W-:Y:S01]  /*d440*/  STL [R1+0x78], R2 ;  /* 0x0000780201007387 */ /* 0x0001e20000100800 */
[----:B------:R-:W-:-:S04]  /*d450*/  IMAD.HI.U32 R4, R6, R23, RZ ;  /* 0x0000001706047227 */ /* 0x000fc800078e00ff */
[----:B------:R-:W-:Y:S01]  /*d460*/  @!P0 IMAD.IADD R29, R29, 0x1, -R15 ;  /* 0x000000011d1d8824 */ /* 0x000fe200078e0a0f */
[----:B------:R-:W-:Y:S01]  /*d470*/  ISETP.GE.AND P0, PT, R12, RZ, PT ;  /* 0x000000ff0c00720c */ /* 0x000fe20003f06270 */
[----:B------:R-:W-:-:S04]  /*d480*/  IMAD.HI.U32 R11, R6, R16, RZ ;  /* 0x00000010060b7227 */ /* 0x000fc800078e00ff */
[----:B------:R-:W-:Y:S02]  /*d490*/  VIADD R13, R26, 0x4 ;  /* 0x000000041a0d7836 */ /* 0x000fe40000000000 */
[----:B------:R-:W-:-:S03]  /*d4a0*/  IMAD.HI.U32 R12, R6, R19, RZ ;  /* 0x00000013060c7227 */ /* 0x000fc600078e00ff */
[----:B------:R-:W-:Y:S01]  /*d4b0*/  IABS R21, R13 ;  /* 0x0000000d00157213 */ /* 0x000fe20000000000 */
[----:B------:R-:W-:Y:S02]  /*d4c0*/  IMAD.MOV R4, RZ, RZ, -R4 ;  /* 0x000000ffff047224 */ /* 0x000fe400078e0a04 */
[----:B0-----:R-:W-:Y:S02]  /*d4d0*/  IMAD R2, R18, 0x4, R2 ;  /* 0x0000000412027824 */ /* 0x001fe400078e0202 */
[----:B------:R-:W-:Y:S02]  /*d4e0*/  IMAD.MOV R11, RZ, RZ, -R11 ;  /* 0x000000ffff0b7224 */ /* 0x000fe400078e0a0b */
[----:B------:R-:W-:Y:S01]  /*d4f0*/  IMAD.MOV R12, RZ, RZ, -R12 ;  /* 0x000000ffff0c7224 */ /* 0x000fe200078e0a0c */
[----:B------:R0:W-:Y:S01]  /*d500*/  STL [R1+0x98], R2 ;  /* 0x0000980201007387 */ /* 0x0001e20000100800 */
[C---:B------:R-:W-:Y:S02]  /*d510*/  IMAD R23, R15.reuse, R4, R23 ;  /* 0x000000040f177224 */ /* 0x040fe400078e0217 */
[----:B------:R-:W-:-:S02]  /*d520*/  IMAD R16, R15, R11, R16 ;  /* 0x0000000b0f107224 */ /* 0x000fc400078e0210 */
[----:B------:R-:W-:Y:S02]  /*d530*/  IMAD R4, R18, 0x4, R2 ;  /* 0x0000000412047824 */ /* 0x000fe400078e0202 */
[----:B------:R-:W-:-:S04]  /*d540*/  IMAD.HI.U32 R11, R6, R22, RZ ;  /* 0x00000016060b7227 */ /* 0x000fc800078e00ff */
[----:B0-----:R-:W-:Y:S02]  /*d550*/  IMAD.MOV.U32 R2, RZ, RZ, R10 ;  /* 0x000000ffff027224 */ /* 0x001fe400078e000a */
[----:B------:R-:W-:Y:S01]  /*d560*/  IMAD R19, R15, R12, R19 ;  /* 0x0000000c0f137224 */ /* 0x000fe200078e0213 */
[----:B------:R-:W2:Y:S01]  /*d570*/  LDL.LU R10, [R1+0x5c] ;  /* 0x00005c00010a7983 */ /* 0x000ea20000300800 */
[----:B------:R-:W-:-:S04]  /*d580*/  IMAD.HI.U32 R12, R6, R21, RZ ;  /* 0x00000015060c7227 */ /* 0x000fc800078e00ff */
[----:B------:R-:W-:Y:S02]  /*d590*/  IMAD.MOV R11, RZ, RZ, -R11 ;  /* 0x000000ffff0b7224 */ /* 0x000fe400078e0a0b */
[----:B------:R-:W-:Y:S02]  /*d5a0*/  @!P1 IMAD.MOV R2, RZ, RZ, -R2 ;  /* 0x000000ffff029224 */ /* 0x000fe400078e0a02 */
[----:B------:R-:W-:Y:S02]  /*d5b0*/  IMAD.MOV R12, RZ, RZ, -R12 ;  /* 0x000000ffff0c7224 */ /* 0x000fe400078e0a0c */
[----:B------:R-:W-:Y:S01]  /*d5c0*/  @!P4 IMAD.MOV R9, RZ, RZ, -R9 ;  /* 0x000000ffff09c224 */ /* 0x000fe200078e0a09 */
[----:B------:R0:W-:Y:S01]  /*d5d0*/  STL [R1+0xc], R2 ;  /* 0x00000c0201007387 */ /* 0x0001e20000100800 */
[C---:B------:R-:W-:Y:S02]  /*d5e0*/  IMAD R22, R15.reuse, R11, R22 ;  /* 0x0000000b0f167224 */ /* 0x040fe400078e0216 */
[C---:B------:R-:W-:Y:S01]  /*d5f0*/  IMAD R21, R15.reuse, R12, R21 ;  /* 0x0000000c0f157224 */ /* 0x040fe200078e0215 */
[----:B------:R-:W3:Y:S01]  /*d600*/  LDL.LU R11, [R1+0x48] ;  /* 0x00004800010b7983 */ /* 0x000ee20000300800 */
[----:B------:R-:W-:Y:S01]  /*d610*/  @!P3 IMAD.IADD R8, R8, 0x1, -R15 ;  /* 0x000000010808b824 */ /* 0x000fe200078e0a0f */
[----:B------:R-:W-:Y:S01]  /*d620*/  ISETP.GT.U32.AND P3, PT, R15, R17, PT ;  /* 0x000000110f00720c */ /* 0x000fe20003f64070 */
[----:B------:R-:W-:Y:S01]  /*d630*/  VIADD R26, R26, 0x1 ;  /* 0x000000011a1a7836 */ /* 0x000fe20000000000 */
[----:B------:R-:W-:Y:S04]  /*d640*/  STL [R1+0x8], R9 ;  /* 0x0000080901007387 */ /* 0x000fe80000100800 */
[----:B------:R-:W4:Y:S01]  /*d650*/  LDL.LU R12, [R1+0x38] ;  /* 0x00003800010c7983 */ /* 0x000f220000300800 */
[----:B------:R-:W-:Y:S01]  /*d660*/  @!P2 IMAD.MOV R8, RZ, RZ, -R8 ;  /* 0x000000ffff08a224 */ /* 0x000fe200078e0a08 */
[----:B------:R-:W-:-:S05]  /*d670*/  IABS R24, R26 ;  /* 0x0000001a00187213 */ /* 0x000fca0000000000 */
[----:B------:R-:W-:Y:S01]  /*d680*/  @!P3 IMAD.IADD R17, R17, 0x1, -R15 ;  /* 0x000000011111b824 */ /* 0x000fe200078e0a0f */
[----:B------:R-:W-:Y:S01]  /*d690*/  ISETP.GT.U32.AND P3, PT, R15, R3, PT ;  /* 0x000000030f00720c */ /* 0x000fe20003f64070 */
[----:B0-----:R-:W-:Y:S02]  /*d6a0*/  IMAD.MOV.U32 R2, RZ, RZ, R7 ;  /* 0x000000ffff027224 */ /* 0x001fe400078e0007 */
[----:B------:R-:W-:Y:S02]  /*d6b0*/  @!P5 IMAD.MOV R29, RZ, RZ, -R29 ;  /* 0x000000ffff1dd224 */ /* 0x000fe400078e0a1d */
[----:B------:R-:W-:-:S08]  /*d6c0*/  IMAD.HI.U32 R6, R6, R24, RZ ;  /* 0x0000001806067227 */ /* 0x000fd000078e00ff */
[----:B------:R-:W-:Y:S01]  /*d6d0*/  @!P3 IMAD.IADD R3, R3, 0x1, -R15 ;  /* 0x000000010303b824 */ /* 0x000fe200078e0a0f */
[----:B------:R-:W-:-:S13]  /*d6e0*/  ISETP.GT.U32.AND P3, PT, R15, R19, PT ;  /* 0x000000130f00720c */ /* 0x000fda0003f64070 */
[----:B------:R-:W-:Y:S01]  /*d6f0*/  @!P3 IMAD.IADD R19, R19, 0x1, -R15 ;  /* 0x000000011313b824 */ /* 0x000fe200078e0a0f */
[C---:B------:R-:W-:Y:S02]  /*d700*/  ISETP.GT.U32.AND P3, PT, R15.reuse, R16, PT ;  /* 0x000000100f00720c */ /* 0x040fe40003f64070 */
[C---:B------:R-:W-:Y:S02]  /*d710*/  ISETP.GT.U32.AND P1, PT, R15.reuse, R17, PT ;  /* 0x000000110f00720c */ /* 0x040fe40003f24070 */
[----:B------:R-:W-:-:S09]  /*d720*/  ISETP.GT.U32.AND P2, PT, R15, R3, PT ;  /* 0x000000030f00720c */ /* 0x000fd20003f44070 */
[--C-:B------:R-:W-:Y:S01]  /*d730*/  @!P3 IMAD.IADD R16, R16, 0x1, -R15.reuse ;  /* 0x000000011010b824 */ /* 0x100fe200078e0a0f */
[C---:B------:R-:W-:Y:S01]  /*d740*/  ISETP.GT.U32.AND P3, PT, R15.reuse, R20, PT ;  /* 0x000000140f00720c */ /* 0x040fe20003f64070 */
[----:B------:R-:W-:Y:S01]  /*d750*/  @!P0 IMAD.MOV R2, RZ, RZ, -R2 ;  /* 0x000000ffff028224 */ /* 0x000fe200078e0a02 */
[----:B------:R-:W-:Y:S01]  /*d760*/  ISETP.GT.U32.AND P0, PT, R15, R19, PT ;  /* 0x000000130f00720c */ /* 0x000fe20003f04070 */
[--C-:B------:R-:W-:Y:S01]  /*d770*/  @!P1 IMAD.IADD R17, R17, 0x1, -R15.reuse ;  /* 0x0000000111119824 */ /* 0x100fe200078e0a0f */
[C---:B------:R-:W-:Y:S02]  /*d780*/  ISETP.GT.U32.AND P5, PT, R15.reuse, R25, PT ;  /* 0x000000190f00720c */ /* 0x040fe40003fa4070 */
[----:B------:R-:W-:Y:S01]  /*d790*/  ISETP.GT.U32.AND P1, PT, R15, R21, PT ;  /* 0x000000150f00720c */ /* 0x000fe20003f24070 */
[----:B------:R-:W-:Y:S01]  /*d7a0*/  @!P2 IMAD.IADD R3, R3, 0x1, -R15 ;  /* 0x000000010303a824 */ /* 0x000fe200078e0a0f */
[----:B------:R-:W-:Y:S01]  /*d7b0*/  ISETP.GT.U32.AND P2, PT, R15, R23, PT ;  /* 0x000000170f00720c */ /* 0x000fe20003f44070 */
[----:B------:R-:W-:-:S04]  /*d7c0*/  IMAD.MOV R6, RZ, RZ, -R6 ;  /* 0x000000ffff067224 */ /* 0x000fc800078e0a06 */
[--C-:B------:R-:W-:Y:S01]  /*d7d0*/  @!P3 IMAD.IADD R20, R20, 0x1, -R15.reuse ;  /* 0x000000011414b824 */ /* 0x100fe200078e0a0f */
[C---:B------:R-:W-:Y:S01]  /*d7e0*/  ISETP.GT.U32.AND P3, PT, R15.reuse, R22, PT ;  /* 0x000000160f00720c */ /* 0x040fe20003f64070 */
[----:B------:R-:W-:Y:S02]  /*d7f0*/  IMAD R24, R15, R6, R24 ;  /* 0x000000060f187224 */ /* 0x000fe400078e0218 */
[C---:B------:R-:W-:Y:S02]  /*d800*/  IMAD R6, R18.reuse, 0x4, R4 ;  /* 0x0000000412067824 */ /* 0x040fe400078e0204 */
[--C-:B------:R-:W-:Y:S01]  /*d810*/  @!P0 IMAD.IADD R19, R19, 0x1, -R15.reuse ;  /* 0x0000000113138824 */ /* 0x100fe200078e0a0f */
[----:B------:R-:W-:Y:S01]  /*d820*/  ISETP.GT.U32.AND P4, PT, R15, R16, PT ;  /* 0x000000100f00720c */ /* 0x000fe20003f84070 */
[----:B------:R-:W-:Y:S02]  /*d830*/  IMAD R7, R18, 0x4, R6 ;  /* 0x0000000412077824 */ /* 0x000fe400078e0206 */
[--C-:B------:R-:W-:Y:S01]  /*d840*/  @!P5 IMAD.IADD R25, R25, 0x1, -R15.reuse ;  /* 0x000000011919d824 */ /* 0x100fe200078e0a0f */
[----:B------:R-:W-:Y:S01]  /*d850*/  ISETP.GE.AND P5, PT, R28, RZ, PT ;  /* 0x000000ff1c00720c */ /* 0x000fe20003fa6270 */
[--C-:B------:R-:W-:Y:S01]  /*d860*/  @!P1 IMAD.IADD R21, R21, 0x1, -R15.reuse ;  /* 0x0000000115159824 */ /* 0x100fe200078e0a0f */
[----:B------:R0:W-:Y:S01]  /*d870*/  STL [R1+0x4], R8 ;  /* 0x0000040801007387 */ /* 0x0001e20000100800 */
[----:B------:R-:W-:-:S02]  /*d880*/  @!P3 IMAD.IADD R22, R22, 0x1, -R15 ;  /* 0x000000011616b824 */ /* 0x000fc400078e0a0f */
[----:B------:R-:W-:Y:S01]  /*d890*/  @!P2 IMAD.IADD R23, R23, 0x1, -R15 ;  /* 0x000000011717a824 */ /* 0x000fe200078e0a0f */
[----:B------:R-:W-:Y:S01]  /*d8a0*/  ISETP.GE.AND P2, PT, R0, RZ, PT ;  /* 0x000000ff0000720c */ /* 0x000fe20003f46270 */
[----:B------:R-:W-:Y:S01]  /*d8b0*/  STL [R1+0x1bbc], R2 ;  /* 0x001bbc0201007387 */ /* 0x000fe20000100800 */
[----:B0-----:R-:W-:-:S03]  /*d8c0*/  IMAD R8, R18, 0x4, R7 ;  /* 0x0000000412087824 */ /* 0x001fc600078e0207 */
[----:B------:R0:W-:Y:S01]  /*d8d0*/  STL [R1+0x1bb4], R4 ;  /* 0x001bb40401007387 */ /* 0x0001e20000100800 */
[----:B------:R-:W-:-:S03]  /*d8e0*/  IMAD R9, R18, 0x4, R8 ;  /* 0x0000000412097824 */ /* 0x000fc600078e0208 */
[----:B------:R-:W-:Y:S01]  /*d8f0*/  STL [R1+0x1bc0], R29 ;  /* 0x001bc01d01007387 */ /* 0x000fe20000100800 */
[----:B------:R-:W-:-:S03]  /*d900*/  @!P4 IMAD.IADD R16, R16, 0x1, -R15 ;  /* 0x000000011010c824 */ /* 0x000fc600078e0a0f */
[----:B------:R-:W-:Y:S01]  /*d910*/  STL [R1+0x1bc4], R6 ;  /* 0x001bc40601007387 */ /* 0x000fe20000100800 */
[----:B------:R-:W-:-:S03]  /*d920*/  @!P5 IMAD.MOV R20, RZ, RZ, -R20 ;  /* 0x000000ffff14d224 */ /* 0x000fc600078e0a14 */
[----:B------:R-:W-:Y:S04]  /*d930*/  STL [R1+0x1bc8], R7 ;  /* 0x001bc80701007387 */ /* 0x000fe80000100800 */
[----:B------:R-:W-:Y:S01]  /*d940*/  STL [R1+0x1bcc], R8 ;  /* 0x001bcc0801007387 */ /* 0x000fe20000100800 */
[----:B------:R-:W-:-:S03]  /*d950*/  @!P2 IMAD.MOV R16, RZ, RZ, -R16 ;  /* 0x000000ffff10a224 */ /* 0x000fc600078e0a10 */
[----:B------:R-:W-:Y:S04]  /*d960*/  STL [R1+0x1bd0], R9 ;  /* 0x001bd00901007387 */ /* 0x000fe80000100800 */
[----:B------:R-:W5:Y:S01]  /*d970*/  LDL.LU R0, [R1+0x1c74] ;  /* 0x001c740001007983 */ /* 0x000f620000300800 */
[----:B------:R-:W-:Y:S02]  /*d980*/  ISETP.GE.AND P2, PT, R5, RZ, PT ;  /* 0x000000ff0500720c */ /* 0x000fe40003f46270 */
[----:B--2---:R-:W-:Y:S01]  /*d990*/  ISETP.GE.AND P0, PT, R10, RZ, PT ;  /* 0x000000ff0a00720c */ /* 0x004fe20003f06270 */
[----:B------:R-:W-:Y:S01]  /*d9a0*/  IMAD R10, R18, 0x4, R9 ;  /* 0x00000004120a7824 */ /* 0x000fe200078e0209 */
[----:B---3--:R-:W-:Y:S02]  /*d9b0*/  ISETP.GE.AND P1, PT, R11, RZ, PT ;  /* 0x000000ff0b00720c */ /* 0x008fe40003f26270 */
[----:B----4-:R-:W-:-:S09]  /*d9c0*/  ISETP.GE.AND P3, PT, R12, RZ, PT ;  /* 0x000000ff0c00720c */ /* 0x010fd20003f66270 */
[----:B------:R-:W-:Y:S01]  /*d9d0*/  @!P0 IMAD.MOV R17, RZ, RZ, -R17 ;  /* 0x000000ffff118224 */ /* 0x000fe200078e0a11 */
[----:B------:R-:W-:Y:S01]  /*d9e0*/  STL [R1+0x1bd4], R10 ;  /* 0x001bd40a01007387 */ /* 0x000fe20000100800 */
[----:B------:R-:W-:Y:S02]  /*d9f0*/  IMAD R11, R18, 0x4, R10 ;  /* 0x00000004120b7824 */ /* 0x000fe400078e020a */
[----:B------:R-:W-:Y:S01]  /*da00*/  @!P1 IMAD.MOV R3, RZ, RZ, -R3 ;  /* 0x000000ffff039224 */ /* 0x000fe200078e0a03 */
[----:B------:R-:W-:Y:S04]  /*da10*/  STL [R1+0x1bd8], R17 ;  /* 0x001bd81101007387 */ /* 0x000fe80000100800 */
[----:B------:R-:W-:Y:S01]  /*da20*/  STL [R1+0x1bdc], R20 ;  /* 0x001bdc1401007387 */ /* 0x000fe20000100800 */
[----:B------:R-:W-:-:S03]  /*da30*/  @!P3 IMAD.MOV R19, RZ, RZ, -R19 ;  /* 0x000000ffff13b224 */ /* 0x000fc600078e0a13 */
[----:B------:R-:W-:Y:S04]  /*da40*/  STL [R1+0x1be0], R3 ;  /* 0x001be00301007387 */ /* 0x000fe80000100800 */
[----:B------:R-:W-:Y:S04]  /*da50*/  STL [R1+0x1be4], R19 ;  /* 0x001be41301007387 */ /* 0x000fe80000100800 */
[----:B------:R-:W-:Y:S04]  /*da60*/  STL [R1+0x1be8], R11 ;  /* 0x001be80b01007387 */ /* 0x000fe80000100800 */
[----:B------:R-:W-:Y:S04]  /*da70*/  STL [R1+0x1bec], R16 ;  /* 0x001bec1001007387 */ /* 0x000fe80000100800 */
[----:B------:R-:W2:Y:S01]  /*da80*/  LDL.LU R5, [R1+0x1c70] ;  /* 0x001c700001057983 */ /* 0x000ea20000300800 */
[----:B------:R-:W-:-:S02]  /*da90*/  ISETP.GT.U32.AND P4, PT, R15, R24, PT ;  /* 0x000000180f00720c */ /* 0x000fc40003f84070 */
[C---:B------:R-:W-:Y:S01]  /*daa0*/  ISETP.GT.U32.AND P0, PT, R15.reuse, R25, PT ;  /* 0x000000190f00720c */ /* 0x040fe20003f04070 */
[----:B0-----:R-:W0:Y:S01]  /*dab0*/  S2R R4, SR_TID.X ;  /* 0x0000000000047919 */ /* 0x001e220000002100 */
[C---:B------:R-:W-:Y:S02]  /*dac0*/  ISETP.GT.U32.AND P1, PT, R15.reuse, R22, PT ;  /* 0x000000160f00720c */ /* 0x040fe40003f24070 */
[----:B------:R-:W-:-:S07]  /*dad0*/  ISETP.GT.U32.AND P5, PT, R15, R23, PT ;  /* 0x000000170f00720c */ /* 0x000fce0003fa4070 */
[----:B------:R-:W-:Y:S01]  /*dae0*/  @!P4 IMAD.IADD R24, R24, 0x1, -R15 ;  /* 0x000000011818c824 */ /* 0x000fe200078e0a0f */
[----:B------:R-:W-:Y:S01]  /*daf0*/  ISETP.GT.U32.AND P4, PT, R15, R21, PT ;  /* 0x000000150f00720c */ /* 0x000fe20003f84070 */
[----:B------:R-:W-:-:S03]  /*db00*/  IMAD R12, R18, 0x4, R11 ;  /* 0x00000004120c7824 */ /* 0x000fc600078e020b */
[----:B------:R-:W-:Y:S01]  /*db10*/  ISETP.GT.U32.AND P3, PT, R15, R24, PT ;  /* 0x000000180f00720c */ /* 0x000fe20003f64070 */
[--C-:B------:R-:W-:Y:S01]  /*db20*/  @!P0 IMAD.IADD R25, R25, 0x1, -R15.reuse ;  /* 0x0000000119198824 */ /* 0x100fe200078e0a0f */
[----:B------:R-:W-:Y:S01]  /*db30*/  ISETP.GE.AND P0, PT, R13, RZ, PT ;  /* 0x000000ff0d00720c */ /* 0x000fe20003f06270 */
[----:B------:R-:W-:Y:S02]  /*db40*/  IMAD R13, R18, 0x4, R12 ;  /* 0x00000004120d7824 */ /* 0x000fe400078e020c */
[----:B------:R-:W-:Y:S01]  /*db50*/  @!P1 IMAD.IADD R22, R22, 0x1, -R15 ;  /* 0x0000000116169824 */ /* 0x000fe200078e0a0f */
[----:B------:R-:W-:Y:S01]  /*db60*/  ISETP.GE.AND P1, PT, R14, RZ, PT ;  /* 0x000000ff0e00720c */ /* 0x000fe20003f26270 */
[----:B------:R-:W-:Y:S02]  /*db70*/  IMAD R14, R18, 0x4, R13 ;  /* 0x00000004120e7824 */ /* 0x000fe400078e020d */
[--C-:B------:R-:W-:Y:S02]  /*db80*/  @!P4 IMAD.IADD R21, R21, 0x1, -R15.reuse ;  /* 0x000000011515c824 */ /* 0x100fe400078e0a0f */
[----:B------:R-:W-:-:S02]  /*db90*/  @!P5 IMAD.IADD R23, R23, 0x1, -R15 ;  /* 0x000000011717d824 */ /* 0x000fc400078e0a0f */
[----:B------:R-:W-:Y:S02]  /*dba0*/  @!P3 IMAD.IADD R24, R24, 0x1, -R15 ;  /* 0x000000011818b824 */ /* 0x000fe400078e0a0f */
[----:B------:R-:W-:Y:S01]  /*dbb0*/  IMAD R15, R18, 0x4, R14 ;  /* 0x00000004120f7824 */ /* 0x000fe200078e020e */
[----:B------:R-:W-:Y:S01]  /*dbc0*/  ISETP.GE.AND P4, PT, R27, RZ, PT ;  /* 0x000000ff1b00720c */ /* 0x000fe20003f86270 */
[----:B------:R-:W-:Y:S01]  /*dbd0*/  STL [R1+0x1bf0], R12 ;  /* 0x001bf00c01007387 */ /* 0x000fe20000100800 */
[----:B------:R-:W-:-:S03]  /*dbe0*/  ISETP.GE.AND P5, PT, R26, RZ, PT ;  /* 0x000000ff1a00720c */ /* 0x000fc60003fa6270 */
[----:B------:R-:W-:Y:S04]  /*dbf0*/  STL [R1+0x1bf4], R13 ;  /* 0x001bf40d01007387 */ /* 0x000fe80000100800 */
[----:B------:R-:W-:Y:S04]  /*dc00*/  STL [R1+0x1bf8], R14 ;  /* 0x001bf80e01007387 */ /* 0x000fe80000100800 */
[----:B------:R-:W-:Y:S04]  /*dc10*/  STL [R1+0x1bfc], R15 ;  /* 0x001bfc0f01007387 */ /* 0x000fe80000100800 */
[----:B0-----:R-:W-:Y:S01]  /*dc20*/  STL [R1+0x1c00], R4 ;  /* 0x001c000401007387 */ /* 0x001fe20000100800 */
[----:B------:R-:W-:-:S02]  /*dc30*/  @!P2 IMAD.MOV R25, RZ, RZ, -R25 ;  /* 0x000000ffff19a224 */ /* 0x000fc400078e0a19 */
[----:B------:R-:W-:Y:S02]  /*dc40*/  @!P0 IMAD.MOV R21, RZ, RZ, -R21 ;  /* 0x000000ffff158224 */ /* 0x000fe400078e0a15 */
[----:B------:R-:W-:Y:S01]  /*dc50*/  @!P4 IMAD.MOV R22, RZ, RZ, -R22 ;  /* 0x000000ffff16c224 */ /* 0x000fe200078e0a16 */
[----:B--2---:R-:W-:Y:S02]  /*dc60*/  ISETP.NE.AND P3, PT, R5, RZ, PT ;  /* 0x000000ff0500720c */ /* 0x004fe40003f65270 */
[----:B------:R-:W-:Y:S01]  /*dc70*/  LOP3.LUT R27, RZ, R5, RZ, 0x33, !PT ;  /* 0x00000005ff1b7212 */ /* 0x000fe200078e33ff */
[----:B------:R-:W-:-:S04]  /*dc80*/  IMAD R5, R18, 0x4, R15 ;  /* 0x0000000412057824 */ /* 0x000fc800078e020f */
[C---:B------:R-:W-:Y:S01]  /*dc90*/  IMAD R26, R18.reuse, 0x8, R5 ;  /* 0x00000008121a7824 */ /* 0x040fe200078e0205 */
[----:B------:R0:W-:Y:S04]  /*dca0*/  STL [R1+0x1c04], R5 ;  /* 0x001c040501007387 */ /* 0x0001e80000100800 */
[----:B0-----:R-:W2:Y:S04]  /*dcb0*/  LDL.LU R5, [R1+0x11c] ;  /* 0x00011c0001057983 */ /* 0x001ea80000300800 */
[----:B------:R-:W3:Y:S04]  /*dcc0*/  LDL.LU R4, [R1+0x120] ;  /* 0x0001200001047983 */ /* 0x000ee80000300800 */
[----:B------:R-:W4:Y:S04]  /*dcd0*/  LDL.LU R15, [R1+0x124] ;  /* 0x00012400010f7983 */ /* 0x000f280000300800 */
        /* <DEDUP_REMOVED lines=8> */
[----:B------:R-:W4:Y:S01]  /*dd60*/  LDL.LU R17, [R1+0x18c] ;  /* 0x00018c0001117983 */ /* 0x000f220000300800 */
[----:B------:R-:W-:-:S03]  /*dd70*/  IMAD R28, R18, 0x4, R26 ;  /* 0x00000004121c7824 */ /* 0x000fc600078e021a */
        /* <DEDUP_REMOVED lines=8> */
[----:B------:R0:W-:Y:S04]  /*de00*/  STL [R1+0x1c0c], R28 ;  /* 0x001c0c1c01007387 */ /* 0x0001e80000100800 */
[----:B0-----:R-:W4:Y:S04]  /*de10*/  LDL.LU R28, [R1+0x108] ;  /* 0x00010800011c7983 */ /* 0x001f280000300800 */
[----:B------:R0:W-:Y:S04]  /*de20*/  STL [R1+0x1c08], R26 ;  /* 0x001c081a01007387 */ /* 0x0001e80000100800 */
[----:B0-----:R-:W4:Y:S04]  /*de30*/  LDL.LU R26, [R1+0x10c] ;  /* 0x00010c00011a7983 */ /* 0x001f280000300800 */
[----:B------:R0:W-:Y:S04]  /*de40*/  STL [R1+0x1c10], R25 ;  /* 0x001c101901007387 */ /* 0x0001e80000100800 */
[----:B0-----:R-:W4:Y:S04]  /*de50*/  LDL.LU R25, [R1+0x110] ;  /* 0x0001100001197983 */ /* 0x001f280000300800 */
[----:B------:R0:W-:Y:S04]  /*de60*/  STL [R1+0x1c14], R21 ;  /* 0x001c141501007387 */ /* 0x0001e80000100800 */
[----:B0-----:R-:W4:Y:S04]  /*de70*/  LDL.LU R21, [R1+0x114] ;  /* 0x0001140001157983 */ /* 0x001f280000300800 */
[----:B------:R0:W-:Y:S04]  /*de80*/  STL [R1+0x1c18], R22 ;  /* 0x001c181601007387 */ /* 0x0001e80000100800 */
[----:B0-----:R-:W4:Y:S01]  /*de90*/  LDL.LU R22, [R1+0x118] ;  /* 0x0001180001167983 */ /* 0x001f220000300800 */
[----:B------:R-:W-:-:S02]  /*dea0*/  @!P1 IMAD.MOV R23, RZ, RZ, -R23 ;  /* 0x000000ffff179224 */ /* 0x000fc400078e0a17 */
[----:B------:R-:W-:Y:S02]  /*deb0*/  @!P5 IMAD.MOV R24, RZ, RZ, -R24 ;  /* 0x000000ffff18d224 */ /* 0x000fe400078e0a18 */
[----:B-----5:R-:W-:Y:S01]  /*dec0*/  @!P6 IMAD.MOV R0, RZ, RZ, -R0 ;  /* 0x000000ffff00e224 */ /* 0x020fe200078e0a00 */
[----:B------:R-:W-:Y:S04]  /*ded0*/  STL [R1+0x1c1c], R23 ;  /* 0x001c1c1701007387 */ /* 0x000fe80000100800 */
[----:B------:R-:W-:Y:S04]  /*dee0*/  STL [R1+0x1c20], R24 ;  /* 0x001c201801007387 */ /* 0x000fe80000100800 */
[----:B------:R0:W-:Y:S01]  /*def0*/  STL [R1+0x1c24], R0 ;  /* 0x001c240001007387 */ /* 0x0001e20000100800 */
[----:B--2---:R-:W-:-:S02]  /*df00*/  SEL R5, R27, R5, !P3 ;  /* 0x000000051b057207 */ /* 0x004fc40005800000 */
[C---:B---3--:R-:W-:Y:S02]  /*df10*/  SEL R4, R27.reuse, R4, !P3 ;  /* 0x000000041b047207 */ /* 0x048fe40005800000 */
[C---:B----4-:R-:W-:Y:S02]  /*df20*/  SEL R3, R27.reuse, R3, !P3 ;  /* 0x000000031b037207 */ /* 0x050fe40005800000 */
[C---:B0-----:R-:W-:Y:S02]  /*df30*/  SEL R0, R27.reuse, R21, !P3 ;  /* 0x000000151b007207 */ /* 0x041fe40005800000 */
[C---:B------:R-:W-:Y:S02]  /*df40*/  SEL R21, R27.reuse, R26, !P3 ;  /* 0x0000001a1b157207 */ /* 0x040fe40005800000 */
[C---:B------:R-:W-:Y:S02]  /*df50*/  SEL R23, R27.reuse, R22, !P3 ;  /* 0x000000161b177207 */ /* 0x040fe40005800000 */
[----:B------:R-:W-:-:S03]  /*df60*/  SEL R22, R27, R25, !P3 ;  /* 0x000000191b167207 */ /* 0x000fc60005800000 */
[----:B------:R-:W-:Y:S04]  /*df70*/  STL [R1+0x118], R23 ;  /* 0x0001181701007387 */ /* 0x000fe80000100800 */
[----:B------:R0:W-:Y:S04]  /*df80*/  STL [R1+0x114], R0 ;  /* 0x0001140001007387 */ /* 0x0001e80000100800 */
[----:B------:R-:W-:Y:S01]  /*df90*/  STL [R1+0x110], R22 ;  /* 0x0001101601007387 */ /* 0x000fe20000100800 */
[----:B0-----:R-:W-:-:S03]  /*dfa0*/  SEL R0, R27, R28, !P3 ;  /* 0x0000001c1b007207 */ /* 0x001fc60005800000 */
[----:B------:R-:W-:Y:S04]  /*dfb0*/  STL [R1+0x10c], R21 ;  /* 0x00010c1501007387 */ /* 0x000fe80000100800 */
[----:B------:R0:W-:Y:S04]  /*dfc0*/  STL [R1+0x108], R0 ;  /* 0x0001080001007387 */ /* 0x0001e80000100800 */
[----:B------:R1:W-:Y:S01]  /*dfd0*/  STL [R1+0x11c], R5 ;  /* 0x00011c0501007387 */ /* 0x0003e20000100800 */
[----:B0-----:R-:W-:-:S03]  /*dfe0*/  SEL R0, R27, R15, !P3 ;  /* 0x0000000f1b007207 */ /* 0x001fc60005800000 */
[----:B------:R0:W-:Y:S01]  /*dff0*/  STL [R1+0x120], R4 ;  /* 0x0001200401007387 */ /* 0x0001e20000100800 */
[----:B-1----:R-:W-:-:S03]  /*e000*/  SEL R5, R27, R14, !P3 ;  /* 0x0000000e1b057207 */ /* 0x002fc60005800000 */
[----:B------:R1:W-:Y:S01]  /*e010*/  STL [R1+0x124], R0 ;  /* 0x0001240001007387 */ /* 0x0003e20000100800 */
[----:B0-----:R-:W-:-:S03]  /*e020*/  SEL R4, R27, R13, !P3 ;  /* 0x0000000d1b047207 */ /* 0x001fc60005800000 */
[----:B------:R0:W-:Y:S01]  /*e030*/  STL [R1+0x128], R5 ;  /* 0x0001280501007387 */ /* 0x0001e20000100800 */
[----:B-1----:R-:W-:-:S03]  /*e040*/  SEL R0, R27, R12, !P3 ;  /* 0x0000000c1b007207 */ /* 0x002fc60005800000 */
[----:B------:R1:W-:Y:S04]  /*e050*/  STL [R1+0x12c], R4 ;  /* 0x00012c0401007387 */ /* 0x0003e80000100800 */
[----:B------:R2:W-:Y:S01]  /*e060*/  STL [R1+0x130], R0 ;  /* 0x0001300001007387 */ /* 0x0005e20000100800 */
[C---:B0-----:R-:W-:Y:S02]  /*e070*/  SEL R5, R27.reuse, R16, !P3 ;  /* 0x000000101b057207 */ /* 0x041fe40005800000 */
[----:B-1----:R-:W-:-:S03]  /*e080*/  SEL R4, R27, R11, !P3 ;  /* 0x0000000b1b047207 */ /* 0x002fc60005800000 */
[----:B------:R-:W-:Y:S01]  /*e090*/  STL [R1+0x150], R5 ;  /* 0x0001500501007387 */ /* 0x000fe20000100800 */
[----:B--2---:R-:W-:-:S03]  /*e0a0*/  SEL R0, R27, R19, !P3 ;  /* 0x000000131b007207 */ /* 0x004fc60005800000 */
[----:B------:R0:W-:Y:S04]  /*e0b0*/  STL [R1+0x168], R4 ;  /* 0x0001680401007387 */ /* 0x0001e80000100800 */
        /* <DEDUP_REMOVED lines=8> */
[----:B------:R0:W-:Y:S01]  /*e140*/  STL [R1+0x194], R3 ;  /* 0x0001940301007387 */ /* 0x0001e20000100800 */
[----:B--2---:R-:W-:-:S03]  /*e150*/  SEL R0, R27, R8, !P3 ;  /* 0x000000081b007207 */ /* 0x004fc60005800000 */
[----:B------:R1:W-:Y:S04]  /*e160*/  STL [R1+0x198], R4 ;  /* 0x0001980401007387 */ /* 0x0003e80000100800 */
[----:B------:R2:W-:Y:S01]  /*e170*/  STL [R1+0x1a0], R0 ;  /* 0x0001a00001007387 */ /* 0x0005e20000100800 */
[C---:B0-----:R-:W-:Y:S02]  /*e180*/  SEL R3, R27.reuse, R7, !P3 ;  /* 0x000000071b037207 */ /* 0x041fe40005800000 */
[----:B-1----:R-:W-:-:S03]  /*e190*/  SEL R4, R27, R6, !P3 ;  /* 0x000000061b047207 */ /* 0x002fc60005800000 */
[----:B------:R-:W-:Y:S01]  /*e1a0*/  STL [R1+0x1a4], R3 ;  /* 0x0001a40301007387 */ /* 0x000fe20000100800 */
[----:B--2---:R-:W-:-:S03]  /*e1b0*/  SEL R0, R27, R29, !P3 ;  /* 0x0000001d1b007207 */ /* 0x004fc60005800000 */
[----:B------:R-:W-:Y:S04]  /*e1c0*/  STL [R1+0x1a8], R4 ;  /* 0x0001a80401007387 */ /* 0x000fe80000100800 */
[----:B------:R0:W-:Y:S04]  /*e1d0*/  STL [R1+0x1b0], R0 ;  /* 0x0001b00001007387 */ /* 0x0001e80000100800 */
[----:B0-----:R-:W2:Y:S01]  /*e1e0*/  LDL.LU R0, [R1+0x1ec] ;  /* 0x0001ec0001007983 */ /* 0x001ea20000300800 */
[C---:B------:R-:W-:Y:S02]  /*e1f0*/  SEL R3, R27.reuse, R2, !P3 ;  /* 0x000000021b037207 */ /* 0x040fe40005800000 */
[----:B------:R-:W-:-:S03]  /*e200*/  SEL R2, R27, R18, !P3 ;  /* 0x000000121b027207 */ /* 0x000fc60005800000 */
[----:B------:R-:W-:Y:S04]  /*e210*/  STL [R1+0x1c4], R3 ;  /* 0x0001c40301007387 */ /* 0x000fe80000100800 */
[----:B--2---:R0:W-:Y:S04]  /*e220*/  STL [R1+0x1c64], R0 ;  /* 0x001c640001007387 */ /* 0x0041e80000100800 */
[----:B------:R-:W-:Y:S04]  /*e230*/  STL [R1+0x1cc], R2 ;  /* 0x0001cc0201007387 */ /* 0x000fe80000100800 */
[----:B0-----:R-:W2:Y:S04]  /*e240*/  LDL.LU R0, [R1+0x1e8] ;  /* 0x0001e80001007983 */ /* 0x001ea80000300800 */
[----:B--2---:R0:W-:Y:S04]  /*e250*/  STL [R1+0x1c68], R0 ;  /* 0x001c680001007387 */ /* 0x0041e80000100800 */
[----:B0-----:R-:W2:Y:S04]  /*e260*/  LDL.LU R0, [R1+0x1e4] ;  /* 0x0001e40001007983 */ /* 0x001ea80000300800 */
[----:B--2---:R0:W-:Y:S04]  /*e270*/  STL [R1+0x1c6c], R0 ;  /* 0x001c6c0001007387 */ /* 0x0041e80000100800 */
[----:B0-----:R-:W2:Y:S04]  /*e280*/  LDL.LU R0, [R1+0x1d0] ;  /* 0x0001d00001007983 */ /* 0x001ea80000300800 */
[----:B------:R-:W3:Y:S04]  /*e290*/  LDL.LU R24, [R1+0x1f0] ;  /* 0x0001f00001187983 */ /* 0x000ee80000300800 */
[----:B------:R-:W4:Y:S04]  /*e2a0*/  LDL.LU R23, [R1+0x20c] ;  /* 0x00020c0001177983 */ /* 0x000f280000300800 */
[----:B------:R-:W5:Y:S04]  /*e2b0*/  LDL.LU R22, [R1+0x210] ;  /* 0x0002100001167983 */ /* 0x000f680000300800 */
[----:B------:R-:W3:Y:S04]  /*e2c0*/  LDL.LU R21, [R1+0x218] ;  /* 0x0002180001157983 */ /* 0x000ee80000300800 */
        /* <DEDUP_REMOVED lines=22> */
[----:B------:R-:W3:Y:S01]  /*e430*/  LDL.LU R18, [R1+0x2f4] ;  /* 0x0002f40001127983 */ /* 0x000ee20000300800 */
[----:B--2---:R-:W-:-:S05]  /*e440*/  SEL R0, R27, R0, !P3 ;  /* 0x000000001b007207 */ /* 0x004fca0005800000 */
[----:B------:R0:W-:Y:S04]  /*e450*/  STL [R1+0x1d0], R0 ;  /* 0x0001d00001007387 */ /* 0x0001e80000100800 */
[----:B0-----:R-:W2:Y:S02]  /*e460*/  LDL.LU R0, [R1+0x1c6c] ;  /* 0x001c6c0001007983 */ /* 0x001ea40000300800 */
[----:B--2---:R-:W-:-:S05]  /*e470*/  SEL R0, R27, R0, !P3 ;  /* 0x000000001b007207 */ /* 0x004fca0005800000 */
[----:B------:R0:W-:Y:S04]  /*e480*/  STL [R1+0x1e4], R0 ;  /* 0x0001e40001007387 */ /* 0x0001e80000100800 */
[----:B0-----:R-:W2:Y:S02]  /*e490*/  LDL.LU R0, [R1+0x1c68] ;  /* 0x001c680001007983 */ /* 0x001ea40000300800 */
[----:B--2---:R-:W-:-:S05]  /*e4a0*/  SEL R0, R27, R0, !P3 ;  /* 0x000000001b007207 */ /* 0x004fca0005800000 */
[----:B------:R0:W-:Y:S04]  /*e4b0*/  STL [R1+0x1e8], R0 ;  /* 0x0001e80001007387 */ /* 0x0001e80000100800 */
[----:B0-----:R-:W2:Y:S01]  /*e4c0*/  LDL.LU R0, [R1+0x1c64] ;  /* 0x001c640001007983 */ /* 0x001ea20000300800 */
[C---:B---3--:R-:W-:Y:S02]  /*e4d0*/  SEL R5, R27.reuse, R5, !P3 ;  /* 0x000000051b057207 */ /* 0x048fe40005800000 */
[C---:B------:R-:W-:Y:S02]  /*e4e0*/  SEL R4, R27.reuse, R4, !P3 ;  /* 0x000000041b047207 */ /* 0x040fe40005800000 */
[C---:B------:R-:W-:Y:S02]  /*e4f0*/  SEL R3, R27.reuse, R3, !P3 ;  /* 0x000000031b037207 */ /* 0x040fe40005800000 */
[----:B--2---:R-:W-:-:S05]  /*e500*/  SEL R0, R27, R0, !P3 ;  /* 0x000000001b007207 */ /* 0x004fca0005800000 */
[----:B------:R0:W-:Y:S02]  /*e510*/  STL [R1+0x1ec], R0 ;  /* 0x0001ec0001007387 */ /* 0x0001e40000100800 */
[C---:B0-----:R-:W-:Y:S02]  /*e520*/  SEL R0, R27.reuse, R24, !P3 ;  /* 0x000000181b007207 */ /* 0x041fe40005800000 */
[C---:B----4-:R-:W-:Y:S02]  /*e530*/  SEL R24, R27.reuse, R23, !P3 ;  /* 0x000000171b187207 */ /* 0x050fe40005800000 */
[C---:B-----5:R-:W-:Y:S01]  /*e540*/  SEL R23, R27.reuse, R22, !P3 ;  /* 0x000000161b177207 */ /* 0x060fe20005800000 */
[----:B------:R0:W-:Y:S01]  /*e550*/  STL [R1+0x1f0], R0 ;  /* 0x0001f00001007387 */ /* 0x0001e20000100800 */
[----:B------:R-:W-:-:S03]  /*e560*/  SEL R22, R27, R25, !P3 ;  /* 0x000000191b167207 */ /* 0x000fc60005800000 */
[----:B------:R-:W-:Y:S01]  /*e570*/  STL [R1+0x20c], R24 ;  /* 0x00020c1801007387 */ /* 0x000fe20000100800 */
[----:B0-----:R-:W-:-:S03]  /*e580*/  SEL R0, R27, R21, !P3 ;  /* 0x000000151b007207 */ /* 0x001fc60005800000 */
[----:B------:R-:W-:Y:S01]  /*e590*/  STL [R1+0x210], R23 ;  /* 0x0002101701007387 */ /* 0x000fe20000100800 */
[----:B------:R-:W-:-:S03]  /*e5a0*/  SEL R21, R27, R26, !P3 ;  /* 0x0000001a1b157207 */ /* 0x000fc60005800000 */
        /* <DEDUP_REMOVED lines=86> */
[C---:B-----5:R-:W-:Y:S02]  /*eb10*/  SEL R22, R27.reuse, R22, !P3 ;  /* 0x000000161b167207 */ /* 0x060fe40005800000 */
[C---:B------:R-:W-:Y:S02]  /*eb20*/  SEL R21, R27.reuse, R21, !P3 ;  /* 0x000000151b157207 */ /* 0x040fe40005800000 */
[----:B------:R-:W-:-:S02]  /*eb30*/  SEL R4, R27, R4, !P3 ;  /* 0x000000041b047207 */ /* 0x000fc40005800000 */
[----:B--2---:R-:W-:-:S05]  /*eb40*/  SEL R0, R27, R0, !P3 ;  /* 0x000000001b007207 */ /* 0x004fca0005800000 */
[----:B------:R4:W-:Y:S04]  /*eb50*/  STL [R1+0x31c], R0 ;  /* 0x00031c0001007387 */ /* 0x0009e80000100800 */
[----:B------:R-:W-:Y:S01]  /*eb60*/  STL [R1+0x324], R24 ;  /* 0x0003241801007387 */ /* 0x000fe20000100800 */
[----:B----4-:R-:W-:-:S05]  /*eb70*/  SEL R0, R27, R23, !P3 ;  /* 0x000000171b007207 */ /* 0x010fca0005800000 */
[----:B------:R0:W-:Y:S04]  /*eb80*/  STL [R1+0x338], R0 ;  /* 0x0003380001007387 */ /* 0x0001e80000100800 */
[----:B------:R1:W-:Y:S01]  /*eb90*/  STL [R1+0x340], R22 ;  /* 0x0003401601007387 */ /* 0x0003e20000100800 */
[----:B0-----:R-:W-:-:S03]  /*eba0*/  SEL R0, R27, R25, !P3 ;  /* 0x000000191b007207 */ /* 0x001fc60005800000 */
[----:B------:R0:W-:Y:S01]  /*ebb0*/  STL [R1+0x344], R21 ;  /* 0x0003441501007387 */ /* 0x0001e20000100800 */
[----:B-1----:R-:W-:-:S03]  /*ebc0*/  SEL R22, R27, R26, !P3 ;  /* 0x0000001a1b167207 */ /* 0x002fc60005800000 */
[----:B------:R1:W-:Y:S01]  /*ebd0*/  STL [R1+0x360], R0 ;  /* 0x0003600001007387 */ /* 0x0003e20000100800 */
[----:B0-----:R-:W-:-:S03]  /*ebe0*/  SEL R21, R27, R28, !P3 ;  /* 0x0000001c1b157207 */ /* 0x001fc60005800000 */
[----:B------:R-:W-:Y:S01]  /*ebf0*/  STL [R1+0x364], R22 ;  /* 0x0003641601007387 */ /* 0x000fe20000100800 */
[----:B-1----:R-:W-:-:S03]  /*ec00*/  SEL R0, R27, R5, !P3 ;  /* 0x000000051b007207 */ /* 0x002fc60005800000 */
[----:B------:R-:W-:Y:S01]  /*ec10*/  STL [R1+0x36c], R21 ;  /* 0x00036c1501007387 */ /* 0x000fe20000100800 */
[----:B------:R-:W-:-:S03]  /*ec20*/  SEL R5, R27, R15, !P3 ;  /* 0x0000000f1b057207 */ /* 0x000fc60005800000 */
        /* <DEDUP_REMOVED lines=15> */
[----:B------:R-:W-:Y:S01]  /*ed20*/  STL [R1+0x42c], R5 ;  /* 0x00042c0501007387 */ /* 0x000fe20000100800 */
[----:B------:R-:W-:-:S03]  /*ed30*/  SEL R3, R27, R17, !P3 ;  /* 0x000000111b037207 */ /* 0x000fc60005800000 */
[----:B------:R1:W-:Y:S01]  /*ed40*/  STL [R1+0x420], R0 ;  /* 0x0004200001007387 */ /* 0x0003e20000100800 */
[----:B0-----:R-:W-:-:S05]  /*ed50*/  SEL R4, R27, R20, !P3 ;  /* 0x000000141b047207 */ /* 0x001fca0005800000 */
        /* <DEDUP_REMOVED lines=14> */
[----:B------:R-:W-:Y:S01]  /*ee40*/  STL [R1+0x400], R3 ;  /* 0x0004000301007387 */ /* 0x000fe20000100800 */
[----:B------:R-:W-:-:S03]  /*ee50*/  SEL R2, R27, R18, !P3 ;  /* 0x000000121b027207 */ /* 0x000fc60005800000 */
[----:B------:R-:W2:Y:S04]  /*ee60*/  LDL.LU R18, [R1+0x3bc] ;  /* 0x0003bc0001127983 */ /* 0x000ea80000300800 */
[----:B------:R0:W-:Y:S04]  /*ee70*/  STL [R1+0x3fc], R0 ;  /* 0x0003fc0001007387 */ /* 0x0001e80000100800 */
[----:B0-----:R-:W3:Y:S04]  /*ee80*/  LDL.LU R0, [R1+0x3a8] ;  /* 0x0003a80001007983 */ /* 0x001ee80000300800 */
[----:B------:R-:W-:Y:S04]  /*ee90*/  STL [R1+0x3f8], R2 ;  /* 0x0003f80201007387 */ /* 0x000fe80000100800 */
[----:B---3--:R0:W-:Y:S04]  /*eea0*/  STL [R1+0x1c50], R0 ;  /* 0x001c500001007387 */ /* 0x0081e80000100800 */
[----:B0-----:R-:W3:Y:S01]  /*eeb0*/  LDL.LU R0, [R1+0x3ac] ;  /* 0x0003ac0001007983 */ /* 0x001ee20000300800 */
[----:B--2---:R-:W-:-:S03]  /*eec0*/  SEL R18, R27, R18, !P3 ;  /* 0x000000121b127207 */ /* 0x004fc60005800000 */
[----:B---3--:R0:W-:Y:S04]  /*eed0*/  STL [R1+0x1c54], R0 ;  /* 0x001c540001007387 */ /* 0x0081e80000100800 */
        /* <DEDUP_REMOVED lines=27> */
[----:B------:R0:W-:Y:S04]  /*f090*/  STL [R1+0x3f4], R18 ;  /* 0x0003f41201007387 */ /* 0x0001e80000100800 */
[----:B0-----:R-:W3:Y:S01]  /*f0a0*/  LDL.LU R18, [R1+0x300] ;  /* 0x0003000001127983 */ /* 0x001ee20000300800 */
[----:B--2---:R-:W-:-:S05]  /*f0b0*/  SEL R0, R27, R0, !P3 ;  /* 0x000000001b007207 */ /* 0x004fca0005800000 */
[----:B------:R0:W-:Y:S04]  /*f0c0*/  STL [R1+0x3f0], R0 ;  /* 0x0003f00001007387 */ /* 0x0001e80000100800 */
[----:B0-----:R-:W2:Y:S02]  /*f0d0*/  LDL.LU R0, [R1+0x1c54] ;  /* 0x001c540001007983 */ /* 0x001ea40000300800 */
[----:B--2---:R-:W-:-:S05]  /*f0e0*/  SEL R0, R27, R0, !P3 ;  /* 0x000000001b007207 */ /* 0x004fca0005800000 */
[----:B------:R0:W-:Y:S04]  /*f0f0*/  STL [R1+0x3ec], R0 ;  /* 0x0003ec0001007387 */ /* 0x0001e80000100800 */
[----:B0-----:R-:W2:Y:S01]  /*f100*/  LDL.LU R0, [R1+0x1c50] ;  /* 0x001c500001007983 */ /* 0x001ea20000300800 */
[C---:B----4-:R-:W-:Y:S02]  /*f110*/  SEL R23, R27.reuse, R23, !P3 ;  /* 0x000000171b177207 */ /* 0x050fe40005800000 */
[C---:B-----5:R-:W-:Y:S02]  /*f120*/  SEL R22, R27.reuse, R22, !P3 ;  /* 0x000000161b167207 */ /* 0x060fe40005800000 */
[----:B--2---:R-:W-:-:S05]  /*f130*/  SEL R0, R27, R0, !P3 ;  /* 0x000000001b007207 */ /* 0x004fca0005800000 */
[----:B------:R3:W-:Y:S02]  /*f140*/  STL [R1+0x3e8], R0 ;  /* 0x0003e80001007387 */ /* 0x0007e40000100800 */
[----:B---3--:R-:W-:-:S05]  /*f150*/  SEL R0, R27, R24, !P3 ;  /* 0x000000181b007207 */ /* 0x008fca0005800000 */
[----:B------:R0:W-:Y:S04]  /*f160*/  STL [R1+0x3e4], R0 ;  /* 0x0003e40001007387 */ /* 0x0001e80000100800 */
[----:B------:R-:W-:Y:S01]  /*f170*/  STL [R1+0x3e0], R23 ;  /* 0x0003e01701007387 */ /* 0x000fe20000100800 */
[----:B0-----:R-:W-:-:S03]  /*f180*/  SEL R0, R27, R21, !P3 ;  /* 0x000000151b007207 */ /* 0x001fc60005800000 */
[----:B------:R0:W-:Y:S01]  /*f190*/  STL [R1+0x3dc], R22 ;  /* 0x0003dc1601007387 */ /* 0x0001e20000100800 */
[----:B------:R-:W-:-:S03]  /*f1a0*/  SEL R21, R27, R25, !P3 ;  /* 0x000000191b157207 */ /* 0x000fc60005800000 */
[----:B------:R1:W-:Y:S01]  /*f1b0*/  STL [R1+0x3d8], R0 ;  /* 0x0003d80001007387 */ /* 0x0003e20000100800 */
[----:B0-----:R-:W-:-:S03]  /*f1c0*/  SEL R22, R27, R26, !P3 ;  /* 0x0000001a1b167207 */ /* 0x001fc60005800000 */
[----:B------:R0:W-:Y:S01]  /*f1d0*/  STL [R1+0x3d4], R21 ;  /* 0x0003d41501007387 */ /* 0x0001e20000100800 */
[----:B-1----:R-:W-:-:S03]  /*f1e0*/  SEL R0, R27, R28, !P3 ;  /* 0x0000001c1b007207 */ /* 0x002fc60005800000 */
[----:B------:R-:W-:Y:S04]  /*f1f0*/  STL [R1+0x3d0], R22 ;  /* 0x0003d01601007387 */ /* 0x000fe80000100800 */
[----:B------:R1:W-:Y:S01]  /*f200*/  STL [R1+0x3cc], R0 ;  /* 0x0003cc0001007387 */ /* 0x0003e20000100800 */
[C---:B0-----:R-:W-:Y:S02]  /*f210*/  SEL R21, R27.reuse, R5, !P3 ;  /* 0x000000051b157207 */ /* 0x041fe40005800000 */
[C---:B------:R-:W-:Y:S02]  /*f220*/  SEL R5, R27.reuse, R4, !P3 ;  /* 0x000000041b057207 */ /* 0x040fe40005800000 */
[C---:B------:R-:W-:Y:S01]  /*f230*/  SEL R4, R27.reuse, R14, !P3 ;  /* 0x0000000e1b047207 */ /* 0x040fe20005800000 */
[----:B------:R-:W-:Y:S01]  /*f240*/  STL [R1+0x3c8], R21 ;  /* 0x0003c81501007387 */ /* 0x000fe20000100800 */
[----:B-1----:R-:W-:-:S03]  /*f250*/  SEL R0, R27, R15, !P3 ;  /* 0x0000000f1b007207 */ /* 0x002fc60005800000 */
        /* <DEDUP_REMOVED lines=11> */
[----:B------:R-:W-:Y:S04]  /*f310*/  STL [R1+0x3a8], R5 ;  /* 0x0003a80501007387 */ /* 0x000fe80000100800 */
[----:B------:R1:W-:Y:S01]  /*f320*/  STL [R1+0x3a4], R0 ;  /* 0x0003a40001007387 */ /* 0x0003e20000100800 */
[C---:B0-----:R-:W-:Y:S02]  /*f330*/  SEL R4, R27.reuse, R3, !P3 ;  /* 0x000000031b047207 */ /* 0x041fe40005800000 */
[----:B------:R-:W-:-:S03]  /*f340*/  SEL R3, R27, R20, !P3 ;  /* 0x000000141b037207 */ /* 0x000fc60005800000 */
        /* <DEDUP_REMOVED lines=14> */
[----:B------:R-:W2:Y:S04]  /*f430*/  LDL.LU R2, [R1+0x30c] ;  /* 0x00030c0001027983 */ /* 0x000ea80000300800 */
[----:B------:R-:W-:Y:S04]  /*f440*/  STL [R1+0x374], R3 ;  /* 0x0003740301007387 */ /* 0x000fe80000100800 */
[----:B------:R0:W-:Y:S04]  /*f450*/  STL [R1+0x368], R0 ;  /* 0x0003680001007387 */ /* 0x0001e80000100800 */
[----:B0-----:R-:W3:Y:S01]  /*f460*/  LDL.LU R0, [R1+0x2c8] ;  /* 0x0002c80001007983 */ /* 0x001ee20000300800 */
[----:B------:R-:W-:-:S02]  /*f470*/  SEL R4, R27, R29, !P3 ;  /* 0x0000001d1b047207 */ /* 0x000fc40005800000 */
[----:B------:R-:W-:-:S03]  /*f480*/  SEL R3, R27, R18, !P3 ;  /* 0x000000121b037207 */ /* 0x000fc60005800000 */
[----:B------:R-:W-:Y:S04]  /*f490*/  STL [R1+0x35c], R4 ;  /* 0x00035c0401007387 */ /* 0x000fe80000100800 */
[----:B---3--:R0:W-:Y:S04]  /*f4a0*/  STL [R1+0x1c48], R0 ;  /* 0x001c480001007387 */ /* 0x0081e80000100800 */
[----:B------:R-:W-:Y:S04]  /*f4b0*/  STL [R1+0x358], R3 ;  /* 0x0003580301007387 */ /* 0x000fe80000100800 */
        /* <DEDUP_REMOVED lines=30> */
[----:B------:R-:W3:Y:S04]  /*f6a0*/  LDL.LU R29, [R1+0x238] ;  /* 0x00023800011d7983 */ /* 0x000ee80000300800 */
[----:B0-----:R-:W3:Y:S01]  /*f6b0*/  LDL.LU R2, [R1+0x230] ;  /* 0x0002300001027983 */ /* 0x001ee20000300800 */
        /* <DEDUP_REMOVED lines=52> */
[----:B------:R-:W2:Y:S04]  /*fa00*/  LDL.LU R18, [R1+0x224] ;  /* 0x0002240001127983 */ /* 0x000ea80000300800 */
[----:B------:R-:W-:Y:S01]  /*fa10*/  STL [R1+0x2b0], R3 ;  /* 0x0002b00301007387 */ /* 0x000fe20000100800 */
[----:B0-----:R-:W-:-:S03]  /*fa20*/  SEL R4, R27, R7, !P3 ;  /* 0x000000071b047207 */ /* 0x001fc60005800000 */
[----:B------:R0:W-:Y:S04]  /*fa30*/  STL [R1+0x2a4], R0 ;  /* 0x0002a40001007387 */ /* 0x0001e80000100800 */
[----:B------:R-:W-:Y:S01]  /*fa40*/  STL [R1+0x2a0], R4 ;  /* 0x0002a00401007387 */ /* 0x000fe20000100800 */
[----:B0-----:R-:W-:-:S05]  /*fa50*/  SEL R0, R27, R6, !P3 ;  /* 0x000000061b007207 */ /* 0x001fca0005800000 */
[----:B------:R0:W-:Y:S04]  /*fa60*/  STL [R1+0x29c], R0 ;  /* 0x00029c0001007387 */ /* 0x0001e80000100800 */
[----:B0-----:R-:W3:Y:S01]  /*fa70*/  LDL.LU R0, [R1+0x204] ;  /* 0x0002040001007983 */ /* 0x001ee20000300800 */
[C---:B------:R-:W-:Y:S02]  /*fa80*/  SEL R3, R27.reuse, R29, !P3 ;  /* 0x0000001d1b037207 */ /* 0x040fe40005800000 */
        /* <DEDUP_REMOVED lines=33> */
[----:B0-----:R-:W3:Y:S04]  /*fca0*/  LDL.LU R6, [R1+0x154] ;  /* 0x0001540001067983 */ /* 0x001ee80000300800 */
[----:B------:R-:W3:Y:S04]  /*fcb0*/  LDL.LU R29, [R1+0x14c] ;  /* 0x00014c00011d7983 */ /* 0x000ee80000300800 */
[----:B------:R-:W3:Y:S01]  /*fcc0*/  LDL.LU R18, [R1+0x148] ;  /* 0x0001480001127983 */ /* 0x000ee20000300800 */
[----:B--2---:R-:W-:-:S05]  /*fcd0*/  SEL R0, R27, R0, !P3 ;  /* 0x000000001b007207 */ /* 0x004fca0005800000 */
[----:B------:R0:W-:Y:S04]  /*fce0*/  STL [R1+0x280], R0 ;  /* 0x0002800001007387 */ /* 0x0001e80000100800 */
[----:B0-----:R-:W2:Y:S02]  /*fcf0*/  LDL.LU R0, [R1+0x1c44] ;  /* 0x001c440001007983 */ /* 0x001ea40000300800 */
[----:B--2---:R-:W-:-:S05]  /*fd00*/  SEL R0, R27, R0, !P3 ;  /* 0x000000001b007207 */ /* 0x004fca0005800000 */
[----:B------:R0:W-:Y:S04]  /*fd10*/  STL [R1+0x274], R0 ;  /* 0x0002740001007387 */ /* 0x0001e80000100800 */
[----:B0-----:R-:W2:Y:S01]  /*fd20*/  LDL.LU R0, [R1+0x1c40] ;  /* 0x001c400001007983 */ /* 0x001ea20000300800 */
[C---:B---3--:R-:W-:Y:S02]  /*fd30*/  SEL R24, R27.reuse, R24, !P3 ;  /* 0x000000181b187207 */ /* 0x048fe40005800000 */
[C---:B----4-:R-:W-:Y:S02]  /*fd40*/  SEL R23, R27.reuse, R23, !P3 ;  /* 0x000000171b177207 */ /* 0x050fe40005800000 */
[C---:B------:R-:W-:Y:S02]  /*fd50*/  SEL R21, R27.reuse, R21, !P3 ;  /* 0x000000151b157207 */ /* 0x040fe40005800000 */
[----:B------:R-:W-:-:S02]  /*fd60*/  SEL R5, R27, R5, !P3 ;  /* 0x000000051b057207 */ /* 0x000fc40005800000 */
[C---:B------:R-:W-:Y:S02]  /*fd70*/  SEL R3, R27.reuse, R3, !P3 ;  /* 0x000000031b037207 */ /* 0x040fe40005800000 */
[----:B--2---:R-:W-:-:S05]  /*fd80*/  SEL R0, R27, R0, !P3 ;  /* 0x000000001b007207 */ /* 0x004fca0005800000 */
[----:B------:R5:W-:Y:S04]  /*fd90*/  STL [R1+0x270], R0 ;  /* 0x0002700001007387 */ /* 0x000be80000100800 */
[----:B------:R-:W-:Y:S01]  /*fda0*/  STL [R1+0x26c], R24 ;  /* 0x00026c1801007387 */ /* 0x000fe20000100800 */
[----:B-----5:R-:W-:-:S03]  /*fdb0*/  SEL R0, R27, R22, !P3 ;  /* 0x000000161b007207 */ /* 0x020fc60005800000 */
[----:B------:R-:W-:Y:S01]  /*fdc0*/  STL [R1+0x268], R23 ;  /* 0x0002681701007387 */ /* 0x000fe20000100800 */
[----:B------:R-:W-:-:S03]  /*fdd0*/  SEL R22, R27, R25, !P3 ;  /* 0x000000191b167207 */ /* 0x000fc60005800000 */
[----:B------:R0:W-:Y:S04]  /*fde0*/  STL [R1+0x264], R0 ;  /* 0x0002640001007387 */ /* 0x0001e80000100800 */
[----:B------:R1:W-:Y:S01]  /*fdf0*/  STL [R1+0x260], R21 ;  /* 0x0002601501007387 */ /* 0x0003e20000100800 */
[----:B0-----:R-:W-:-:S03]  /*fe00*/  SEL R0, R27, R26, !P3 ;  /* 0x0000001a1b007207 */ /* 0x001fc60005800000 */
[----:B------:R-:W-:Y:S01]  /*fe10*/  STL [R1+0x25c], R22 ;  /* 0x00025c1601007387 */ /* 0x000fe20000100800 */
[----:B-1----:R-:W-:-:S03]  /*fe20*/  SEL R21, R27, R28, !P3 ;  /* 0x0000001c1b157207 */ /* 0x002fc60005800000 */
[----:B------:R0:W-:Y:S04]  /*fe30*/  STL [R1+0x258], R0 ;  /* 0x0002580001007387 */ /* 0x0001e80000100800 */
[----:B------:R-:W-:Y:S01]  /*fe40*/  STL [R1+0x254], R21 ;  /* 0x0002541501007387 */ /* 0x000fe20000100800 */
[C---:B0-----:R-:W-:Y:S02]  /*fe50*/  SEL R0, R27.reuse, R4, !P3 ;  /* 0x000000041b007207 */ /* 0x041fe40005800000 */
[C---:B------:R-:W-:Y:S01]  /*fe60*/  SEL R4, R27.reuse, R15, !P3 ;  /* 0x0000000f1b047207 */ /* 0x040fe20005800000 */
[----:B------:R0:W-:Y:S04]  /*fe70*/  STL [R1+0x24c], R5 ;  /* 0x00024c0501007387 */ /* 0x0001e80000100800 */
[----:B------:R1:W-:Y:S04]  /*fe80*/  STL [R1+0x244], R0 ;  /* 0x0002440001007387 */ /* 0x0003e80000100800 */
[----:B------:R2:W-:Y:S01]  /*fe90*/  STL [R1+0x238], R4 ;  /* 0x0002380401007387 */ /* 0x0005e20000100800 */
[----:B0-----:R-:W-:-:S02]  /*fea0*/  SEL R5, R27, R14, !P3 ;  /* 0x0000000e1b057207 */ /* 0x001fc40005800000 */
        /* <DEDUP_REMOVED lines=17> */
[C---:B-1----:R-:W-:Y:S02]  /*ffc0*/  SEL R0, R27.reuse, R2, !P3 ;  /* 0x000000021b007207 */ /* 0x042fe40005800000 */
[----:B------:R-:W3:Y:S01]  /*ffd0*/  LDL.LU R2, [R1+0x144] ;  /* 0x0001440001027983 */ /* 0x000ee20000300800 */
[----:B--2---:R-:W-:-:S03]  /*ffe0*/  SEL R4, R27, R9, !P3 ;  /* 0x000000091b047207 */ /* 0x004fc60005800000 */
[----:B------:R0:W-:Y:S04]  /*fff0*/  STL [R1+0x1e0], R3 ;  /* 0x0001e00301007387 */ /* 0x0001e80000100800 */
[----:B------:R1:W-:Y:S04]  /*10000*/  STL [R1+0x1dc], R0 ;  /* 0x0001dc0001007387 */ /* 0x0003e80000100800 */
[----:B------:R2:W-:Y:S01]  /*10010*/  STL [R1+0x1d8], R4 ;  /* 0x0001d80401007387 */ /* 0x0005e20000100800 */
[C---:B0-----:R-:W-:Y:S02]  /*10020*/  SEL R3, R27.reuse, R8, !P3 ;  /* 0x000000081b037207 */ /* 0x041fe40005800000 */
[----:B-1----:R-:W-:-:S03]  /*10030*/  SEL R0, R27, R7, !P3 ;  /* 0x000000071b007207 */ /* 0x002fc60005800000 */
[----:B------:R-:W-:Y:S01]  /*10040*/  STL [R1+0x1d4], R3 ;  /* 0x0001d40301007387 */ /* 0x000fe20000100800 */
[----:B--2---:R-:W-:-:S03]  /*10050*/  SEL R4, R27, R6, !P3 ;  /* 0x000000061b047207 */ /* 0x004fc60005800000 */
[----:B------:R0:W-:Y:S04]  /*10060*/  STL [R1+0x1c8], R0 ;  /* 0x0001c80001007387 */ /* 0x0001e80000100800 */
[----:B------:R-:W-:Y:S01]  /*10070*/  STL [R1+0x1c0], R4 ;  /* 0x0001c00401007387 */ /* 0x000fe20000100800 */
[----:B0-----:R-:W-:-:S03]  /*10080*/  SEL R0, R27, R18, !P3 ;  /* 0x000000121b007207 */ /* 0x001fc60005800000 */
[----:B------:R-:W2:Y:S01]  /*10090*/  LDL.LU R18, [R1+0x138] ;  /* 0x0001380001127983 */ /* 0x000ea20000300800 */
[----:B------:R-:W-:-:S05]  /*100a0*/  SEL R3, R27, R29, !P3 ;  /* 0x0000001d1b037207 */ /* 0x000fca0005800000 */
[----:B------:R-:W-:Y:S04]  /*100b0*/  STL [R1+0x1bc], R3 ;  /* 0x0001bc0301007387 */ /* 0x000fe80000100800 */
[----:B--2---:R0:W-:Y:S04]  /*100c0*/  STL [R1+0x1c38], R18 ;  /* 0x001c381201007387 */ /* 0x0041e80000100800 */
[----:B------:R-:W-:Y:S04]  /*100d0*/  STL [R1+0x1b8], R0 ;  /* 0x0001b80001007387 */ /* 0x000fe80000100800 */
[----:B0-----:R-:W2:Y:S01]  /*100e0*/  LDL.LU R18, [R1+0x13c] ;  /* 0x00013c0001127983 */ /* 0x001ea20000300800 */
[----:B---3--:R-:W-:-:S03]  /*100f0*/  SEL R2, R27, R2, !P3 ;  /* 0x000000021b027207 */ /* 0x008fc60005800000 */
        /* <DEDUP_REMOVED lines=25> */
[----:B------:R-:W3:Y:S04]  /*10290*/  LDL.LU R8, [R1+0xb0] ;  /* 0x0000b00001087983 */ /* 0x000ee80000300800 */
[----:B------:R-:W3:Y:S04]  /*102a0*/  LDL.LU R7, [R1+0xac] ;  /* 0x0000ac0001077983 */ /* 0x000ee80000300800 */
[----:B------:R-:W3:Y:S04]  /*102b0*/  LDL.LU R6, [R1+0xa8] ;  /* 0x0000a80001067983 */ /* 0x000ee80000300800 */
        /* <DEDUP_REMOVED lines=12> */
[----:B------:R0:W-:Y:S04]  /*10380*/  STL [R1+0x184], R18 ;  /* 0x0001841201007387 */ /* 0x0001e80000100800 */
[----:B0-----:R-:W2:Y:S04]  /*10390*/  LDL.LU R18, [R1+0x1c34] ;  /* 0x001c340001127983 */ /* 0x001ea80000300800 */
[----:B------:R4:W-:Y:S02]  /*103a0*/  STL [R1+0x180], R0 ;  /* 0x0001800001007387 */ /* 0x0009e40000100800 */
[----:B----4-:R-:W-:-:S02]  /*103b0*/  SEL R0, R27, R24, !P3 ;  /* 0x000000181b007207 */ /* 0x010fc40005800000 */
[C---:B-----5:R-:W-:Y:S02]  /*103c0*/  SEL R24, R27.reuse, R23, !P3 ;  /* 0x000000171b187207 */ /* 0x060fe40005800000 */
[C---:B------:R-:W-:Y:S01]  /*103d0*/  SEL R23, R27.reuse, R22, !P3 ;  /* 0x000000161b177207 */ /* 0x040fe20005800000 */
        /* <DEDUP_REMOVED lines=24> */
[----:B---3--:R-:W-:-:S03]  /*10560*/  SEL R0, R27, R19, !P3 ;  /* 0x000000131b007207 */ /* 0x008fc60005800000 */
[----:B------:R0:W-:Y:S01]  /*10570*/  STL [R1+0x134], R4 ;  /* 0x0001340401007387 */ /* 0x0001e20000100800 */
[----:B------:R-:W-:-:S03]  /*10580*/  SEL R3, R27, R3, !P3 ;  /* 0x000000031b037207 */ /* 0x000fc60005800000 */
[----:B------:R-:W-:Y:S01]  /*10590*/  STL [R1+0x104], R0 ;  /* 0x0001040001007387 */ /* 0x000fe20000100800 */
[----:B0-----:R-:W-:-:S03]  /*105a0*/  SEL R4, R27, R20, !P3 ;  /* 0x000000141b047207 */ /* 0x001fc60005800000 */
[----:B------:R0:W-:Y:S04]  /*105b0*/  STL [R1+0x100], R3 ;  /* 0x0001000301007387 */ /* 0x0001e80000100800 */
[----:B------:R1:W-:Y:S01]  /*105c0*/  STL [R1+0xf8], R4 ;  /* 0x0000f80401007387 */ /* 0x0003e20000100800 */
[C---:B0-----:R-:W-:Y:S02]  /*105d0*/  SEL R3, R27.reuse, R17, !P3 ;  /* 0x000000111b037207 */ /* 0x041fe40005800000 */
[C---:B-1----:R-:W-:Y:S02]  /*105e0*/  SEL R4, R27.reuse, R10, !P3 ;  /* 0x0000000a1b047207 */ /* 0x042fe40005800000 */
[----:B--2---:R-:W-:-:S05]  /*105f0*/  SEL R0, R27, R18, !P3 ;  /* 0x000000121b007207 */ /* 0x004fca0005800000 */
        /* <DEDUP_REMOVED lines=60> */
[C---:B-----5:R-:W-:Y:S02]  /*109c0*/  SEL R22, R27.reuse, R22, !P3 ;  /* 0x000000161b167207 */ /* 0x060fe40005800000 */
[----:B------:R-:W-:-:S02]  /*109d0*/  SEL R21, R27, R21, !P3 ;  /* 0x000000151b157207 */ /* 0x000fc40005800000 */
[C---:B------:R-:W-:Y:S02]  /*109e0*/  SEL R25, R27.reuse, R25, !P3 ;  /* 0x000000191b197207 */ /* 0x040fe40005800000 */
[C---:B------:R-:W-:Y:S02]  /*109f0*/  SEL R28, R27.reuse, R28, !P3 ;  /* 0x0000001c1b1c7207 */ /* 0x040fe40005800000 */
[C---:B------:R-:W-:Y:S02]  /*10a00*/  SEL R26, R27.reuse, R26, !P3 ;  /* 0x0000001a1b1a7207 */ /* 0x040fe40005800000 */
[C---:B------:R-:W-:Y:S02]  /*10a10*/  SEL R5, R27.reuse, R5, !P3 ;  /* 0x000000051b057207 */ /* 0x040fe40005800000 */
[C---:B------:R-:W-:Y:S02]  /*10a20*/  SEL R4, R27.reuse, R4, !P3 ;  /* 0x000000041b047207 */ /* 0x040fe40005800000 */
        /* <DEDUP_REMOVED lines=17> */
[----:B--2---:R-:W-:-:S05]  /*10b40*/  SEL R0, R27, R0, !P3 ;  /* 0x000000001b007207 */ /* 0x004fca0005800000 */
[----:B------:R0:W-:Y:S04]  /*10b50*/  STL [R1+0xb0], R0 ;  /* 0x0000b00001007387 */ /* 0x0001e80000100800 */
[----:B0-----:R-:W2:Y:S04]  /*10b60*/  LDL.LU R0, [R1+0x1c24] ;  /* 0x001c240001007983 */ /* 0x001ea80000300800 */
[----:B------:R0:W-:Y:S04]  /*10b70*/  STL [R1+0xa8], R24 ;  /* 0x0000a81801007387 */ /* 0x0001e80000100800 */
[----:B0-----:R-:W3:Y:S04]  /*10b80*/  LDL.LU R24, [R1+0x1c20] ;  /* 0x001c200001187983 */ /* 0x001ee80000300800 */
[----:B------:R0:W-:Y:S04]  /*10b90*/  STL [R1+0xa4], R23 ;  /* 0x0000a41701007387 */ /* 0x0001e80000100800 */
[----:B0-----:R-:W4:Y:S04]  /*10ba0*/  LDL.LU R23, [R1+0x1c1c] ;  /* 0x001c1c0001177983 */ /* 0x001f280000300800 */
[----:B------:R0:W-:Y:S04]  /*10bb0*/  STL [R1+0xa0], R22 ;  /* 0x0000a01601007387 */ /* 0x0001e80000100800 */
[----:B0-----:R-:W5:Y:S04]  /*10bc0*/  LDL.LU R22, [R1+0x1c18] ;  /* 0x001c180001167983 */ /* 0x001f680000300800 */
[----:B------:R0:W-:Y:S04]  /*10bd0*/  STL [R1+0x9c], R21 ;  /* 0x00009c1501007387 */ /* 0x0001e80000100800 */
[----:B0-----:R-:W2:Y:S04]  /*10be0*/  LDL.LU R21, [R1+0x1c14] ;  /* 0x001c140001157983 */ /* 0x001ea80000300800 */
        /* <DEDUP_REMOVED lines=43> */
[----:B0-----:R-:W2:Y:S01]  /*10ea0*/  LDL.LU R2, [R1+0x1bbc] ;  /* 0x001bbc0001027983 */ /* 0x001ea20000300800 */
[----:B------:R-:W-:-:S05]  /*10eb0*/  SEL R18, R27, R18, !P3 ;  /* 0x000000121b127207 */ /* 0x000fca0005800000 */
[----:B------:R2:W-:Y:S02]  /*10ec0*/  STL [R1+0x28], R18 ;  /* 0x0000281201007387 */ /* 0x0005e40000100800 */
[C---:B--2---:R-:W-:Y:S02]  /*10ed0*/  SEL R18, R27.reuse, R2, !P3 ;  /* 0x000000021b127207 */ /* 0x044fe40005800000 */
[----:B------:R-:W2:Y:S01]  /*10ee0*/  LDL.LU R2, [R1+0x1bb8] ;  /* 0x001bb80001027983 */ /* 0x000ea20000300800 */
[----:B------:R-:W-:-:S03]  /*10ef0*/  SEL R17, R27, R17, !P3 ;  /* 0x000000111b117207 */ /* 0x000fc60005800000 */
[----:B------:R0:W-:Y:S01]  /*10f00*/  STL [R1+0x24], R18 ;  /* 0x0000241201007387 */ /* 0x0001e20000100800 */
[C---:B------:R-:W-:Y:S02]  /*10f10*/  SEL R20, R27.reuse, R20, !P3 ;  /* 0x000000141b147207 */ /* 0x040fe40005800000 */
[----:B0-----:R-:W-:-:S05]  /*10f20*/  SEL R18, R27, R29, !P3 ;  /* 0x0000001d1b127207 */ /* 0x001fca0005800000 */
[----:B------:R0:W-:Y:S04]  /*10f30*/  STL [R1+0x20], R18 ;  /* 0x0000201201007387 */ /* 0x0001e80000100800 */
[----:B------:R1:W-:Y:S01]  /*10f40*/  STL [R1+0x1c], R17 ;  /* 0x00001c1101007387 */ /* 0x0003e20000100800 */
[----:B0-----:R-:W-:-:S03]  /*10f50*/  SEL R18, R27, R3, !P3 ;  /* 0x000000031b127207 */ /* 0x001fc60005800000 */
[----:B------:R-:W-:Y:S01]  /*10f60*/  STL [R1+0x18], R20 ;  /* 0x0000181401007387 */ /* 0x000fe20000100800 */
[----:B-1----:R-:W-:-:S03]  /*10f70*/  SEL R17, R27, R19, !P3 ;  /* 0x000000131b117207 */ /* 0x002fc60005800000 */
[----:B------:R-:W-:Y:S01]  /*10f80*/  STL [R1+0x14], R18 ;  /* 0x0000141201007387 */ /* 0x000fe20000100800 */
[----:B------:R-:W-:-:S03]  /*10f90*/  SEL R3, R27, R16, !P3 ;  /* 0x000000101b037207 */ /* 0x000fc60005800000 */
[----:B------:R0:W-:Y:S01]  /*10fa0*/  STL [R1+0x10], R17 ;  /* 0x0000101101007387 */ /* 0x0001e20000100800 */
[----:B------:R-:W-:-:S03]  /*10fb0*/  SEL R16, R27, R21, !P3 ;  /* 0x000000151b107207 */ /* 0x000fc60005800000 */
[----:B------:R-:W-:Y:S01]  /*10fc0*/  STL [R1+0xc], R3 ;  /* 0x00000c0301007387 */ /* 0x000fe20000100800 */
[----:B0-----:R-:W-:-:S05]  /*10fd0*/  SEL R17, R27, R25, !P3 ;  /* 0x000000191b117207 */ /* 0x001fca0005800000 */
[----:B------:R-:W-:Y:S04]  /*10fe0*/  STL [R1+0x8], R17 ;  /* 0x0000081101007387 */ /* 0x000fe80000100800 */
[----:B------:R0:W-:Y:S02]  /*10ff0*/  STL [R1+0x4], R16 ;  /* 0x0000041001007387 */ /* 0x0001e40000100800 */
[----:B0-----:R-:W0:Y:S01]  /*11000*/  LDC R16, c[0x0][0x3ac] ;  /* 0x0000eb00ff107b82 */ /* 0x001e220000000800 */
[C---:B----4-:R-:W-:Y:S02]  /*11010*/  SEL R29, R27.reuse, R23, !P3 ;  /* 0x000000171b1d7207 */ /* 0x050fe40005800000 */
[C---:B-----5:R-:W-:Y:S02]  /*11020*/  SEL R3, R27.reuse, R22, !P3 ;  /* 0x000000161b037207 */ /* 0x060fe40005800000 */
[----:B------:R-:W-:Y:S01]  /*11030*/  LOP3.LUT R20, R4, 0x3f, RZ, 0xc0, !PT ;  /* 0x0000003f04147812 */ /* 0x000fe200078ec0ff */
[----:B------:R-:W-:Y:S01]  /*11040*/  STL [R1+0x1b24], R29 ;  /* 0x001b241d01007387 */ /* 0x000fe20000100800 */
[----:B---3--:R-:W-:-:S03]  /*11050*/  SEL R24, R27, R24, !P3 ;  /* 0x000000181b187207 */ /* 0x008fc60005800000 */
[----:B------:R-:W-:Y:S01]  /*11060*/  STL [R1], R3 ;  /* 0x0000000301007387 */ /* 0x000fe20000100800 */
[----:B------:R-:W-:-:S03]  /*11070*/  SEL R27, R27, R0, !P3 ;  /* 0x000000001b1b7207 */ /* 0x000fc60005800000 */
[----:B------:R-:W-:Y:S01]  /*11080*/  STL [R1+0x1b28], R24 ;  /* 0x001b281801007387 */ /* 0x000fe20000100800 */
[----:B0-----:R-:W-:-:S03]  /*11090*/  IMAD R23, R20, R16, RZ ;  /* 0x0000001014177224 */ /* 0x001fc600078e02ff */
[----:B------:R0:W-:Y:S04]  /*110a0*/  STL [R1+0x1b2c], R27 ;  /* 0x001b2c1b01007387 */ /* 0x0001e80000100800 */
[----:B0-----:R-:W3:Y:S01]  /*110b0*/  LDL.LU R27, [R1+0x98] ;  /* 0x00009800011b7983 */ /* 0x001ee20000300800 */
[----:B--2---:R-:W-:Y:S01]  /*110c0*/  IMAD R2, R2, UR6, RZ ;  /* 0x0000000602027c24 */ /* 0x004fe2000f8e02ff */
[----:B------:R-:W0:Y:S01]  /*110d0*/  S2R R18, SR_TID.X ;  /* 0x0000000000127919 */ /* 0x000e220000002100 */
[----:B------:R-:W-:Y:S01]  /*110e0*/  IMAD R16, R16, 0x40, R23 ;  /* 0x0000004010107824 */ /* 0x000fe200078e0217 */
[----:B------:R-:W-:Y:S01]  /*110f0*/  SHF.R.U32.HI R20, RZ, 0x4, R4 ;  /* 0x00000004ff147819 */ /* 0x000fe20000011604 */
[----:B------:R-:W-:Y:S01]  /*11100*/  IMAD R29, RZ, RZ, -UR7 ;  /* 0x80000007ff1d7e24 */ /* 0x000fe2000f8e02ff */
[C---:B------:R-:W-:Y:S01]  /*11110*/  IADD3 R3, P0, PT, R2.reuse, UR8, RZ ;  /* 0x0000000802037c10 */ /* 0x040fe2000ff1e0ff */
[----:B------:R-:W1:Y:S03]  /*11120*/  LDCU UR6, c[0x0][0x3b0] ;  /* 0x00007600ff0677ac */ /* 0x000e660008000800 */
[----:B------:R-:W-:-:S02]  /*11130*/  LEA.HI.X.SX32 R19, R2, UR9, 0x1, P0 ;  /* 0x0000000902137c11 */ /* 0x000fc400080f0eff */
[----:B------:R-:W-:Y:S01]  /*11140*/  SHF.R.U32.HI R4, RZ, 0x4, R4 ;  /* 0x00000004ff047819 */ /* 0x000fe20000011604 */
[----:B------:R-:W-:Y:S01]  /*11150*/  VIADD R20, R20, 0x3c ;  /* 0x0000003c14147836 */ /* 0x000fe20000000000 */
[----:B------:R-:W-:Y:S02]  /*11160*/  IADD3 R2, P1, PT, R23, UR4, RZ ;  /* 0x0000000417027c10 */ /* 0x000fe4000ff3e0ff */
[----:B0-----:R-:W-:-:S03]  /*11170*/  SHF.R.U32.HI R25, RZ, 0x4, R18 ;  /* 0x00000004ff197819 */ /* 0x001fc60000011612 */
[----:B------:R0:W-:Y:S01]  /*11180*/  STL [R1+0x1ab4], R2 ;  /* 0x001ab40201007387 */ /* 0x0001e20000100800 */
[----:B------:R-:W-:Y:S01]  /*11190*/  IMAD R17, R29, 0x4, R28 ;  /* 0x000000041d117824 */ /* 0x000fe200078e021c */
[----:B------:R-:W2:Y:S02]  /*111a0*/  LDCU UR9, c[0x0][0x3a0] ;  /* 0x00007400ff0977ac */ /* 0x000ea40008000800 */
[----:B0-----:R-:W4:Y:S01]  /*111b0*/  LDL.LU R2, [R1+0x78] ;  /* 0x0000780001027983 */ /* 0x001f220000300800 */
[----:B------:R-:W-:Y:S01]  /*111c0*/  IADD3 R0, P0, PT, R16, UR4, RZ ;  /* 0x0000000410007c10 */ /* 0x000fe2000ff1e0ff */
[----:B------:R-:W0:Y:S01]  /*111d0*/  LDCU UR4, c[0x0][0x3a8] ;  /* 0x00007500ff0477ac */ /* 0x000e220008000800 */
[----:B------:R-:W-:Y:S01]  /*111e0*/  VIADD R25, R25, 0x7c ;  /* 0x0000007c19197836 */ /* 0x000fe20000000000 */
[----:B------:R-:W-:-:S03]  /*111f0*/  SGXT.U32 R4, R4, 0x2 ;  /* 0x000000020404781a */ /* 0x000fc60000000000 */
[----:B------:R-:W-:Y:S01]  /*11200*/  IMAD R25, R25, UR7, RZ ;  /* 0x0000000719197c24 */ /* 0x000fe2000f8e02ff */
[----:B------:R5:W-:Y:S01]  /*11210*/  STL [R1+0x1ab8], R0 ;  /* 0x001ab80001007387 */ /* 0x000be20000100800 */
[----:B------:R-:W-:Y:S02]  /*11220*/  IMAD R24, R4, UR7, RZ ;  /* 0x0000000704187c24 */ /* 0x000fe4000f8e02ff */
[----:B------:R-:W-:Y:S01]  /*11230*/  IMAD R20, R20, UR7, RZ ;  /* 0x0000000714147c24 */ /* 0x000fe2000f8e02ff */
[----:B-----5:R-:W-:Y:S02]  /*11240*/  LOP3.LUT R0, R4, 0x78, RZ, 0xfc, !PT ;  /* 0x0000007804007812 */ /* 0x020fe400078efcff */
[----:B------:R-:W-:-:S03]  /*11250*/  IADD3 R4, P3, PT, R25, R3, RZ ;  /* 0x0000000319047210 */ /* 0x000fc60007f7e0ff */
[----:B0-----:R-:W-:Y:S02]  /*11260*/  IMAD R0, R0, UR4, RZ ;  /* 0x0000000400007c24 */ /* 0x001fe4000f8e02ff */
[----:B------:R0:W-:Y:S02]  /*11270*/  STL [R1+0x1a6c], R4 ;  /* 0x001a6c0401007387 */ /* 0x0001e40000100800 */
[----:B0-----:R-:W-:-:S05]  /*11280*/  IADD3 R4, P5, PT, R20, R3, RZ ;  /* 0x0000000314047210 */ /* 0x001fca0007fbe0ff */
[----:B------:R0:W-:Y:S02]  /*11290*/  STL [R1+0x1a78], R4 ;  /* 0x001a780401007387 */ /* 0x0001e40000100800 */
[----:B0-----:R-:W-:-:S05]  /*112a0*/  IADD3 R4, P4, PT, R0, R3, RZ ;  /* 0x0000000300047210 */ /* 0x001fca0007f9e0ff */
[----:B------:R4:W-:Y:S02]  /*112b0*/  STL [R1+0x1a70], R4 ;  /* 0x001a700401007387 */ /* 0x0009e40000100800 */
[----:B----4-:R-:W-:-:S05]  /*112c0*/  IADD3 R4, P2, PT, R2, R3, RZ ;  /* 0x0000000302047210 */ /* 0x010fca0007f5e0ff */
[----:B------:R0:W-:Y:S04]  /*112d0*/  STL [R1+0x1a74], R4 ;  /* 0x001a740401007387 */ /* 0x0001e80000100800 */
[----:B0-----:R-:W4:Y:S01]  /*112e0*/  LDL.LU R4, [R1+0x1bb4] ;  /* 0x001bb40001047983 */ /* 0x001f220000300800 */
[----:B------:R-:W-:-:S05]  /*112f0*/  LEA.HI.X.SX32 R25, R25, R19, 0x1, P3 ;  /* 0x0000001319197211 */ /* 0x000fca00018f0eff */
[----:B------:R3:W-:Y:S01]  /*11300*/  STL [R1+0x1a64], R25 ;  /* 0x001a641901007387 */ /* 0x0007e20000100800 */
[----:B------:R-:W-:Y:S02]  /*11310*/  LEA.HI.X.SX32 R0, R0, R19, 0x1, P4 ;  /* 0x0000001300007211 */ /* 0x000fe400020f0eff */
[----:B---3--:R-:W-:-:S05]  /*11320*/  IADD3 R25, P3, PT, R27, R3, RZ ;  /* 0x000000031b197210 */ /* 0x008fca0007f7e0ff */
[----:B------:R0:W-:Y:S02]  /*11330*/  STL [R1+0x1a68], R25 ;  /* 0x001a681901007387 */ /* 0x0001e40000100800 */
[----:B0-----:R-:W-:-:S05]  /*11340*/  LEA.HI.X.SX32 R25, R20, R19, 0x1, P5 ;  /* 0x0000001314197211 */ /* 0x001fca00028f0eff */
[----:B------:R0:W-:Y:S02]  /*11350*/  STL [R1+0x1a60], R25 ;  /* 0x001a601901007387 */ /* 0x0001e40000100800 */
[----:B0-----:R-:W-:Y:S01]  /*11360*/  IADD3 R25, P4, PT, R6, R3, RZ ;  /* 0x0000000306197210 */ /* 0x001fe20007f9e0ff */
[----:B------:R-:W-:-:S04]  /*11370*/  IMAD R18, R29, 0x4, R17 ;  /* 0x000000041d127824 */ /* 0x000fc800078e0211 */
[----:B------:R-:W-:-:S04]  /*11380*/  IMAD R21, R29, 0x4, R18 ;  /* 0x000000041d157824 */ /* 0x000fc800078e0212 */
[----:B------:R-:W-:Y:S01]  /*11390*/  IMAD R22, R29, 0x4, R21 ;  /* 0x000000041d167824 */ /* 0x000fe200078e0215 */
[----:B----4-:R-:W-:-:S05]  /*113a0*/  IADD3 R20, P5, PT, R4, R3, RZ ;  /* 0x0000000304147210 */ /* 0x010fca0007fbe0ff */
[----:B------:R0:W-:Y:S04]  /*113b0*/  STL [R1+0x1a58], R20 ;  /* 0x001a581401007387 */ /* 0x0001e80000100800 */
[----:B------:R3:W-:Y:S01]  /*113c0*/  STL [R1+0x1a54], R0 ;  /* 0x001a540001007387 */ /* 0x0007e20000100800 */
[----:B0-----:R-:W-:-:S03]  /*113d0*/  LEA.HI.X.SX32 R20, R2, R19, 0x1, P2 ;  /* 0x0000001302147211 */ /* 0x001fc600010f0eff */
[----:B------:R-:W-:Y:S01]  /*113e0*/  STL [R1+0x1a5c], R25 ;  /* 0x001a5c1901007387 */ /* 0x000fe20000100800 */
[----:B---3--:R-:W-:-:S03]  /*113f0*/  IADD3 R0, P2, PT, R7, R3, RZ ;  /* 0x0000000307007210 */ /* 0x008fc60007f5e0ff */
[----:B------:R0:W-:Y:S01]  /*11400*/  STL [R1+0x1a4c], R20 ;  /* 0x001a4c1401007387 */ /* 0x0001e20000100800 */
[----:B------:R-:W-:-:S03]  /*11410*/  LEA.HI.X.SX32 R2, R27, R19, 0x1, P3 ;  /* 0x000000131b027211 */ /* 0x000fc600018f0eff */
[----:B------:R3:W-:Y:S01]  /*11420*/  STL [R1+0x1a50], R0 ;  /* 0x001a500001007387 */ /* 0x0007e20000100800 */
[----:B0-----:R-:W-:-:S03]  /*11430*/  IADD3 R20, P3, PT, R8, R3, RZ ;  /* 0x0000000308147210 */ /* 0x001fc60007f7e0ff */
[----:B------:R0:W-:Y:S01]  /*11440*/  STL [R1+0x1a44], R2 ;  /* 0x001a440201007387 */ /* 0x0001e20000100800 */
[----:B---3--:R-:W-:-:S03]  /*11450*/  LEA.HI.X.SX32 R0, R4, R19, 0x1, P5 ;  /* 0x0000001304007211 */ /* 0x008fc600028f0eff */
[----:B------:R-:W-:Y:S01]  /*11460*/  STL [R1+0x1a48], R20 ;  /* 0x001a481401007387 */ /* 0x000fe20000100800 */
[----:B------:R-:W-:-:S03]  /*11470*/  LEA.HI.X.SX32 R4, R6, R19, 0x1, P4 ;  /* 0x0000001306047211 */ /* 0x000fc600020f0eff */
[----:B------:R3:W-:Y:S01]  /*11480*/  STL [R1+0x1a3c], R0 ;  /* 0x001a3c0001007387 */ /* 0x0007e20000100800 */
[----:B0-----:R-:W-:-:S05]  /*11490*/  IADD3 R2, P5, PT, R9, R3, RZ ;  /* 0x0000000309027210 */ /* 0x001fca0007fbe0ff */
[----:B------:R0:W-:Y:S01]  /*114a0*/  STL [R1+0x1a40], R2 ;  /* 0x001a400201007387 */ /* 0x0001e20000100800 */
[----:B---3--:R-:W-:-:S03]  /*114b0*/  IADD3 R0, P4, PT, R10, R3, RZ ;  /* 0x000000030a007210 */ /* 0x008fc60007f9e0ff */
[----:B------:R3:W-:Y:S04]  /*114c0*/  STL [R1+0x1a34], R4 ;  /* 0x001a340401007387 */ /* 0x0007e80000100800 */
[----:B------:R4:W-:Y:S01]  /*114d0*/  STL [R1+0x1a38], R0 ;  /* 0x001a380001007387 */ /* 0x0009e20000100800 */
[----:B0-----:R-:W-:Y:S02]  /*114e0*/  LEA.HI.X.SX32 R2, R7, R19, 0x1, P2 ;  /* 0x0000001307027211 */ /* 0x001fe400010f0eff */
[----:B---3--:R-:W-:-:S03]  /*114f0*/  IADD3 R4, P2, PT, R11, R3, RZ ;  /* 0x000000030b047210 */ /* 0x008fc60007f5e0ff */
[----:B------:R0:W-:Y:S01]  /*11500*/  STL [R1+0x1a2c], R2 ;  /* 0x001a2c0201007387 */ /* 0x0001e20000100800 */
[----:B----4-:R-:W-:-:S03]  /*11510*/  LEA.HI.X.SX32 R0, R8, R19, 0x1, P3 ;  /* 0x0000001308007211 */ /* 0x010fc600018f0eff */
[----:B------:R3:W-:Y:S04]  /*11520*/  STL [R1+0x1a30], R4 ;  /* 0x001a300401007387 */ /* 0x0007e80000100800 */
[----:B------:R4:W-:Y:S01]  /*11530*/  STL [R1+0x1a24], R0 ;  /* 0x001a240001007387 */ /* 0x0009e20000100800 */
[----:B0-----:R-:W-:Y:S02]  /*11540*/  IADD3 R2, P3, PT, R12, R3, RZ ;  /* 0x000000030c027210 */ /* 0x001fe40007f7e0ff */
[----:B---3--:R-:W-:-:S03]  /*11550*/  LEA.HI.X.SX32 R4, R9, R19, 0x1, P5 ;  /* 0x0000001309047211 */ /* 0x008fc600028f0eff */
[----:B------:R0:W-:Y:S01]  /*11560*/  STL [R1+0x1a28], R2 ;  /* 0x001a280201007387 */ /* 0x0001e20000100800 */
[----:B----4-:R-:W-:-:S03]  /*11570*/  IADD3 R0, P5, PT, R13, R3, RZ ;  /* 0x000000030d007210 */ /* 0x010fc60007fbe0ff */
        /* <DEDUP_REMOVED lines=18> */
[----:B------:R-:W-:Y:S04]  /*116a0*/  STL [R1+0x1a00], R4 ;  /* 0x001a000401007387 */ /* 0x000fe80000100800 */
[----:B------:R3:W-:Y:S01]  /*116b0*/  STL [R1+0x19f4], R0 ;  /* 0x0019f40001007387 */ /* 0x0007e20000100800 */
[----:B0-----:R-:W-:Y:S02]  /*116c0*/  IADD3 R2, P4, PT, R28, R3, RZ ;  /* 0x000000031c027210 */ /* 0x001fe40007f9e0ff */
[----:B---3--:R-:W-:-:S03]  /*116d0*/  LEA.HI.X.SX32 R0, R15, R19, 0x1, P2 ;  /* 0x000000130f007211 */ /* 0x008fc600010f0eff */
[----:B------:R0:W-:Y:S01]  /*116e0*/  STL [R1+0x19f8], R2 ;  /* 0x0019f80201007387 */ /* 0x0001e20000100800 */
[----:B------:R-:W-:-:S03]  /*116f0*/  IADD3 R6, P2, PT, R17, R3, RZ ;  /* 0x0000000311067210 */ /* 0x000fc60007f5e0ff */
[----:B------:R3:W-:Y:S01]  /*11700*/  STL [R1+0x19ec], R0 ;  /* 0x0019ec0001007387 */ /* 0x0007e20000100800 */
[----:B0-----:R-:W-:-:S03]  /*11710*/  LEA.HI.X.SX32 R2, R5, R19, 0x1, P3 ;  /* 0x0000001305027211 */ /* 0x001fc600018f0eff */
[----:B------:R0:W-:Y:S01]  /*11720*/  STL [R1+0x19f0], R6 ;  /* 0x0019f00601007387 */ /* 0x0001e20000100800 */
[----:B---3--:R-:W-:-:S03]  /*11730*/  IADD3 R0, P3, PT, R18, R3, RZ ;  /* 0x0000000312007210 */ /* 0x008fc60007f7e0ff */
[----:B------:R3:W-:Y:S04]  /*11740*/  STL [R1+0x19e4], R2 ;  /* 0x0019e40201007387 */ /* 0x0007e80000100800 */
[----:B------:R4:W-:Y:S01]  /*11750*/  STL [R1+0x19e8], R0 ;  /* 0x0019e80001007387 */ /* 0x0009e20000100800 */
[----:B0-----:R-:W-:Y:S02]  /*11760*/  LEA.HI.X.SX32 R6, R26, R19, 0x1, P5 ;  /* 0x000000131a067211 */ /* 0x001fe400028f0eff */
[----:B---3--:R-:W-:-:S03]  /*11770*/  IADD3 R2, P5, PT, R21, R3, RZ ;  /* 0x0000000315027210 */ /* 0x008fc60007fbe0ff */
[----:B------:R-:W-:Y:S01]  /*11780*/  STL [R1+0x19dc], R6 ;  /* 0x0019dc0601007387 */ /* 0x000fe20000100800 */
[----:B----4-:R-:W-:-:S03]  /*11790*/  LEA.HI.X.SX32 R0, R28, R19, 0x1, P4 ;  /* 0x000000131c007211 */ /* 0x010fc600020f0eff */
[----:B------:R0:W-:Y:S01]  /*117a0*/  STL [R1+0x19e0], R2 ;  /* 0x0019e00201007387 */ /* 0x0001e20000100800 */
[----:B------:R-:W-:Y:S01]  /*117b0*/  IADD3 R7, P4, PT, R22, R3, RZ ;  /* 0x0000000316077210 */ /* 0x000fe20007f9e0ff */
[----:B------:R-:W-:Y:S02]  /*117c0*/  IMAD R4, R29, 0x4, R22 ;  /* 0x000000041d047824 */ /* 0x000fe400078e0216 */
[----:B------:R3:W-:Y:S01]  /*117d0*/  STL [R1+0x19d4], R0 ;  /* 0x0019d40001007387 */ /* 0x0007e20000100800 */
[-C--:B------:R-:W-:Y:S02]  /*117e0*/  LEA.HI.X.SX32 R8, R18, R19.reuse, 0x1, P3 ;  /* 0x0000001312087211 */ /* 0x080fe400018f0eff */
[----:B0-----:R-:W-:Y:S01]  /*117f0*/  LEA.HI.X.SX32 R2, R17, R19, 0x1, P2 ;  /* 0x0000001311027211 */ /* 0x001fe200010f0eff */
[----:B------:R-:W-:Y:S01]  /*11800*/  STL [R1+0x19d8], R7 ;  /* 0x0019d80701007387 */ /* 0x000fe20000100800 */
[----:B---3--:R-:W-:-:S03]  /*11810*/  IADD3 R0, P6, PT, R24, R3, RZ ;  /* 0x0000000318007210 */ /* 0x008fc60007fde0ff */
[----:B------:R0:W-:Y:S04]  /*11820*/  STL [R1+0x19cc], R2 ;  /* 0x0019cc0201007387 */ /* 0x0001e80000100800 */
[----:B------:R3:W-:Y:S01]  /*11830*/  STL [R1+0x19d0], R0 ;  /* 0x0019d00001007387 */ /* 0x0007e20000100800 */
[----:B0-----:R-:W-:-:S03]  /*11840*/  LEA.HI.X.SX32 R2, R21, R19, 0x1, P5 ;  /* 0x0000001315027211 */ /* 0x001fc600028f0eff */
[----:B------:R-:W-:Y:S01]  /*11850*/  STL [R1+0x19c8], R8 ;  /* 0x0019c80801007387 */ /* 0x000fe20000100800 */
[----:B---3--:R-:W-:-:S03]  /*11860*/  IADD3 R0, P2, PT, R4, R3, RZ ;  /* 0x0000000304007210 */ /* 0x008fc60007f5e0ff */
[----:B------:R0:W-:Y:S01]  /*11870*/  STL [R1+0x19c0], R2 ;  /* 0x0019c00201007387 */ /* 0x0001e20000100800 */
[C---:B------:R-:W-:Y:S01]  /*11880*/  IMAD R5, R29.reuse, 0x4, R4 ;  /* 0x000000041d057824 */ /* 0x040fe200078e0204 */
[----:B------:R-:W-:Y:S02]  /*11890*/  LEA.HI.X.SX32 R9, R22, R19, 0x1, P4 ;  /* 0x0000001316097211 */ /* 0x000fe400020f0eff */
[----:B------:R3:W-:Y:S01]  /*118a0*/  STL [R1+0x19c4], R0 ;  /* 0x0019c40001007387 */ /* 0x0007e20000100800 */
[----:B------:R-:W-:-:S03]  /*118b0*/  IMAD R6, R29, 0x4, R5 ;  /* 0x000000041d067824 */ /* 0x000fc600078e0205 */
[----:B------:R-:W-:Y:S01]  /*118c0*/  STL [R1+0x19b8], R9 ;  /* 0x0019b80901007387 */ /* 0x000fe20000100800 */
[-C--:B0-----:R-:W-:Y:S02]  /*118d0*/  LEA.HI.X.SX32 R2, R4, R19.reuse, 0x1, P2 ;  /* 0x0000001304027211 */ /* 0x081fe400010f0eff */
[----:B---3--:R-:W-:Y:S01]  /*118e0*/  LEA.HI.X.SX32 R0, R24, R19, 0x1, P6 ;  /* 0x0000001318007211 */ /* 0x008fe200030f0eff */
[----:B------:R-:W-:-:S04]  /*118f0*/  IMAD R7, R29, 0x4, R6 ;  /* 0x000000041d077824 */ /* 0x000fc800078e0206 */
[----:B------:R0:W-:Y:S04]  /*11900*/  STL [R1+0x19bc], R0 ;  /* 0x0019bc0001007387 */ /* 0x0001e80000100800 */
[----:B------:R3:W-:Y:S04]  /*11910*/  STL [R1+0x19a8], R2 ;  /* 0x0019a80201007387 */ /* 0x0007e80000100800 */
[----:B------:R-:W1:Y:S01]  /*11920*/  LDL.LU R14, [R1+0x118] ;  /* 0x00011800010e7983 */ /* 0x000e620000300800 */
[-C--:B0-----:R-:W-:Y:S02]  /*11930*/  IADD3 R0, P2, PT, R5, R3.reuse, RZ ;  /* 0x0000000305007210 */ /* 0x081fe40007f5e0ff */
[----:B---3--:R-:W-:-:S03]  /*11940*/  IADD3 R2, P3, PT, R6, R3, RZ ;  /* 0x0000000306027210 */ /* 0x008fc60007f7e0ff */
[----:B------:R0:W-:Y:S04]  /*11950*/  STL [R1+0x19ac], R0 ;  /* 0x0019ac0001007387 */ /* 0x0001e80000100800 */
[----:B------:R3:W-:Y:S01]  /*11960*/  STL [R1+0x19b0], R2 ;  /* 0x0019b00201007387 */ /* 0x0007e20000100800 */
[----:B------:R-:W-:-:S03]  /*11970*/  IMAD R8, R29, 0x4, R7 ;  /* 0x000000041d087824 */ /* 0x000fc600078e0207 */
[----:B------:R-:W4:Y:S01]  /*11980*/  LDL.LU R13, [R1+0x114] ;  /* 0x00011400010d7983 */ /* 0x000f220000300800 */
[----:B0-----:R-:W-:-:S03]  /*11990*/  IADD3 R0, P4, PT, R7, R3, RZ ;  /* 0x0000000307007210 */ /* 0x001fc60007f9e0ff */
[----:B------:R-:W5:Y:S04]  /*119a0*/  LDL.LU R12, [R1+0x110] ;  /* 0x00011000010c7983 */ /* 0x000f680000300800 */
[----:B------:R0:W-:Y:S01]  /*119b0*/  STL [R1+0x19b4], R0 ;  /* 0x0019b40001007387 */ /* 0x0001e20000100800 */
[-C--:B---3--:R-:W-:Y:S01]  /*119c0*/  LEA.HI.X.SX32 R2, R6, R19.reuse, 0x1, P3 ;  /* 0x0000001306027211 */ /* 0x088fe200018f0eff */
[----:B------:R-:W-:Y:S02]  /*119d0*/  IMAD R4, R29, 0x4, R8 ;  /* 0x000000041d047824 */ /* 0x000fe400078e0208 */
[----:B------:R-:W3:Y:S01]  /*119e0*/  LDL.LU R11, [R1+0x10c] ;  /* 0x00010c00010b7983 */ /* 0x000ee20000300800 */
[----:B0-----:R-:W-:Y:S01]  /*119f0*/  LEA.HI.X.SX32 R0, R5, R19, 0x1, P2 ;  /* 0x0000001305007211 */ /* 0x001fe200010f0eff */
[----:B------:R-:W-:-:S04]  /*11a00*/  IMAD R9, R29, 0x4, R4 ;  /* 0x000000041d097824 */ /* 0x000fc800078e0204 */
[----:B------:R0:W-:Y:S04]  /*11a10*/  STL [R1+0x19a4], R0 ;  /* 0x0019a40001007387 */ /* 0x0001e80000100800 */
[----:B------:R-:W2:Y:S01]  /*11a20*/  LDL.LU R10, [R1+0x108] ;  /* 0x00010800010a7983 */ /* 0x000ea20000300800 */
[----:B------:R-:W-:-:S03]  /*11a30*/  IADD3 R6, P3, PT, R4, R3, RZ ;  /* 0x0000000304067210 */ /* 0x000fc60007f7e0ff */
[----:B------:R0:W-:Y:S02]  /*11a40*/  STL [R1+0x19a0], R2 ;  /* 0x0019a00201007387 */ /* 0x0001e40000100800 */
[----:B0-----:R-:W-:Y:S02]  /*11a50*/  LEA.HI.X.SX32 R0, R7, R19, 0x1, P4 ;  /* 0x0000001307007211 */ /* 0x001fe400020f0eff */
[----:B------:R-:W2:Y:S01]  /*11a60*/  LDL.LU R20, [R1+0x11c] ;  /* 0x00011c0001147983 */ /* 0x000ea20000300800 */
[----:B------:R-:W-:-:S03]  /*11a70*/  IMAD R5, R29, 0x4, R9 ;  /* 0x000000041d057824 */ /* 0x000fc600078e0209 */
[----:B------:R0:W-:Y:S01]  /*11a80*/  STL [R1+0x199c], R0 ;  /* 0x00199c0001007387 */ /* 0x0001e20000100800 */
[----:B------:R-:W-:-:S03]  /*11a90*/  IADD3 R2, P2, PT, R8, R3, RZ ;  /* 0x0000000308027210 */ /* 0x000fc60007f5e0ff */
[----:B------:R-:W2:Y:S01]  /*11aa0*/  LDL.LU R25, [R1+0x120] ;  /* 0x0001200001197983 */ /* 0x000ea20000300800 */
[----:B------:R-:W-:-:S03]  /*11ab0*/  IADD3 R7, P4, PT, R9, R3, RZ ;  /* 0x0000000309077210 */ /* 0x000fc60007f9e0ff */
[----:B0-----:R-:W2:Y:S04]  /*11ac0*/  LDL.LU R0, [R1+0x124] ;  /* 0x0001240001007983 */ /* 0x001ea80000300800 */
[----:B------:R0:W-:Y:S04]  /*11ad0*/  STL [R1+0x1990], R2 ;  /* 0x0019900201007387 */ /* 0x0001e80000100800 */
[----:B0-----:R-:W2:Y:S04]  /*11ae0*/  LDL.LU R2, [R1+0x128] ;  /* 0x0001280001027983 */ /* 0x001ea80000300800 */
[----:B------:R0:W-:Y:S04]  /*11af0*/  STL [R1+0x1994], R6 ;  /* 0x0019940601007387 */ /* 0x0001e80000100800 */
[----:B------:R-:W-:Y:S04]  /*11b00*/  STL [R1+0x1998], R7 ;  /* 0x0019980701007387 */ /* 0x000fe80000100800 */
[----:B------:R-:W2:Y:S01]  /*11b10*/  LDL.LU R27, [R1+0x12c] ;  /* 0x00012c00011b7983 */ /* 0x000ea20000300800 */
[----:B0-----:R-:W-:-:S02]  /*11b20*/  IADD3 R6, P5, PT, R5, R3, RZ ;  /* 0x0000000305067210 */ /* 0x001fc40007fbe0ff */
[----:B------:R-:W-:-:S03]  /*11b30*/  LEA.HI.X.SX32 R3, R8, R19, 0x1, P2 ;  /* 0x0000001308037211 */ /* 0x000fc600010f0eff */
[----:B------:R0:W-:Y:S04]  /*11b40*/  STL [R1+0x198c], R6 ;  /* 0x00198c0601007387 */ /* 0x0001e80000100800 */
[----:B------:R0:W-:Y:S02]  /*11b50*/  STL [R1+0x1988], R3 ;  /* 0x0019880301007387 */ /* 0x0001e40000100800 */
[----:B0-----:R-:W-:-:S05]  /*11b60*/  LEA.HI.X.SX32 R6, R4, R19, 0x1, P3 ;  /* 0x0000001304067211 */ /* 0x001fca00018f0eff */
[----:B------:R0:W-:Y:S04]  /*11b70*/  STL [R1+0x1984], R6 ;  /* 0x0019840601007387 */ /* 0x0001e80000100800 */
[----:B------:R-:W2:Y:S01]  /*11b80*/  LDL.LU R24, [R1+0x130] ;  /* 0x0001300001187983 */ /* 0x000ea20000300800 */
[-C--:B------:R-:W-:Y:S02]  /*11b90*/  LEA.HI.X.SX32 R4, R9, R19.reuse, 0x1, P4 ;  /* 0x0000001309047211 */ /* 0x080fe400020f0eff */
[----:B------:R-:W-:Y:S02]  /*11ba0*/  LEA.HI.X.SX32 R3, R5, R19, 0x1, P5 ;  /* 0x0000001305037211 */ /* 0x000fe400028f0eff */
[----:B------:R-:W-:Y:S01]  /*11bb0*/  LEA.HI.X.SX32 R23, R23, UR5, 0x1, P1 ;  /* 0x0000000517177c11 */ /* 0x000fe200088f0eff */
[----:B------:R-:W-:Y:S01]  /*11bc0*/  STL [R1+0x1980], R4 ;  /* 0x0019800401007387 */ /* 0x000fe20000100800 */
[----:B0-----:R-:W-:-:S03]  /*11bd0*/  LEA.HI.X.SX32 R6, R16, UR5, 0x1, P0 ;  /* 0x0000000510067c11 */ /* 0x001fc600080f0eff */
[----:B------:R-:W2:Y:S04]  /*11be0*/  LDL.LU R29, [R1+0x150] ;  /* 0x00015000011d7983 */ /* 0x000ea80000300800 */
[----:B------:R1:W-:Y:S04]  /*11bf0*/  STL [R1+0x197c], R3 ;  /* 0x00197c0301007387 */ /* 0x0003e80000100800 */
[----:B------:R-:W-:Y:S04]  /*11c00*/  STL [R1+0x1ab0], R23 ;  /* 0x001ab01701007387 */ /* 0x000fe80000100800 */
[----:B------:R-:W-:Y:S01]  /*11c10*/  STL [R1+0x1abc], R6 ;  /* 0x001abc0601007387 */ /* 0x000fe20000100800 */
[----:B-1----:R-:W-:-:S05]  /*11c20*/  IMAD R3, R14, UR6, RZ ;  /* 0x000000060e037c24 */ /* 0x002fca000f8e02ff */
[----:B------:R-:W-:Y:S01]  /*11c30*/  STL [R1+0x1b30], R3 ;  /* 0x001b300301007387 */ /* 0x000fe20000100800 */
[----:B----4-:R-:W-:Y:S02]  /*11c40*/  IMAD R4, R13, UR6, RZ ;  /* 0x000000060d047c24 */ /* 0x010fe4000f8e02ff */
[----:B-----5:R-:W-:-:S03]  /*11c50*/  IMAD R5, R12, UR6, RZ ;  /* 0x000000060c057c24 */ /* 0x020fc6000f8e02ff */
[----:B------:R-:W-:Y:S01]  /*11c60*/  STL [R1+0x1b34], R4 ;  /* 0x001b340401007387 */ /* 0x000fe20000100800 */
[----:B---3--:R-:W-:-:S03]  /*11c70*/  IMAD R7, R11, UR6, RZ ;  /* 0x000000060b077c24 */ /* 0x008fc6000f8e02ff */
[----:B------:R-:W-:Y:S04]  /*11c80*/  STL [R1+0x1b38], R5 ;  /* 0x001b380501007387 */ /* 0x000fe80000100800 */
[----:B------:R-:W-:Y:S01]  /*11c90*/  STL [R1+0x1b3c], R7 ;  /* 0x001b3c0701007387 */ /* 0x000fe20000100800 */
[----:B--2---:R-:W-:Y:S02]  /*11ca0*/  IMAD R8, R10, UR6, RZ ;  /* 0x000000060a087c24 */ /* 0x004fe4000f8e02ff */
[----:B------:R-:W-:-:S03]  /*11cb0*/  IMAD R9, R20, UR6, RZ ;  /* 0x0000000614097c24 */ /* 0x000fc6000f8e02ff */
[----:B------:R-:W-:Y:S01]  /*11cc0*/  STL [R1+0x1b40], R8 ;  /* 0x001b400801007387 */ /* 0x000fe20000100800 */
[----:B------:R-:W-:-:S03]  /*11cd0*/  IMAD R10, R25, UR6, RZ ;  /* 0x00000006190a7c24 */ /* 0x000fc6000f8e02ff */
[----:B------:R-:W-:Y:S01]  /*11ce0*/  STL [R1+0x1b44], R9 ;  /* 0x001b440901007387 */ /* 0x000fe20000100800 */
[----:B------:R-:W-:-:S03]  /*11cf0*/  IMAD R11, R0, UR6, RZ ;  /* 0x00000006000b7c24 */ /* 0x000fc6000f8e02ff */
[----:B------:R0:W-:Y:S04]  /*11d00*/  STL [R1+0x1b48], R10 ;  /* 0x001b480a01007387 */ /* 0x0001e80000100800 */
[----:B------:R1:W-:Y:S04]  /*11d10*/  STL [R1+0x1b4c], R11 ;  /* 0x001b4c0b01007387 */ /* 0x0003e80000100800 */
[----:B------:R-:W2:Y:S04]  /*11d20*/  LDL.LU R16, [R1+0x168] ;  /* 0x0001680001107983 */ /* 0x000ea80000300800 */
[----:B------:R-:W3:Y:S01]  /*11d30*/  LDL.LU R17, [R1+0x170] ;  /* 0x0001700001117983 */ /* 0x000ee20000300800 */
[----:B------:R-:W-:-:S05]  /*11d40*/  IMAD R12, R2, UR6, RZ ;  /* 0x00000006020c7c24 */ /* 0x000fca000f8e02ff */
[----:B------:R-:W-:Y:S04]  /*11d50*/  STL [R1+0x1b50], R12 ;  /* 0x001b500c01007387 */ /* 0x000fe80000100800 */
[----:B------:R-:W4:Y:S01]  /*11d60*/  LDL.LU R18, [R1+0x174] ;  /* 0x0001740001127983 */ /* 0x000f220000300800 */
[----:B------:R-:W-:-:S03]  /*11d70*/  IMAD R13, R27, UR6, RZ ;  /* 0x000000061b0d7c24 */ /* 0x000fc6000f8e02ff */
[----:B------:R-:W5:Y:S04]  /*11d80*/  LDL.LU R19, [R1+0x188] ;  /* 0x0001880001137983 */ /* 0x000f680000300800 */
[----:B------:R-:W-:Y:S04]  /*11d90*/  STL [R1+0x1b54], R13 ;  /* 0x001b540d01007387 */ /* 0x000fe80000100800 */
[----:B------:R-:W5:Y:S04]  /*11da0*/  LDL.LU R20, [R1+0x18c] ;  /* 0x00018c0001147983 */ /* 0x000f680000300800 */
[----:B------:R-:W5:Y:S01]  /*11db0*/  LDL.LU R21, [R1+0x194] ;  /* 0x0001940001157983 */ /* 0x000f620000300800 */
[----:B------:R-:W-:-:S05]  /*11dc0*/  IMAD R14, R24, UR6, RZ ;  /* 0x00000006180e7c24 */ /* 0x000fca000f8e02ff */
[----:B------:R-:W-:Y:S04]  /*11dd0*/  STL [R1+0x1b58], R14 ;  /* 0x001b580e01007387 */ /* 0x000fe80000100800 */
[----:B------:R-:W5:Y:S04]  /*11de0*/  LDL.LU R22, [R1+0x198] ;  /* 0x0001980001167983 */ /* 0x000f680000300800 */
[----:B0-----:R-:W1:Y:S04]  /*11df0*/  LDL.LU R10, [R1+0x1a0] ;  /* 0x0001a000010a7983 */ /* 0x001e680000300800 */
[----:B------:R-:W5:Y:S04]  /*11e00*/  LDL.LU R9, [R1+0x1a4] ;  /* 0x0001a40001097983 */ /* 0x000f680000300800 */
        /* <DEDUP_REMOVED lines=12> */
[----:B------:R-:W5:Y:S01]  /*11ed0*/  LDL.LU R27, [R1+0x21c] ;  /* 0x00021c00011b7983 */ /* 0x000f620000300800 */
[----:B------:R-:W-:-:S03]  /*11ee0*/  IMAD R15, R29, UR6, RZ ;  /* 0x000000061d0f7c24 */ /* 0x000fc6000f8e02ff */
[----:B------:R-:W5:Y:S04]  /*11ef0*/  LDL.LU R24, [R1+0x228] ;  /* 0x0002280001187983 */ /* 0x000f680000300800 */
[----:B------:R-:W5:Y:S04]  /*11f00*/  LDL.LU R29, [R1+0x22c] ;  /* 0x00022c00011d7983 */ /* 0x000f680000300800 */
[----:B------:R-:W-:Y:S01]  /*11f10*/  STL [R1+0x1b5c], R15 ;  /* 0x001b5c0f01007387 */ /* 0x000fe20000100800 */
[----:B--2---:R-:W-:Y:S02]  /*11f20*/  IMAD R16, R16, UR6, RZ ;  /* 0x0000000610107c24 */ /* 0x004fe4000f8e02ff */
[----:B---3--:R-:W-:-:S03]  /*11f30*/  IMAD R17, R17, UR6, RZ ;  /* 0x0000000611117c24 */ /* 0x008fc6000f8e02ff */
[----:B------:R-:W-:Y:S04]  /*11f40*/  STL [R1+0x1b60], R16 ;  /* 0x001b601001007387 */ /* 0x000fe80000100800 */
[----:B------:R-:W-:Y:S01]  /*11f50*/  STL [R1+0x1b64], R17 ;  /* 0x001b641101007387 */ /* 0x000fe20000100800 */
[----:B----4-:R-:W-:Y:S02]  /*11f60*/  IMAD R18, R18, UR6, RZ ;  /* 0x0000000612127c24 */ /* 0x010fe4000f8e02ff */
[----:B-----5:R-:W-:-:S03]  /*11f70*/  IMAD R19, R19, UR6, RZ ;  /* 0x0000000613137c24 */ /* 0x020fc6000f8e02ff */
[----:B------:R-:W-:Y:S01]  /*11f80*/  STL [R1+0x1b68], R18 ;  /* 0x001b681201007387 */ /* 0x000fe20000100800 */
[----:B------:R-:W-:-:S03]  /*11f90*/  IMAD R20, R20, UR6, RZ ;  /* 0x0000000614147c24 */ /* 0x000fc6000f8e02ff */
[----:B------:R-:W-:Y:S01]  /*11fa0*/  STL [R1+0x1b6c], R19 ;  /* 0x001b6c1301007387 */ /* 0x000fe20000100800 */
[----:B------:R-:W-:-:S03]  /*11fb0*/  IMAD R21, R21, UR6, RZ ;  /* 0x0000000615157c24 */ /* 0x000fc6000f8e02ff */
[----:B------:R-:W-:Y:S04]  /*11fc0*/  STL [R1+0x1b70], R20 ;  /* 0x001b701401007387 */ /* 0x000fe80000100800 */
[----:B------:R-:W-:Y:S01]  /*11fd0*/  STL [R1+0x1b74], R21 ;  /* 0x001b741501007387 */ /* 0x000fe20000100800 */
[----:B------:R-:W-:Y:S02]  /*11fe0*/  IMAD R22, R22, UR6, RZ ;  /* 0x0000000616167c24 */ /* 0x000fe4000f8e02ff */
[----:B-1----:R-:W-:-:S03]  /*11ff0*/  IMAD R11, R10, UR6, RZ ;  /* 0x000000060a0b7c24 */ /* 0x002fc6000f8e02ff */
[----:B------:R-:W-:Y:S01]  /*12000*/  STL [R1+0x1b78], R22 ;  /* 0x001b781601007387 */ /* 0x000fe20000100800 */
[----:B------:R-:W-:-:S03]  /*12010*/  IMAD R10, R9, UR6, RZ ;  /* 0x00000006090a7c24 */ /* 0x000fc6000f8e02ff */
        /* <DEDUP_REMOVED lines=8> */
[----:B------:R0:W-:Y:S01]  /*120a0*/  STL [R1+0x78], R5 ;  /* 0x0000780501007387 */ /* 0x0001e20000100800 */
[----:B------:R-:W-:-:S03]  /*120b0*/  IMAD R4, R3, UR6, RZ ;  /* 0x0000000603047c24 */ /* 0x000fc6000f8e02ff */
[----:B------:R-:W-:Y:S01]  /*120c0*/  STL [R1+0x98], R7 ;  /* 0x0000980701007387 */ /* 0x000fe20000100800 */
[----:B0-----:R-:W-:Y:S02]  /*120d0*/  IMAD R5, R6, UR6, RZ ;  /* 0x0000000606057c24 */ /* 0x001fe4000f8e02ff */
[----:B------:R-:W-:Y:S01]  /*120e0*/  IMAD R3, R23, UR6, RZ ;  /* 0x0000000617037c24 */ /* 0x000fe2000f8e02ff */
[----:B------:R0:W-:Y:S04]  /*120f0*/  STL [R1+0xac], R4 ;  /* 0x0000ac0401007387 */ /* 0x0001e80000100800 */
[----:B------:R1:W-:Y:S04]  /*12100*/  STL [R1+0xc4], R5 ;  /* 0x0000c40501007387 */ /* 0x0003e80000100800 */
[----:B------:R2:W-:Y:S01]  /*12110*/  STL [R1+0xd0], R3 ;  /* 0x0000d00301007387 */ /* 0x0005e20000100800 */
[----:B0-----:R-:W-:-:S02]  /*12120*/  IMAD R4, R28, UR6, RZ ;  /* 0x000000061c047c24 */ /* 0x001fc4000f8e02ff */
[----:B-1----:R-:W-:-:S03]  /*12130*/  IMAD R5, R26, UR6, RZ ;  /* 0x000000061a057c24 */ /* 0x002fc6000f8e02ff */
[----:B------:R0:W-:Y:S01]  /*12140*/  STL [R1+0xd4], R4 ;  /* 0x0000d40401007387 */ /* 0x0001e20000100800 */
[----:B--2---:R-:W-:-:S03]  /*12150*/  IMAD R3, R25, UR6, RZ ;  /* 0x0000000619037c24 */ /* 0x004fc6000f8e02ff */
[----:B------:R-:W-:Y:S04]  /*12160*/  STL [R1+0xe0], R5 ;  /* 0x0000e00501007387 */ /* 0x000fe80000100800 */
[----:B------:R1:W-:Y:S01]  /*12170*/  STL [R1+0xe8], R3 ;  /* 0x0000e80301007387 */ /* 0x0003e20000100800 */
[----:B0-----:R-:W-:Y:S02]  /*12180*/  IMAD R4, R0, UR6, RZ ;  /* 0x0000000600047c24 */ /* 0x001fe4000f8e02ff */
[----:B------:R-:W-:-:S03]  /*12190*/  IMAD R0, R2, UR6, RZ ;  /* 0x0000000602007c24 */ /* 0x000fc6000f8e02ff */
[----:B------:R-:W-:Y:S01]  /*121a0*/  STL [R1+0xfc], R4 ;  /* 0x0000fc0401007387 */ /* 0x000fe20000100800 */
[----:B-1----:R-:W-:-:S03]  /*121b0*/  IMAD R3, R27, UR6, RZ ;  /* 0x000000061b037c24 */ /* 0x002fc6000f8e02ff */
[----:B------:R0:W-:Y:S04]  /*121c0*/  STL [R1+0x108], R0 ;  /* 0x0001080001007387 */ /* 0x0001e80000100800 */
[----:B------:R-:W-:Y:S04]  /*121d0*/  STL [R1+0x10c], R3 ;  /* 0x00010c0301007387 */ /* 0x000fe80000100800 */
[----:B------:R-:W2:Y:S01]  /*121e0*/  LDL.LU R22, [R1+0x240] ;  /* 0x0002400001167983 */ /* 0x000ea20000300800 */
[----:B------:R-:W-:Y:S02]  /*121f0*/  IMAD R2, R24, UR6, RZ ;  /* 0x0000000618027c24 */ /* 0x000fe4000f8e02ff */
[----:B0-----:R-:W-:-:S03]  /*12200*/  IMAD R0, R29, UR6, RZ ;  /* 0x000000061d007c24 */ /* 0x001fc6000f8e02ff */
[----:B------:R-:W-:Y:S04]  /*12210*/  STL [R1+0x110], R2 ;  /* 0x0001100201007387 */ /* 0x000fe80000100800 */
[----:B--2---:R0:W-:Y:S04]  /*12220*/  STL [R1+0x1bac], R22 ;  /* 0x001bac1601007387 */ /* 0x0041e80000100800 */
[----:B------:R-:W-:Y:S04]  /*12230*/  STL [R1+0x114], R0 ;  /* 0x0001140001007387 */ /* 0x000fe80000100800 */
        /* <DEDUP_REMOVED lines=31> */
[----:B--2---:R-:W-:-:S05]  /*12430*/  IMAD R22, R22, UR6, RZ ;  /* 0x0000000616167c24 */ /* 0x004fca000f8e02ff */
[----:B------:R0:W-:Y:S04]  /*12440*/  STL [R1+0x118], R22 ;  /* 0x0001181601007387 */ /* 0x0001e80000100800 */
[----:B0-----:R-:W2:Y:S02]  /*12450*/  LDL.LU R22, [R1+0x1bb0] ;  /* 0x001bb00001167983 */ /* 0x001ea40000300800 */
[----:B--2---:R-:W-:-:S05]  /*12460*/  IMAD R22, R22, UR6, RZ ;  /* 0x0000000616167c24 */ /* 0x004fca000f8e02ff */
[----:B------:R0:W-:Y:S04]  /*12470*/  STL [R1+0x11c], R22 ;  /* 0x00011c1601007387 */ /* 0x0001e80000100800 */
[----:B0-----:R-:W2:Y:S01]  /*12480*/  LDL.LU R22, [R1+0x1bac] ;  /* 0x001bac0001167983 */ /* 0x001ea20000300800 */
[----:B---3--:R-:W-:Y:S02]  /*12490*/  IMAD R5, R5, UR6, RZ ;  /* 0x0000000605057c24 */ /* 0x008fe4000f8e02ff */
[----:B--2---:R-:W-:-:S05]  /*124a0*/  IMAD R22, R22, UR6, RZ ;  /* 0x0000000616167c24 */ /* 0x004fca000f8e02ff */
[----:B------:R0:W-:Y:S02]  /*124b0*/  STL [R1+0x120], R22 ;  /* 0x0001201601007387 */ /* 0x0001e40000100800 */
[----:B0-----:R-:W-:Y:S02]  /*124c0*/  IMAD R22, R21, UR6, RZ ;  /* 0x0000000615167c24 */ /* 0x001fe4000f8e02ff */
[----:B----4-:R-:W-:Y:S02]  /*124d0*/  IMAD R21, R20, UR6, RZ ;  /* 0x0000000614157c24 */ /* 0x010fe4000f8e02ff */
[----:B-----5:R-:W-:Y:S02]  /*124e0*/  IMAD R20, R19, UR6, RZ ;  /* 0x0000000613147c24 */ /* 0x020fe4000f8e02ff */
[----:B------:R-:W-:Y:S01]  /*124f0*/  IMAD R19, R18, UR6, RZ ;  /* 0x0000000612137c24 */ /* 0x000fe2000f8e02ff */
[----:B------:R-:W-:Y:S01]  /*12500*/  STL [R1+0x124], R22 ;  /* 0x0001241601007387 */ /* 0x000fe20000100800 */
[----:B------:R-:W-:-:S02]  /*12510*/  IMAD R18, R17, UR6, RZ ;  /* 0x0000000611127c24 */ /* 0x000fc4000f8e02ff */
[----:B------:R-:W-:Y:S01]  /*12520*/  IMAD R17, R16, UR6, RZ ;  /* 0x0000000610117c24 */ /* 0x000fe2000f8e02ff */
[----:B------:R-:W-:Y:S01]  /*12530*/  STL [R1+0x128], R21 ;  /* 0x0001281501007387 */ /* 0x000fe20000100800 */
[----:B------:R-:W-:Y:S02]  /*12540*/  IMAD R16, R15, UR6, RZ ;  /* 0x000000060f107c24 */ /* 0x000fe4000f8e02ff */
[----:B------:R-:W-:Y:S01]  /*12550*/  IMAD R15, R14, UR6, RZ ;  /* 0x000000060e0f7c24 */ /* 0x000fe2000f8e02ff */
[----:B------:R-:W-:Y:S01]  /*12560*/  STL [R1+0x12c], R20 ;  /* 0x00012c1401007387 */ /* 0x000fe20000100800 */
[----:B------:R-:W-:Y:S02]  /*12570*/  IMAD R14, R13, UR6, RZ ;  /* 0x000000060d0e7c24 */ /* 0x000fe4000f8e02ff */
[----:B------:R-:W-:Y:S01]  /*12580*/  IMAD R13, R12, UR6, RZ ;  /* 0x000000060c0d7c24 */ /* 0x000fe2000f8e02ff */
        /* <DEDUP_REMOVED lines=10> */
[----:B------:R-:W-:Y:S04]  /*12630*/  STL [R1+0x188], R14 ;  /* 0x0001880e01007387 */ /* 0x000fe80000100800 */
[----:B------:R-:W-:Y:S04]  /*12640*/  STL [R1+0x18c], R13 ;  /* 0x00018c0d01007387 */ /* 0x000fe80000100800 */
[----:B------:R-:W-:Y:S01]  /*12650*/  STL [R1+0x194], R12 ;  /* 0x0001940c01007387 */ /* 0x000fe20000100800 */
[----:B------:R-:W-:-:S03]  /*12660*/  IMAD R7, R4, UR6, RZ ;  /* 0x0000000604077c24 */ /* 0x000fc6000f8e02ff */
[----:B------:R-:W-:Y:S01]  /*12670*/  STL [R1+0x198], R11 ;  /* 0x0001980b01007387 */ /* 0x000fe20000100800 */
[----:B------:R-:W-:-:S03]  /*12680*/  IMAD R4, R3, UR6, RZ ;  /* 0x0000000603047c24 */ /* 0x000fc6000f8e02ff */
[----:B------:R-:W-:Y:S04]  /*12690*/  STL [R1+0x19c], R10 ;  /* 0x00019c0a01007387 */ /* 0x000fe80000100800 */
[----:B------:R-:W-:Y:S01]  /*126a0*/  STL [R1+0x1a0], R9 ;  /* 0x0001a00901007387 */ /* 0x000fe20000100800 */
[----:B------:R-:W-:-:S03]  /*126b0*/  IMAD R3, R23, UR6, RZ ;  /* 0x0000000617037c24 */ /* 0x000fc6000f8e02ff */
[----:B------:R-:W-:Y:S04]  /*126c0*/  STL [R1+0x1a4], R8 ;  /* 0x0001a40801007387 */ /* 0x000fe80000100800 */
[----:B------:R0:W-:Y:S04]  /*126d0*/  STL [R1+0x1a8], R5 ;  /* 0x0001a80501007387 */ /* 0x0001e80000100800 */
[----:B------:R-:W-:Y:S01]  /*126e0*/  STL [R1+0x1b0], R7 ;  /* 0x0001b00701007387 */ /* 0x000fe20000100800 */
[----:B0-----:R-:W-:-:S03]  /*126f0*/  IMAD R5, R6, UR6, RZ ;  /* 0x0000000606057c24 */ /* 0x001fc6000f8e02ff */
[----:B------:R0:W-:Y:S04]  /*12700*/  STL [R1+0x1c4], R4 ;  /* 0x0001c40401007387 */ /* 0x0001e80000100800 */
[----:B------:R1:W-:Y:S04]  /*12710*/  STL [R1+0x1cc], R5 ;  /* 0x0001cc0501007387 */ /* 0x0003e80000100800 */
[----:B------:R2:W-:Y:S01]  /*12720*/  STL [R1+0x1d0], R3 ;  /* 0x0001d00301007387 */ /* 0x0005e20000100800 */
[----:B0-----:R-:W-:Y:S02]  /*12730*/  IMAD R4, R28, UR6, RZ ;  /* 0x000000061c047c24 */ /* 0x001fe4000f8e02ff */
        /* <DEDUP_REMOVED lines=532> */
[----:B------:R-:W3:Y:S01]  /*14880*/  LDL.LU R2, [R1] ;  /* 0x0000000001027983 */ /* 0x000ee20000300800 */
[----:B--2---:R-:W-:-:S05]  /*14890*/  IMAD R22, R22, UR6, RZ ;  /* 0x0000000616167c24 */ /* 0x004fca000f8e02ff */
[----:B------:R0:W-:Y:S04]  /*148a0*/  STL [R1+0x5ec], R22 ;  /* 0x0005ec1601007387 */ /* 0x0001e80000100800 */
[----:B0-----:R-:W2:Y:S02]  /*148b0*/  LDL.LU R22, [R1+0x1b80] ;  /* 0x001b800001167983 */ /* 0x001ea40000300800 */
[----:B--2---:R-:W-:-:S05]  /*148c0*/  IMAD R22, R22, UR6, RZ ;  /* 0x0000000616167c24 */ /* 0x004fca000f8e02ff */
[----:B------:R0:W-:Y:S04]  /*148d0*/  STL [R1+0x5f4], R22 ;  /* 0x0005f41601007387 */ /* 0x0001e80000100800 */
[----:B0-----:R-:W2:Y:S01]  /*148e0*/  LDL.LU R22, [R1+0x1b7c] ;  /* 0x001b7c0001167983 */ /* 0x001ea20000300800 */
[----:B---3--:R-:W-:Y:S02]  /*148f0*/  IMAD R21, R21, UR6, RZ ;  /* 0x0000000615157c24 */ /* 0x008fe4000f8e02ff */
[----:B----4-:R-:W-:Y:S02]  /*14900*/  IMAD R20, R20, UR6, RZ ;  /* 0x0000000614147c24 */ /* 0x010fe4000f8e02ff */
[----:B-----5:R-:W-:Y:S02]  /*14910*/  IMAD R19, R19, UR6, RZ ;  /* 0x0000000613137c24 */ /* 0x020fe4000f8e02ff */
[----:B------:R-:W-:-:S02]  /*14920*/  IMAD R18, R18, UR6, RZ ;  /* 0x0000000612127c24 */ /* 0x000fc4000f8e02ff */
[----:B------:R-:W-:Y:S02]  /*14930*/  IMAD R17, R17, UR6, RZ ;  /* 0x0000000611117c24 */ /* 0x000fe4000f8e02ff */
[----:B------:R-:W-:Y:S02]  /*14940*/  IMAD R16, R16, UR6, RZ ;  /* 0x0000000610107c24 */ /* 0x000fe4000f8e02ff */
[----:B------:R-:W-:Y:S02]  /*14950*/  IMAD R15, R15, UR6, RZ ;  /* 0x000000060f0f7c24 */ /* 0x000fe4000f8e02ff */
[----:B------:R-:W-:Y:S02]  /*14960*/  IMAD R14, R14, UR6, RZ ;  /* 0x000000060e0e7c24 */ /* 0x000fe4000f8e02ff */
[----:B------:R-:W-:Y:S02]  /*14970*/  IMAD R13, R13, UR6, RZ ;  /* 0x000000060d0d7c24 */ /* 0x000fe4000f8e02ff */
        /* <DEDUP_REMOVED lines=12> */
[----:B--2---:R-:W-:-:S05]  /*14a40*/  IMAD R22, R22, UR6, RZ ;  /* 0x0000000616167c24 */ /* 0x004fca000f8e02ff */
        /* <DEDUP_REMOVED lines=13> */
[----:B0-----:R-:W3:Y:S04]  /*14b20*/  LDL.LU R16, [R1+0x1b60] ;  /* 0x001b600001107983 */ /* 0x001ee80000300800 */
[----:B------:R0:W-:Y:S04]  /*14b30*/  STL [R1+0x628], R15 ;  /* 0x0006280f01007387 */ /* 0x0001e80000100800 */
[----:B0-----:R-:W3:Y:S04]  /*14b40*/  LDL.LU R15, [R1+0x1b5c] ;  /* 0x001b5c00010f7983 */ /* 0x001ee80000300800 */
[----:B------:R0:W-:Y:S04]  /*14b50*/  STL [R1+0x62c], R14 ;  /* 0x00062c0e01007387 */ /* 0x0001e80000100800 */
[----:B0-----:R-:W4:Y:S04]  /*14b60*/  LDL.LU R14, [R1+0x1b58] ;  /* 0x001b5800010e7983 */ /* 0x001f280000300800 */
[----:B------:R0:W-:Y:S04]  /*14b70*/  STL [R1+0x634], R13 ;  /* 0x0006340d01007387 */ /* 0x0001e80000100800 */
[----:B0-----:R-:W5:Y:S04]  /*14b80*/  LDL.LU R13, [R1+0x1b54] ;  /* 0x001b5400010d7983 */ /* 0x001f680000300800 */
        /* <DEDUP_REMOVED lines=23> */
[----:B0-----:R-:W5:Y:S01]  /*14d00*/  LDL.LU R29, [R1+0x1b24] ;  /* 0x001b2400011d7983 */ /* 0x001f620000300800 */
[----:B------:R-:W-:-:S05]  /*14d10*/  IMAD R6, R6, UR6, RZ ;  /* 0x0000000606067c24 */ /* 0x000fca000f8e02ff */
[----:B------:R0:W-:Y:S01]  /*14d20*/  STL [R1+0x684], R6 ;  /* 0x0006840601007387 */ /* 0x0001e20000100800 */
[----:B------:R-:W-:Y:S02]  /*14d30*/  IMAD R28, R28, UR6, RZ ;  /* 0x000000061c1c7c24 */ /* 0x000fe4000f8e02ff */
[----:B0-----:R-:W-:Y:S02]  /*14d40*/  IMAD R6, R23, UR6, RZ ;  /* 0x0000000617067c24 */ /* 0x001fe4000f8e02ff */
[----:B------:R-:W-:-:S03]  /*14d50*/  IMAD R23, R26, UR6, RZ ;  /* 0x000000061a177c24 */ /* 0x000fc6000f8e02ff */
[----:B------:R0:W-:Y:S01]  /*14d60*/  STL [R1+0x68c], R6 ;  /* 0x00068c0601007387 */ /* 0x0001e20000100800 */
[----:B------:R-:W-:-:S03]  /*14d70*/  IMAD R0, R0, UR6, RZ ;  /* 0x0000000600007c24 */ /* 0x000fc6000f8e02ff */
[----:B------:R2:W-:Y:S01]  /*14d80*/  STL [R1+0x694], R28 ;  /* 0x0006941c01007387 */ /* 0x0005e20000100800 */
[----:B0-----:R-:W-:-:S03]  /*14d90*/  IMAD R6, R25, UR6, RZ ;  /* 0x0000000619067c24 */ /* 0x001fc6000f8e02ff */
[----:B------:R-:W-:Y:S01]  /*14da0*/  STL [R1+0x698], R23 ;  /* 0x0006981701007387 */ /* 0x000fe20000100800 */
[----:B------:R-:W-:-:S03]  /*14db0*/  IMAD R2, R2, UR6, RZ ;  /* 0x0000000602027c24 */ /* 0x000fc6000f8e02ff */
[----:B------:R-:W-:Y:S04]  /*14dc0*/  STL [R1+0x6a0], R6 ;  /* 0x0006a00601007387 */ /* 0x000fe80000100800 */
[----:B------:R-:W-:Y:S04]  /*14dd0*/  STL [R1+0x1ac0], R6 ;  /* 0x001ac00601007387 */ /* 0x000fe80000100800 */
[----:B------:R-:W-:Y:S04]  /*14de0*/  STL [R1+0x6a4], R0 ;  /* 0x0006a40001007387 */ /* 0x000fe80000100800 */
[----:B------:R5:W-:Y:S01]  /*14df0*/  STL [R1+0x1ac4], R0 ;  /* 0x001ac40001007387 */ /* 0x000be20000100800 */
[----:B--2---:R-:W-:-:S02]  /*14e00*/  SHF.R.S32.HI R28, RZ, 0x1f, R17 ;  /* 0x0000001fff1c7819 */ /* 0x004fc40000011411 */
[----:B---3--:R-:W-:Y:S02]  /*14e10*/  SHF.R.S32.HI R26, RZ, 0x1f, R15 ;  /* 0x0000001fff1a7819 */ /* 0x008fe4000001140f */
[----:B----4-:R-:W-:Y:S01]  /*14e20*/  SHF.R.S32.HI R25, RZ, 0x1f, R14 ;  /* 0x0000001fff197819 */ /* 0x010fe2000001140e */
[----:B-----5:R-:W-:Y:S02]  /*14e30*/  IMAD R0, R27, UR6, RZ ;  /* 0x000000061b007c24 */ /* 0x020fe4000f8e02ff */
[----:B------:R-:W-:-:S05]  /*14e40*/  IMAD R6, R24, UR6, RZ ;  /* 0x0000000618067c24 */ /* 0x000fca000f8e02ff */
[----:B------:R-:W-:Y:S04]  /*14e50*/  STL [R1+0x6b8], R6 ;  /* 0x0006b80601007387 */ /* 0x000fe80000100800 */
[----:B------:R-:W-:Y:S04]  /*14e60*/  STL [R1+0x6ac], R2 ;  /* 0x0006ac0201007387 */ /* 0x000fe80000100800 */
[----:B------:R-:W-:Y:S01]  /*14e70*/  STL [R1+0x1ac8], R2 ;  /* 0x001ac80201007387 */ /* 0x000fe20000100800 */
[----:B------:R-:W-:-:S03]  /*14e80*/  IMAD R23, R29, UR6, RZ ;  /* 0x000000061d177c24 */ /* 0x000fc6000f8e02ff */
[----:B------:R0:W-:Y:S04]  /*14e90*/  STL [R1+0x508], R0 ;  /* 0x0005080001007387 */ /* 0x0001e80000100800 */
[----:B------:R-:W-:Y:S01]  /*14ea0*/  STL [R1+0x1acc], R3 ;  /* 0x001acc0301007387 */ /* 0x000fe20000100800 */
[----:B0-----:R-:W-:-:S03]  /*14eb0*/  SHF.R.S32.HI R0, RZ, 0x1f, R3 ;  /* 0x0000001fff007819 */ /* 0x001fc60000011403 */
[----:B------:R-:W-:Y:S04]  /*14ec0*/  STL [R1+0x6b4], R23 ;  /* 0x0006b41701007387 */ /* 0x000fe80000100800 */
[----:B------:R0:W-:Y:S01]  /*14ed0*/  STL [R1+0x1c], R0 ;  /* 0x00001c0001007387 */ /* 0x0001e20000100800 */
[----:B------:R-:W-:-:S03]  /*14ee0*/  SHF.R.S32.HI R2, RZ, 0x1f, R5 ;  /* 0x0000001fff027819 */ /* 0x000fc60000011405 */
[----:B------:R-:W-:Y:S01]  /*14ef0*/  STL [R1+0x1ad0], R23 ;  /* 0x001ad01701007387 */ /* 0x000fe20000100800 */
[----:B0-----:R-:W-:-:S03]  /*14f00*/  SHF.R.S32.HI R0, RZ, 0x1f, R4 ;  /* 0x0000001fff007819 */ /* 0x001fc60000011404 */
[----:B------:R-:W-:Y:S04]  /*14f10*/  STL [R1+0x1ad4], R4 ;  /* 0x001ad40401007387 */ /* 0x000fe80000100800 */
[----:B------:R0:W-:Y:S04]  /*14f20*/  STL [R1+0x18], R0 ;  /* 0x0000180001007387 */ /* 0x0001e80000100800 */
[----:B------:R-:W-:Y:S01]  /*14f30*/  STL [R1+0x1ad8], R5 ;  /* 0x001ad80501007387 */ /* 0x000fe20000100800 */
[----:B0-----:R-:W-:-:S03]  /*14f40*/  SHF.R.S32.HI R0, RZ, 0x1f, R7 ;  /* 0x0000001fff007819 */ /* 0x001fc60000011407 */
[----:B------:R0:W-:Y:S04]  /*14f50*/  STL [R1+0x14], R2 ;  /* 0x0000140201007387 */ /* 0x0001e80000100800 */
[----:B------:R-:W-:Y:S04]  /*14f60*/  STL [R1+0x1adc], R7 ;  /* 0x001adc0701007387 */ /* 0x000fe80000100800 */
[----:B------:R1:W-:Y:S01]  /*14f70*/  STL [R1+0x10], R0 ;  /* 0x0000100001007387 */ /* 0x0003e20000100800 */
[----:B0-----:R-:W-:-:S03]  /*14f80*/  SHF.R.S32.HI R2, RZ, 0x1f, R8 ;  /* 0x0000001fff027819 */ /* 0x001fc60000011408 */
[----:B------:R-:W-:Y:S01]  /*14f90*/  STL [R1+0x1ae0], R8 ;  /* 0x001ae00801007387 */ /* 0x000fe20000100800 */
[----:B-1----:R-:W-:-:S03]  /*14fa0*/  SHF.R.S32.HI R0, RZ, 0x1f, R9 ;  /* 0x0000001fff007819 */ /* 0x002fc60000011409 */
[----:B------:R0:W-:Y:S04]  /*14fb0*/  STL [R1+0xc], R2 ;  /* 0x00000c0201007387 */ /* 0x0001e80000100800 */
[----:B------:R-:W-:Y:S04]  /*14fc0*/  STL [R1+0x1aac], R9 ;  /* 0x001aac0901007387 */ /* 0x000fe80000100800 */
[----:B------:R1:W-:Y:S01]  /*14fd0*/  STL [R1+0x8], R0 ;  /* 0x0000080001007387 */ /* 0x0003e20000100800 */
[----:B0-----:R-:W-:-:S03]  /*14fe0*/  SHF.R.S32.HI R2, RZ, 0x1f, R10 ;  /* 0x0000001fff027819 */ /* 0x001fc6000001140a */
[----:B------:R0:W-:Y:S01]  /*14ff0*/  STL [R1+0x1aa4], R10 ;  /* 0x001aa40a01007387 */ /* 0x0001e20000100800 */
[----:B------:R-:W-:Y:S02]  /*15000*/  SHF.R.S32.HI R29, RZ, 0x1f, R12 ;  /* 0x0000001fff1d7819 */ /* 0x000fe4000001140c */
[----:B-1----:R-:W-:Y:S01]  /*15010*/  SHF.R.S32.HI R0, RZ, 0x1f, R11 ;  /* 0x0000001fff007819 */ /* 0x002fe2000001140b */
[----:B------:R1:W-:Y:S04]  /*15020*/  STL [R1+0x4], R2 ;  /* 0x0000040201007387 */ /* 0x0003e80000100800 */
[----:B------:R-:W2:Y:S04]  /*15030*/  LDL R3, [R1+0x74] ;  /* 0x0000740001037983 */ /* 0x000ea80000100800 */
[----:B0-----:R-:W3:Y:S01]  /*15040*/  LDL R10, [R1+0xac] ;  /* 0x0000ac00010a7983 */ /* 0x001ee20000100800 */
[----:B------:R-:W-:-:S03]  /*15050*/  SHF.R.S32.HI R24, RZ, 0x1f, R13 ;  /* 0x0000001fff187819 */ /* 0x000fc6000001140d */
[----:B------:R0:W-:Y:S04]  /*15060*/  STL [R1], R0 ;  /* 0x0000000001007387 */ /* 0x0001e80000100800 */
[----:B-1----:R-:W4:Y:S04]  /*15070*/  LDL R2, [R1+0xc4] ;  /* 0x0000c40001027983 */ /* 0x002f280000100800 */
[----:B------:R-:W5:Y:S04]  /*15080*/  LDL R9, [R1+0xd0] ;  /* 0x0000d00001097983 */ /* 0x000f680000100800 */
[----:B------:R-:W2:Y:S04]  /*15090*/  LDL R8, [R1+0xd4] ;  /* 0x0000d40001087983 */ /* 0x000ea80000100800 */
[----:B------:R-:W2:Y:S04]  /*150a0*/  LDL R7, [R1+0xe0] ;  /* 0x0000e00001077983 */ /* 0x000ea80000100800 */
[----:B------:R-:W2:Y:S04]  /*150b0*/  LDL R5, [R1+0xe8] ;  /* 0x0000e80001057983 */ /* 0x000ea80000100800 */
[----:B------:R-:W2:Y:S04]  /*150c0*/  LDL R4, [R1+0xfc] ;  /* 0x0000fc0001047983 */ /* 0x000ea80000100800 */
[----:B------:R-:W2:Y:S04]  /*150d0*/  LDL R23, [R1+0x108] ;  /* 0x0001080001177983 */ /* 0x000ea80000100800 */
[----:B0-----:R-:W2:Y:S04]  /*150e0*/  LDL R0, [R1+0x10c] ;  /* 0x00010c0001007983 */ /* 0x001ea80000100800 */
[----:B------:R0:W-:Y:S04]  /*150f0*/  STL [R1+0x1aa8], R11 ;  /* 0x001aa80b01007387 */ /* 0x0001e80000100800 */
[----:B0-----:R-:W4:Y:S04]  /*15100*/  LDL R11, [R1+0x98] ;  /* 0x00009800010b7983 */ /* 0x001f280000100800 */
[----:B------:R0:W-:Y:S04]  /*15110*/  STL [R1+0x1ae8], R29 ;  /* 0x001ae81d01007387 */ /* 0x0001e80000100800 */
[----:B0-----:R-:W4:Y:S04]  /*15120*/  LDL R29, [R1+0x78] ;  /* 0x00007800011d7983 */ /* 0x001f280000100800 */
[----:B------:R0:W-:Y:S04]  /*15130*/  STL [R1+0x1ae4], R12 ;  /* 0x001ae40c01007387 */ /* 0x0001e80000100800 */
[----:B0-----:R-:W4:Y:S04]  /*15140*/  LDL R12, [R1+0x64] ;  /* 0x00006400010c7983 */ /* 0x001f280000100800 */
[----:B------:R0:W-:Y:S04]  /*15150*/  STL [R1+0x1af0], R24 ;  /* 0x001af01801007387 */ /* 0x0001e80000100800 */
[----:B0-----:R-:W4:Y:S04]  /*15160*/  LDL R24, [R1+0x4c] ;  /* 0x00004c0001187983 */ /* 0x001f280000100800 */
[----:B------:R0:W-:Y:S04]  /*15170*/  STL [R1+0x1aec], R13 ;  /* 0x001aec0d01007387 */ /* 0x0001e80000100800 */
[----:B0-----:R-:W5:Y:S01]  /*15180*/  LDL R13, [R1+0x30] ;  /* 0x00003000010d7983 */ /* 0x001f620000100800 */
[----:B------:R-:W-:-:S03]  /*15190*/  SHF.R.S32.HI R27, RZ, 0x1f, R16 ;  /* 0x0000001fff1b7819 */ /* 0x000fc60000011410 */
[----:B------:R-:W-:Y:S04]  /*151a0*/  STL [R1+0x1af8], R25 ;  /* 0x001af81901007387 */ /* 0x000fe80000100800 */
[----:B------:R0:W-:Y:S04]  /*151b0*/  STL [R1+0x1af4], R14 ;  /* 0x001af40e01007387 */ /* 0x0001e80000100800 */
[----:B------:R-:W-:Y:S01]  /*151c0*/  STL [R1+0x1b00], R26 ;  /* 0x001b001a01007387 */ /* 0x000fe20000100800 */
[----:B------:R-:W-:-:S03]  /*151d0*/  SHF.R.S32.HI R6, RZ, 0x1f, R19 ;  /* 0x0000001fff067819 */ /* 0x000fc60000011413 */
[----:B------:R-:W-:Y:S01]  /*151e0*/  STL [R1+0x1afc], R15 ;  /* 0x001afc0f01007387 */ /* 0x000fe20000100800 */
[----:B0-----:R-:W-:-:S03]  /*151f0*/  SHF.R.S32.HI R14, RZ, 0x1f, R18 ;  /* 0x0000001fff0e7819 */ /* 0x001fc60000011412 */
[----:B------:R-:W-:Y:S04]  /*15200*/  STL [R1+0x1b08], R27 ;  /* 0x001b081b01007387 */ /* 0x000fe80000100800 */
[----:B------:R-:W-:Y:S04]  /*15210*/  STL [R1+0x1b04], R16 ;  /* 0x001b041001007387 */ /* 0x000fe80000100800 */
[----:B------:R-:W-:Y:S04]  /*15220*/  STL [R1+0x1b10], R28 ;  /* 0x001b101c01007387 */ /* 0x000fe80000100800 */
[----:B------:R-:W-:Y:S04]  /*15230*/  STL [R1+0x1b0c], R17 ;  /* 0x001b0c1101007387 */ /* 0x000fe80000100800 */
[----:B------:R-:W-:Y:S04]  /*15240*/  STL [R1+0x1b14], R18 ;  /* 0x001b141201007387 */ /* 0x000fe80000100800 */
[----:B------:R0:W-:Y:S04]  /*15250*/  STL [R1+0x20], R14 ;  /* 0x0000200e01007387 */ /* 0x0001e80000100800 */
[----:B------:R-:W-:Y:S04]  /*15260*/  STL [R1+0x1b18], R19 ;  /* 0x001b181301007387 */ /* 0x000fe80000100800 */
[----:B------:R1:W-:Y:S01]  /*15270*/  STL [R1+0x24], R6 ;  /* 0x0000240601007387 */ /* 0x0003e20000100800 */
[----:B0-----:R-:W-:-:S03]  /*15280*/  SHF.R.S32.HI R14, RZ, 0x1f, R20 ;  /* 0x0000001fff0e7819 */ /* 0x001fc60000011414 */
[----:B------:R-:W-:Y:S01]  /*15290*/  STL [R1+0x1b1c], R20 ;  /* 0x001b1c1401007387 */ /* 0x000fe20000100800 */
[----:B-1----:R-:W-:-:S03]  /*152a0*/  SHF.R.S32.HI R6, RZ, 0x1f, R21 ;  /* 0x0000001fff067819 */ /* 0x002fc60000011415 */
[----:B------:R-:W-:Y:S04]  /*152b0*/  STL [R1+0x28], R14 ;  /* 0x0000280e01007387 */ /* 0x000fe80000100800 */
[----:B------:R-:W-:Y:S04]  /*152c0*/  STL [R1+0x1b20], R21 ;  /* 0x001b201501007387 */ /* 0x000fe80000100800 */
[----:B------:R0:W-:Y:S04]  /*152d0*/  STL [R1+0x2c], R6 ;  /* 0x00002c0601007387 */ /* 0x0001e80000100800 */
[----:B0-----:R-:W5:Y:S01]  /*152e0*/  LDL R6, [R1+0x110] ;  /* 0x0001100001067983 */ /* 0x001f620000100800 */
[----:B------:R-:W-:-:S05]  /*152f0*/  SHF.R.S32.HI R14, RZ, 0x1f, R22 ;  /* 0x0000001fff0e7819 */ /* 0x000fca0000011416 */
[----:B------:R4:W-:Y:S01]  /*15300*/  STL [R1+0x34], R14 ;  /* 0x0000340e01007387 */ /* 0x0009e20000100800 */
[----:B---3--:R-:W-:Y:S02]  /*15310*/  SHF.R.S32.HI R10, RZ, 0x1f, R10 ;  /* 0x0000001fff0a7819 */ /* 0x008fe4000001140a */
[----:B--2---:R-:W-:Y:S02]  /*15320*/  SHF.R.S32.HI R0, RZ, 0x1f, R0 ;  /* 0x0000001fff007819 */ /* 0x004fe40000011400 */
[----:B----4-:R-:W-:Y:S02]  /*15330*/  SHF.R.S32.HI R14, RZ, 0x1f, R24 ;  /* 0x0000001fff0e7819 */ /* 0x010fe40000011418 */
[----:B-----5:R-:W-:Y:S02]  /*15340*/  SHF.R.S32.HI R15, RZ, 0x1f, R13 ;  /* 0x0000001fff0f7819 */ /* 0x020fe4000001140d */
[----:B------:R-:W-:Y:S02]  /*15350*/  SHF.R.S32.HI R13, RZ, 0x1f, R12 ;  /* 0x0000001fff0d7819 */ /* 0x000fe4000001140c */
[----:B------:R-:W-:Y:S01]  /*15360*/  SHF.R.S32.HI R12, RZ, 0x1f, R3 ;  /* 0x0000001fff0c7819 */ /* 0x000fe20000011403 */
[----:B------:R-:W-:Y:S04]  /*15370*/  STL [R1+0x38], R15 ;  /* 0x0000380f01007387 */ /* 0x000fe80000100800 */
[----:B------:R-:W-:Y:S04]  /*15380*/  STL [R1+0x3c], R14 ;  /* 0x00003c0e01007387 */ /* 0x000fe80000100800 */
[----:B------:R-:W2:Y:S04]  /*15390*/  LDL R3, [R1+0x114] ;  /* 0x0001140001037983 */ /* 0x000ea80000100800 */
[----:B------:R0:W-:Y:S04]  /*153a0*/  STL [R1+0x40], R13 ;  /* 0x0000400d01007387 */ /* 0x0001e80000100800 */
[----:B------:R1:W-:Y:S01]  /*153b0*/  STL [R1+0x44], R12 ;  /* 0x0000440c01007387 */ /* 0x0003e20000100800 */
[----:B0-----:R-:W-:-:S02]  /*153c0*/  SHF.R.S32.HI R13, RZ, 0x1f, R29 ;  /* 0x0000001fff0d7819 */ /* 0x001fc4000001141d */
[----:B-1----:R-:W-:-:S03]  /*153d0*/  SHF.R.S32.HI R12, RZ, 0x1f, R11 ;  /* 0x0000001fff0c7819 */ /* 0x002fc6000001140b */
[----:B------:R-:W-:Y:S01]  /*153e0*/  STL [R1+0x48], R13 ;  /* 0x0000480d01007387 */ /* 0x000fe20000100800 */
[----:B------:R-:W-:-:S03]  /*153f0*/  SHF.R.S32.HI R11, RZ, 0x1f, R2 ;  /* 0x0000001fff0b7819 */ /* 0x000fc60000011402 */
[----:B------:R-:W-:Y:S04]  /*15400*/  STL [R1+0x50], R12 ;  /* 0x0000500c01007387 */ /* 0x000fe80000100800 */
[----:B------:R-:W3:Y:S04]  /*15410*/  LDL R2, [R1+0x118] ;  /* 0x0001180001027983 */ /* 0x000ee80000100800 */
[----:B------:R0:W-:Y:S04]  /*15420*/  STL [R1+0x54], R10 ;  /* 0x0000540a01007387 */ /* 0x0001e80000100800 */
[----:B------:R-:W-:Y:S01]  /*15430*/  STL [R1+0x58], R11 ;  /* 0x0000580b01007387 */ /* 0x000fe20000100800 */
[----:B0-----:R-:W-:-:S02]  /*15440*/  SHF.R.S32.HI R10, RZ, 0x1f, R9 ;  /* 0x0000001fff0a7819 */ /* 0x001fc40000011409 */
[----:B------:R-:W-:Y:S02]  /*15450*/  SHF.R.S32.HI R9, RZ, 0x1f, R8 ;  /* 0x0000001fff097819 */ /* 0x000fe40000011408 */
[----:B------:R-:W-:Y:S02]  /*15460*/  SHF.R.S32.HI R8, RZ, 0x1f, R7 ;  /* 0x0000001fff087819 */ /* 0x000fe40000011407 */
[----:B------:R-:W-:Y:S01]  /*15470*/  SHF.R.S32.HI R7, RZ, 0x1f, R5 ;  /* 0x0000001fff077819 */ /* 0x000fe20000011405 */
[----:B------:R-:W-:Y:S01]  /*15480*/  STL [R1+0x5c], R10 ;  /* 0x00005c0a01007387 */ /* 0x000fe20000100800 */
[----:B------:R-:W-:Y:S02]  /*15490*/  SHF.R.S32.HI R5, RZ, 0x1f, R4 ;  /* 0x0000001fff057819 */ /* 0x000fe40000011404 */
[----:B------:R-:W-:Y:S01]  /*154a0*/  SHF.R.S32.HI R4, RZ, 0x1f, R23 ;  /* 0x0000001fff047819 */ /* 0x000fe20000011417 */
[----:B------:R-:W-:Y:S04]  /*154b0*/  STL [R1+0x60], R9 ;  /* 0x0000600901007387 */ /* 0x000fe80000100800 */
[----:B------:R-:W-:Y:S04]  /*154c0*/  STL [R1+0x68], R8 ;  /* 0x0000680801007387 */ /* 0x000fe80000100800 */
[----:B------:R-:W-:Y:S04]  /*154d0*/  STL [R1+0x6c], R7 ;  /* 0x00006c0701007387 */ /* 0x000fe80000100800 */
[----:B------:R-:W-:Y:S04]  /*154e0*/  STL [R1+0x70], R5 ;  /* 0x0000700501007387 */ /* 0x000fe80000100800 */
[----:B------:R-:W4:Y:S04]  /*154f0*/  LDL R21, [R1+0x11c] ;  /* 0x00011c0001157983 */ /* 0x000f280000100800 */
[----:B------:R-:W-:Y:S04]  /*15500*/  STL [R1+0x7c], R4 ;  /* 0x00007c0401007387 */ /* 0x000fe80000100800 */
[----:B------:R-:W5:Y:S04]  /*15510*/  LDL R20, [R1+0x120] ;  /* 0x0001200001147983 */ /* 0x000f680000100800 */
[----:B------:R0:W-:Y:S04]  /*15520*/  STL [R1+0x80], R0 ;  /* 0x0000800001007387 */ /* 0x0001e80000100800 */
[----:B------:R-:W5:Y:S04]  /*15530*/  LDL R19, [R1+0x124] ;  /* 0x0001240001137983 */ /* 0x000f680000100800 */
        /* <DEDUP_REMOVED lines=8> */
[----:B0-----:R-:W5:Y:S04]  /*155c0*/  LDL R0, [R1+0x194] ;  /* 0x0001940001007983 */ /* 0x001f680000100800 */
[----:B------:R-:W5:Y:S01]  /*155d0*/  LDL R25, [R1+0x18c] ;  /* 0x00018c0001197983 */ /* 0x000f620000100800 */
[----:B------:R-:W-:-:S03]  /*155e0*/  SHF.R.S32.HI R4, RZ, 0x1f, R6 ;  /* 0x0000001fff047819 */ /* 0x000fc60000011406 */
[----:B------:R-:W5:Y:S04]  /*155f0*/  LDL R13, [R1+0x198] ;  /* 0x00019800010d7983 */ /* 0x000f680000100800 */
[----:B------:R-:W5:Y:S04]  /*15600*/  LDL R24, [R1+0x19c] ;  /* 0x00019c0001187983 */ /* 0x000f680000100800 */
[----:B------:R-:W-:Y:S04]  /*15610*/  STL [R1+0x84], R4 ;  /* 0x0000840401007387 */ /* 0x000fe80000100800 */
[----:B------:R-:W5:Y:S04]  /*15620*/  LDL R12, [R1+0x1a0] ;  /* 0x0001a000010c7983 */ /* 0x000f680000100800 */
[----:B------:R-:W5:Y:S04]  /*15630*/  LDL R6, [R1+0x1a4] ;  /* 0x0001a40001067983 */ /* 0x000f680000100800 */
[----:B------:R-:W5:Y:S04]  /*15640*/  LDL R29, [R1+0x1a8] ;  /* 0x0001a800011d7983 */ /* 0x000f680000100800 */
[----:B------:R-:W5:Y:S01]  /*15650*/  LDL R11, [R1+0x1b0] ;  /* 0x0001b000010b7983 */ /* 0x000f620000100800 */
[----:B--2---:R-:W-:-:S05]  /*15660*/  SHF.R.S32.HI R3, RZ, 0x1f, R3 ;  /* 0x0000001fff037819 */ /* 0x004fca0000011403 */
[----:B------:R0:W-:Y:S04]  /*15670*/  STL [R1+0x88], R3 ;  /* 0x0000880301007387 */ /* 0x0001e80000100800 */
[----:B------:R-:W2:Y:S04]  /*15680*/  LDL R10, [R1+0x1c4] ;  /* 0x0001c400010a7983 */ /* 0x000ea80000100800 */
[----:B------:R-:W2:Y:S04]  /*15690*/  LDL R9, [R1+0x1d0] ;  /* 0x0001d00001097983 */ /* 0x000ea80000100800 */
[----:B0-----:R-:W2:Y:S04]  /*156a0*/  LDL R3, [R1+0x1cc] ;  /* 0x0001cc0001037983 */ /* 0x001ea80000100800 */
[----:B------:R-:W2:Y:S01]  /*156b0*/  LDL R8, [R1+0x1e4] ;  /* 0x0001e40001087983 */ /* 0x000ea20000100800 */
[----:B---3--:R-:W-:-:S05]  /*156c0*/  SHF.R.S32.HI R2, RZ, 0x1f, R2 ;  /* 0x0000001fff027819 */ /* 0x008fca0000011402 */
[----:B------:R0:W-:Y:S04]  /*156d0*/  STL [R1+0x8c], R2 ;  /* 0x00008c0201007387 */ /* 0x0001e80000100800 */
[----:B------:R-:W3:Y:S04]  /*156e0*/  LDL R7, [R1+0x1e8] ;  /* 0x0001e80001077983 */ /* 0x000ee80000100800 */
[----:B------:R-:W3:Y:S04]  /*156f0*/  LDL R5, [R1+0x1ec] ;  /* 0x0001ec0001057983 */ /* 0x000ee80000100800 */
[----:B------:R-:W3:Y:S04]  /*15700*/  LDL R4, [R1+0x1f0] ;  /* 0x0001f00001047983 */ /* 0x000ee80000100800 */
[----:B------:R-:W3:Y:S04]  /*15710*/  LDL R23, [R1+0x20c] ;  /* 0x00020c0001177983 */ /* 0x000ee80000100800 */
[----:B0-----:R-:W3:Y:S01]  /*15720*/  LDL R2, [R1+0x210] ;  /* 0x0002100001027983 */ /* 0x001ee20000100800 */
[----:B----4-:R-:W-:-:S02]  /*15730*/  SHF.R.S32.HI R21, RZ, 0x1f, R21 ;  /* 0x0000001fff157819 */ /* 0x010fc40000011415 */
[----:B-----5:R-:W-:-:S03]  /*15740*/  SHF.R.S32.HI R20, RZ, 0x1f, R20 ;  /* 0x0000001fff147819 */ /* 0x020fc60000011414 */
[----:B------:R0:W-:Y:S04]  /*15750*/  STL [R1+0x90], R21 ;  /* 0x0000901501007387 */ /* 0x0001e80000100800 */
[----:B------:R1:W-:Y:S01]  /*15760*/  STL [R1+0x94], R20 ;  /* 0x0000941401007387 */ /* 0x0003e20000100800 */
[----:B0-----:R-:W-:Y:S02]  /*15770*/  SHF.R.S32.HI R21, RZ, 0x1f, R19 ;  /* 0x0000001fff157819 */ /* 0x001fe40000011413 */
[----:B-1----:R-:W-:Y:S02]  /*15780*/  SHF.R.S32.HI R20, RZ, 0x1f, R18 ;  /* 0x0000001fff147819 */ /* 0x002fe40000011412 */
[----:B------:R-:W-:Y:S01]  /*15790*/  SHF.R.S32.HI R19, RZ, 0x1f, R17 ;  /* 0x0000001fff137819 */ /* 0x000fe20000011411 */
[----:B------:R-:W-:Y:S01]  /*157a0*/  STL [R1+0x9c], R21 ;  /* 0x00009c1501007387 */ /* 0x000fe20000100800 */
[----:B------:R-:W-:-:S03]  /*157b0*/  SHF.R.S32.HI R18, RZ, 0x1f, R28 ;  /* 0x0000001fff127819 */ /* 0x000fc6000001141c */
[----:B------:R-:W-:Y:S01]  /*157c0*/  STL [R1+0xa0], R20 ;  /* 0x0000a01401007387 */ /* 0x000fe20000100800 */
[----:B------:R-:W-:-:S03]  /*157d0*/  SHF.R.S32.HI R17, RZ, 0x1f, R16 ;  /* 0x0000001fff117819 */ /* 0x000fc60000011410 */
[----:B------:R-:W-:Y:S01]  /*157e0*/  STL [R1+0xa4], R19 ;  /* 0x0000a41301007387 */ /* 0x000fe20000100800 */
[----:B------:R-:W-:-:S03]  /*157f0*/  SHF.R.S32.HI R16, RZ, 0x1f, R27 ;  /* 0x0000001fff107819 */ /* 0x000fc6000001141b */
[----:B------:R-:W-:Y:S01]  /*15800*/  STL [R1+0xa8], R18 ;  /* 0x0000a81201007387 */ /* 0x000fe20000100800 */
[----:B------:R-:W-:-:S03]  /*15810*/  SHF.R.S32.HI R15, RZ, 0x1f, R15 ;  /* 0x0000001fff0f7819 */ /* 0x000fc6000001140f */
[----:B------:R0:W-:Y:S04]  /*15820*/  STL [R1+0xb0], R17 ;  /* 0x0000b01101007387 */ /* 0x0001e80000100800 */
[----:B------:R1:W-:Y:S01]  /*15830*/  STL [R1+0xb4], R16 ;  /* 0x0000b41001007387 */ /* 0x0003e20000100800 */
[----:B0-----:R-:W-:-:S03]  /*15840*/  SHF.R.S32.HI R17, RZ, 0x1f, R26 ;  /* 0x0000001fff117819 */ /* 0x001fc6000001141a */
[----:B------:R0:W-:Y:S01]  /*15850*/  STL [R1+0xb8], R15 ;  /* 0x0000b80f01007387 */ /* 0x0001e20000100800 */
[----:B-1----:R-:W-:-:S03]  /*15860*/  SHF.R.S32.HI R16, RZ, 0x1f, R14 ;  /* 0x0000001fff107819 */ /* 0x002fc6000001140e */
[----:B------:R-:W-:Y:S01]  /*15870*/  STL [R1+0xbc], R17 ;  /* 0x0000bc1101007387 */ /* 0x000fe20000100800 */
[----:B------:R-:W-:-:S03]  /*15880*/  SHF.R.S32.HI R14, RZ, 0x1f, R0 ;  /* 0x0000001fff0e7819 */ /* 0x000fc60000011400 */
[----:B------:R-:W-:Y:S01]  /*15890*/  STL [R1+0xc0], R16 ;  /* 0x0000c01001007387 */ /* 0x000fe20000100800 */
[----:B0-----:R-:W-:-:S03]  /*158a0*/  SHF.R.S32.HI R15, RZ, 0x1f, R25 ;  /* 0x0000001fff0f7819 */ /* 0x001fc60000011419 */
[----:B------:R-:W4:Y:S04]  /*158b0*/  LDL R0, [R1+0x218] ;  /* 0x0002180001007983 */ /* 0x000f280000100800 */
[----:B------:R0:W-:Y:S04]  /*158c0*/  STL [R1+0xc8], R15 ;  /* 0x0000c80f01007387 */ /* 0x0001e80000100800 */
[----:B------:R1:W-:Y:S01]  /*158d0*/  STL [R1+0xcc], R14 ;  /* 0x0000cc0e01007387 */ /* 0x0003e20000100800 */
[----:B0-----:R-:W-:Y:S02]  /*158e0*/  SHF.R.S32.HI R15, RZ, 0x1f, R13 ;  /* 0x0000001fff0f7819 */ /* 0x001fe4000001140d */
[----:B-1----:R-:W-:-:S03]  /*158f0*/  SHF.R.S32.HI R14, RZ, 0x1f, R24 ;  /* 0x0000001fff0e7819 */ /* 0x002fc60000011418 */
[----:B------:R-:W-:Y:S01]  /*15900*/  STL [R1+0xd8], R15 ;  /* 0x0000d80f01007387 */ /* 0x000fe20000100800 */
[----:B------:R-:W-:Y:S02]  /*15910*/  SHF.R.S32.HI R13, RZ, 0x1f, R12 ;  /* 0x0000001fff0d7819 */ /* 0x000fe4000001140c */
[----:B------:R-:W-:Y:S01]  /*15920*/  SHF.R.S32.HI R12, RZ, 0x1f, R6 ;  /* 0x0000001fff0c7819 */ /* 0x000fe20000011406 */
[----:B------:R-:W-:Y:S04]  /*15930*/  STL [R1+0xdc], R14 ;  /* 0x0000dc0e01007387 */ /* 0x000fe80000100800 */
[----:B------:R-:W5:Y:S04]  /*15940*/  LDL R6, [R1+0x21c] ;  /* 0x00021c0001067983 */ /* 0x000f680000100800 */
[----:B------:R0:W-:Y:S04]  /*15950*/  STL [R1+0xe4], R13 ;  /* 0x0000e40d01007387 */ /* 0x0001e80000100800 */
[----:B------:R1:W-:Y:S01]  /*15960*/  STL [R1+0xec], R12 ;  /* 0x0000ec0c01007387 */ /* 0x0003e20000100800 */
[----:B0-----:R-:W-:-:S02]  /*15970*/  SHF.R.S32.HI R13, RZ, 0x1f, R29 ;  /* 0x0000001fff0d7819 */ /* 0x001fc4000001141d */
[----:B-1----:R-:W-:-:S03]  /*15980*/  SHF.R.S32.HI R12, RZ, 0x1f, R11 ;  /* 0x0000001fff0c7819 */ /* 0x002fc6000001140b */
[----:B------:R-:W-:Y:S04]  /*15990*/  STL [R1+0xf0], R13 ;  /* 0x0000f00d01007387 */ /* 0x000fe80000100800 */
[----:B------:R-:W-:Y:S01]  /*159a0*/  STL [R1+0xf4], R12 ;  /* 0x0000f40c01007387 */ /* 0x000fe20000100800 */
[----:B--2---:R-:W-:Y:S02]  /*159b0*/  SHF.R.S32.HI R10, RZ, 0x1f, R10 ;  /* 0x0000001fff0a7819 */ /* 0x004fe4000001140a */
[----:B------:R-:W-:Y:S02]  /*159c0*/  SHF.R.S32.HI R11, RZ, 0x1f, R3 ;  /* 0x0000001fff0b7819 */ /* 0x000fe40000011403 */
[----:B------:R-:W2:Y:S04]  /*159d0*/  LDL R3, [R1+0x228] ;  /* 0x0002280001037983 */ /* 0x000ea80000100800 */
[----:B------:R0:W-:Y:S04]  /*159e0*/  STL [R1+0xf8], R10 ;  /* 0x0000f80a01007387 */ /* 0x0001e80000100800 */
[----:B------:R-:W-:Y:S01]  /*159f0*/  STL [R1+0x100], R11 ;  /* 0x0001000b01007387 */ /* 0x000fe20000100800 */
[----:B0-----:R-:W-:-:S02]  /*15a00*/  SHF.R.S32.HI R10, RZ, 0x1f, R9 ;  /* 0x0000001fff0a7819 */ /* 0x001fc40000011409 */
[----:B------:R-:W-:Y:S02]  /*15a10*/  SHF.R.S32.HI R9, RZ, 0x1f, R8 ;  /* 0x0000001fff097819 */ /* 0x000fe40000011408 */
[----:B---3--:R-:W-:Y:S01]  /*15a20*/  SHF.R.S32.HI R8, RZ, 0x1f, R7 ;  /* 0x0000001fff087819 */ /* 0x008fe20000011407 */
        /* <DEDUP_REMOVED lines=8> */
[----:B------:R-:W-:Y:S04]  /*15ab0*/  STL [R1+0x140], R5 ;  /* 0x0001400501007387 */ /* 0x000fe80000100800 */
[----:B------:R-:W3:Y:S04]  /*15ac0*/  LDL R21, [R1+0x22c] ;  /* 0x00022c0001157983 */ /* 0x000ee80000100800 */
[----:B------:R-:W-:Y:S04]  /*15ad0*/  STL [R1+0x144], R4 ;  /* 0x0001440401007387 */ /* 0x000fe80000100800 */
[----:B------:R-:W3:Y:S04]  /*15ae0*/  LDL R20, [R1+0x234] ;  /* 0x0002340001147983 */ /* 0x000ee80000100800 */
[----:B------:R0:W-:Y:S04]  /*15af0*/  STL [R1+0x148], R2 ;  /* 0x0001480201007387 */ /* 0x0001e80000100800 */
[----:B------:R-:W3:Y:S04]  /*15b00*/  LDL R19, [R1+0x23c] ;  /* 0x00023c0001137983 */ /* 0x000ee80000100800 */
        /* <DEDUP_REMOVED lines=9> */
[----:B0-----:R-:W3:Y:S04]  /*15ba0*/  LDL R2, [R1+0x2ac] ;  /* 0x0002ac0001027983 */ /* 0x001ee80000100800 */
[----:B------:R-:W3:Y:S04]  /*15bb0*/  LDL R13, [R1+0x2b4] ;  /* 0x0002b400010d7983 */ /* 0x000ee80000100800 */
[----:B------:R-:W3:Y:S01]  /*15bc0*/  LDL R24, [R1+0x2cc] ;  /* 0x0002cc0001187983 */ /* 0x000ee20000100800 */
[----:B----4-:R-:W-:-:S05]  /*15bd0*/  SHF.R.S32.HI R0, RZ, 0x1f, R0 ;  /* 0x0000001fff007819 */ /* 0x010fca0000011400 */
[----:B------:R0:W-:Y:S04]  /*15be0*/  STL [R1+0x14c], R0 ;  /* 0x00014c0001007387 */ /* 0x0001e80000100800 */
[----:B------:R-:W4:Y:S04]  /*15bf0*/  LDL R12, [R1+0x2d4] ;  /* 0x0002d400010c7983 */ /* 0x000f280000100800 */
[----:B------:R-:W4:Y:S04]  /*15c00*/  LDL R29, [R1+0x2e4] ;  /* 0x0002e400011d7983 */ /* 0x000f280000100800 */
[----:B0-----:R-:W4:Y:S04]  /*15c10*/  LDL R0, [R1+0x2d8] ;  /* 0x0002d80001007983 */ /* 0x001f280000100800 */
[----:B------:R-:W4:Y:S01]  /*15c20*/  LDL R11, [R1+0x2e8] ;  /* 0x0002e800010b7983 */ /* 0x000f220000100800 */
[----:B-----5:R-:W-:-:S05]  /*15c30*/  SHF.R.S32.HI R4, RZ, 0x1f, R6 ;  /* 0x0000001fff047819 */ /* 0x020fca0000011406 */
[----:B------:R0:W-:Y:S04]  /*15c40*/  STL [R1+0x154], R4 ;  /* 0x0001540401007387 */ /* 0x0001e80000100800 */
        /* <DEDUP_REMOVED lines=9> */
[----:B------:R-:W2:Y:S04]  /*15ce0*/  LDL R23, [R1+0x338] ;  /* 0x0003380001177983 */ /* 0x000ea80000100800 */
[----:B-1----:R-:W2:Y:S01]  /*15cf0*/  LDL R3, [R1+0x340] ;  /* 0x0003400001037983 */ /* 0x002ea20000100800 */
[----:B---3--:R-:W-:-:S02]  /*15d00*/  SHF.R.S32.HI R21, RZ, 0x1f, R21 ;  /* 0x0000001fff157819 */ /* 0x008fc40000011415 */
[----:B------:R-:W-:-:S03]  /*15d10*/  SHF.R.S32.HI R20, RZ, 0x1f, R20 ;  /* 0x0000001fff147819 */ /* 0x000fc60000011414 */
        /* <DEDUP_REMOVED lines=22> */
[----:B------:R-:W3:Y:S04]  /*15e80*/  LDL R2, [R1+0x344] ;  /* 0x0003440001027983 */ /* 0x000ee80000100800 */
[----:B------:R0:W-:Y:S04]  /*15e90*/  STL [R1+0x1b8], R15 ;  /* 0x0001b80f01007387 */ /* 0x0001e80000100800 */
[----:B------:R1:W-:Y:S01]  /*15ea0*/  STL [R1+0x1bc], R14 ;  /* 0x0001bc0e01007387 */ /* 0x0003e20000100800 */
[----:B0-----:R-:W-:Y:S02]  /*15eb0*/  SHF.R.S32.HI R15, RZ, 0x1f, R13 ;  /* 0x0000001fff0f7819 */ /* 0x001fe4000001140d */
[----:B-1----:R-:W-:-:S03]  /*15ec0*/  SHF.R.S32.HI R14, RZ, 0x1f, R24 ;  /* 0x0000001fff0e7819 */ /* 0x002fc60000011418 */
[----:B------:R-:W-:Y:S01]  /*15ed0*/  STL [R1+0x1c0], R15 ;  /* 0x0001c00f01007387 */ /* 0x000fe20000100800 */
[----:B----4-:R-:W-:-:S03]  /*15ee0*/  SHF.R.S32.HI R13, RZ, 0x1f, R12 ;  /* 0x0000001fff0d7819 */ /* 0x010fc6000001140c */
[----:B------:R-:W-:Y:S01]  /*15ef0*/  STL [R1+0x1c8], R14 ;  /* 0x0001c80e01007387 */ /* 0x000fe20000100800 */
[----:B------:R-:W-:-:S03]  /*15f00*/  SHF.R.S32.HI R12, RZ, 0x1f, R0 ;  /* 0x0000001fff0c7819 */ /* 0x000fc60000011400 */
[----:B------:R-:W4:Y:S04]  /*15f10*/  LDL R0, [R1+0x360] ;  /* 0x0003600001007983 */ /* 0x000f280000100800 */
[----:B------:R0:W-:Y:S04]  /*15f20*/  STL [R1+0x1d4], R13 ;  /* 0x0001d40d01007387 */ /* 0x0001e80000100800 */
[----:B------:R1:W-:Y:S01]  /*15f30*/  STL [R1+0x1d8], R12 ;  /* 0x0001d80c01007387 */ /* 0x0003e20000100800 */
[----:B0-----:R-:W-:Y:S02]  /*15f40*/  SHF.R.S32.HI R13, RZ, 0x1f, R29 ;  /* 0x0000001fff0d7819 */ /* 0x001fe4000001141d */
[----:B-1----:R-:W-:-:S03]  /*15f50*/  SHF.R.S32.HI R12, RZ, 0x1f, R11 ;  /* 0x0000001fff0c7819 */ /* 0x002fc6000001140b */
[----:B------:R-:W-:Y:S01]  /*15f60*/  STL [R1+0x1dc], R13 ;  /* 0x0001dc0d01007387 */ /* 0x000fe20000100800 */
[----:B-----5:R-:W-:-:S03]  /*15f70*/  SHF.R.S32.HI R11, RZ, 0x1f, R6 ;  /* 0x0000001fff0b7819 */ /* 0x020fc60000011406 */
[----:B------:R-:W-:Y:S04]  /*15f80*/  STL [R1+0x1e0], R12 ;  /* 0x0001e00c01007387 */ /* 0x000fe80000100800 */
[----:B------:R-:W5:Y:S01]  /*15f90*/  LDL R6, [R1+0x364] ;  /* 0x0003640001067983 */ /* 0x000f620000100800 */
[----:B------:R-:W-:-:S05]  /*15fa0*/  SHF.R.S32.HI R10, RZ, 0x1f, R10 ;  /* 0x0000001fff0a7819 */ /* 0x000fca000001140a */
[----:B------:R0:W-:Y:S04]  /*15fb0*/  STL [R1+0x1f4], R10 ;  /* 0x0001f40a01007387 */ /* 0x0001e80000100800 */
[----:B------:R-:W-:Y:S01]  /*15fc0*/  STL [R1+0x1f8], R11 ;  /* 0x0001f80b01007387 */ /* 0x000fe20000100800 */
[----:B0-----:R-:W-:Y:S02]  /*15fd0*/  SHF.R.S32.HI R10, RZ, 0x1f, R9 ;  /* 0x0000001fff0a7819 */ /* 0x001fe40000011409 */
[----:B------:R-:W-:-:S03]  /*15fe0*/  SHF.R.S32.HI R9, RZ, 0x1f, R8 ;  /* 0x0000001fff097819 */ /* 0x000fc60000011408 */
[----:B------:R-:W-:Y:S04]  /*15ff0*/  STL [R1+0x1fc], R10 ;  /* 0x0001fc0a01007387 */ /* 0x000fe80000100800 */
[----:B------:R-:W-:Y:S01]  /*16000*/  STL [R1+0x200], R9 ;  /* 0x0002000901007387 */ /* 0x000fe20000100800 */
[----:B--2---:R-:W-:Y:S02]  /*16010*/  SHF.R.S32.HI R8, RZ, 0x1f, R7 ;  /* 0x0000001fff087819 */ /* 0x004fe40000011407 */
[----:B------:R-:W-:-:S03]  /*16020*/  SHF.R.S32.HI R7, RZ, 0x1f, R5 ;  /* 0x0000001fff077819 */ /* 0x000fc60000011405 */
[----:B------:R-:W-:Y:S01]  /*16030*/  STL [R1+0x204], R8 ;  /* 0x0002040801007387 */ /* 0x000fe20000100800 */
[----:B------:R-:W-:-:S03]  /*16040*/  SHF.R.S32.HI R5, RZ, 0x1f, R4 ;  /* 0x0000001fff057819 */ /* 0x000fc60000011404 */
[----:B------:R-:W-:Y:S01]  /*16050*/  STL [R1+0x208], R7 ;  /* 0x0002080701007387 */ /* 0x000fe20000100800 */
[----:B------:R-:W-:-:S03]  /*16060*/  SHF.R.S32.HI R4, RZ, 0x1f, R23 ;  /* 0x0000001fff047819 */ /* 0x000fc60000011417 */
[----:B------:R-:W-:Y:S01]  /*16070*/  STL [R1+0x214], R5 ;  /* 0x0002140501007387 */ /* 0x000fe20000100800 */
[----:B------:R-:W-:-:S03]  /*16080*/  SHF.R.S32.HI R3, RZ, 0x1f, R3 ;  /* 0x0000001fff037819 */ /* 0x000fc60000011403 */
[----:B------:R-:W2:Y:S04]  /*16090*/  LDL R21, [R1+0x36c] ;  /* 0x00036c0001157983 */ /* 0x000ea80000100800 */
[----:B------:R-:W-:Y:S04]  /*160a0*/  STL [R1+0x224], R4 ;  /* 0x0002240401007387 */ /* 0x000fe80000100800 */
[----:B------:R-:W2:Y:S04]  /*160b0*/  LDL R20, [R1+0x370] ;  /* 0x0003700001147983 */ /* 0x000ea80000100800 */
[----:B------:R0:W-:Y:S04]  /*160c0*/  STL [R1+0x230], R3 ;  /* 0x0002300301007387 */ /* 0x0001e80000100800 */
[----:B------:R-:W2:Y:S04]  /*160d0*/  LDL R19, [R1+0x378] ;  /* 0x0003780001137983 */ /* 0x000ea80000100800 */
        /* <DEDUP_REMOVED lines=9> */
[----:B0-----:R-:W2:Y:S04]  /*16170*/  LDL R3, [R1+0x38c] ;  /* 0x00038c0001037983 */ /* 0x001ea80000100800 */
[----:B------:R-:W2:Y:S04]  /*16180*/  LDL R13, [R1+0x388] ;  /* 0x00038800010d7983 */ /* 0x000ea80000100800 */
[----:B------:R-:W2:Y:S01]  /*16190*/  LDL R24, [R1+0x380] ;  /* 0x0003800001187983 */ /* 0x000ea20000100800 */
[----:B---3--:R-:W-:-:S05]  /*161a0*/  SHF.R.S32.HI R2, RZ, 0x1f, R2 ;  /* 0x0000001fff027819 */ /* 0x008fca0000011402 */
[----:B------:R0:W-:Y:S04]  /*161b0*/  STL [R1+0x238], R2 ;  /* 0x0002380201007387 */ /* 0x0001e80000100800 */
[----:B------:R-:W3:Y:S04]  /*161c0*/  LDL R12, [R1+0x374] ;  /* 0x00037400010c7983 */ /* 0x000ee80000100800 */
[----:B------:R-:W3:Y:S04]  /*161d0*/  LDL R29, [R1+0x35c] ;  /* 0x00035c00011d7983 */ /* 0x000ee80000100800 */
[----:B0-----:R-:W3:Y:S04]  /*161e0*/  LDL R2, [R1+0x368] ;  /* 0x0003680001027983 */ /* 0x001ee80000100800 */
        /* <DEDUP_REMOVED lines=11> */
[----:B0-----:R-:W5:Y:S04]  /*162a0*/  LDL R4, [R1+0x330] ;  /* 0x0003300001047983 */ /* 0x001f680000100800 */
[----:B------:R-:W5:Y:S04]  /*162b0*/  LDL R23, [R1+0x32c] ;  /* 0x00032c0001177983 */ /* 0x000f680000100800 */
[----:B------:R-:W5:Y:S01]  /*162c0*/  LDL R6, [R1+0x328] ;  /* 0x0003280001067983 */ /* 0x000f620000100800 */
[----:B--2---:R-:W-:-:S02]  /*162d0*/  SHF.R.S32.HI R21, RZ, 0x1f, R21 ;  /* 0x0000001fff157819 */ /* 0x004fc40000011415 */
        /* <DEDUP_REMOVED lines=15> */
[----:B------:R1:W-:Y:S04]  /*163d0*/  STL [R1+0x270], R16 ;  /* 0x0002701001007387 */ /* 0x0003e80000100800 */
[----:B------:R2:W-:Y:S01]  /*163e0*/  STL [R1+0x274], R15 ;  /* 0x0002740f01007387 */ /* 0x0005e20000100800 */
[----:B0-----:R-:W-:Y:S02]  /*163f0*/  SHF.R.S32.HI R17, RZ, 0x1f, R26 ;  /* 0x0000001fff117819 */ /* 0x001fe4000001141a */
[----:B-1----:R-:W-:-:S03]  /*16400*/  SHF.R.S32.HI R16, RZ, 0x1f, R14 ;  /* 0x0000001fff107819 */ /* 0x002fc6000001140e */
[----:B------:R-:W-:Y:S01]  /*16410*/  STL [R1+0x280], R17 ;  /* 0x0002801101007387 */ /* 0x000fe20000100800 */
[----:B------:R-:W-:Y:S02]  /*16420*/  SHF.R.S32.HI R14, RZ, 0x1f, R3 ;  /* 0x0000001fff0e7819 */ /* 0x000fe40000011403 */
[----:B--2---:R-:W-:Y:S01]  /*16430*/  SHF.R.S32.HI R15, RZ, 0x1f, R25 ;  /* 0x0000001fff0f7819 */ /* 0x004fe20000011419 */
[----:B------:R-:W-:Y:S04]  /*16440*/  STL [R1+0x284], R16 ;  /* 0x0002841001007387 */ /* 0x000fe80000100800 */
[----:B------:R-:W2:Y:S04]  /*16450*/  LDL R3, [R1+0x320] ;  /* 0x0003200001037983 */ /* 0x000ea80000100800 */
[----:B------:R0:W-:Y:S04]  /*16460*/  STL [R1+0x288], R15 ;  /* 0x0002880f01007387 */ /* 0x0001e80000100800 */
[----:B------:R1:W-:Y:S01]  /*16470*/  STL [R1+0x290], R14 ;  /* 0x0002900e01007387 */ /* 0x0003e20000100800 */
[----:B0-----:R-:W-:-:S02]  /*16480*/  SHF.R.S32.HI R15, RZ, 0x1f, R13 ;  /* 0x0000001fff0f7819 */ /* 0x001fc4000001140d */
[----:B-1----:R-:W-:-:S03]  /*16490*/  SHF.R.S32.HI R14, RZ, 0x1f, R24 ;  /* 0x0000001fff0e7819 */ /* 0x002fc60000011418 */
[----:B------:R-:W-:Y:S01]  /*164a0*/  STL [R1+0x29c], R15 ;  /* 0x00029c0f01007387 */ /* 0x000fe20000100800 */
[----:B---3--:R-:W-:-:S03]  /*164b0*/  SHF.R.S32.HI R13, RZ, 0x1f, R12 ;  /* 0x0000001fff0d7819 */ /* 0x008fc6000001140c */
[----:B------:R-:W-:Y:S01]  /*164c0*/  STL [R1+0x2a0], R14 ;  /* 0x0002a00e01007387 */ /* 0x000fe20000100800 */
[----:B------:R-:W-:-:S03]  /*164d0*/  SHF.R.S32.HI R12, RZ, 0x1f, R2 ;  /* 0x0000001fff0c7819 */ /* 0x000fc60000011402 */
        /* <DEDUP_REMOVED lines=13> */
[----:B-----5:R-:W-:-:S02]  /*165b0*/  SHF.R.S32.HI R9, RZ, 0x1f, R7 ;  /* 0x0000001fff097819 */ /* 0x020fc40000011407 */
[----:B-1----:R-:W-:Y:S02]  /*165c0*/  SHF.R.S32.HI R10, RZ, 0x1f, R8 ;  /* 0x0000001fff0a7819 */ /* 0x002fe40000011408 */
[----:B------:R-:W-:Y:S01]  /*165d0*/  SHF.R.S32.HI R8, RZ, 0x1f, R5 ;  /* 0x0000001fff087819 */ /* 0x000fe20000011405 */
[----:B------:R-:W-:Y:S01]  /*165e0*/  STL [R1+0x2c8], R11 ;  /* 0x0002c80b01007387 */ /* 0x000fe20000100800 */
[----:B------:R-:W-:-:S03]  /*165f0*/  SHF.R.S32.HI R7, RZ, 0x1f, R4 ;  /* 0x0000001fff077819 */ /* 0x000fc60000011404 */
[----:B------:R-:W-:Y:S01]  /*16600*/  STL [R1+0x2d0], R10 ;  /* 0x0002d00a01007387 */ /* 0x000fe20000100800 */
[----:B------:R-:W-:-:S03]  /*16610*/  SHF.R.S32.HI R5, RZ, 0x1f, R23 ;  /* 0x0000001fff057819 */ /* 0x000fc60000011417 */
[----:B------:R-:W-:Y:S04]  /*16620*/  STL [R1+0x2dc], R9 ;  /* 0x0002dc0901007387 */ /* 0x000fe80000100800 */
[----:B------:R-:W-:Y:S01]  /*16630*/  STL [R1+0x2e0], R8 ;  /* 0x0002e00801007387 */ /* 0x000fe20000100800 */
[----:B------:R-:W-:-:S03]  /*16640*/  SHF.R.S32.HI R4, RZ, 0x1f, R6 ;  /* 0x0000001fff047819 */ /* 0x000fc60000011406 */
[----:B------:R-:W-:Y:S04]  /*16650*/  STL [R1+0x2ec], R7 ;  /* 0x0002ec0701007387 */ /* 0x000fe80000100800 */
[----:B------:R-:W5:Y:S04]  /*16660*/  LDL R21, [R1+0x304] ;  /* 0x0003040001157983 */ /* 0x000f680000100800 */
[----:B------:R-:W-:Y:S04]  /*16670*/  STL [R1+0x2f8], R5 ;  /* 0x0002f80501007387 */ /* 0x000fe80000100800 */
[----:B------:R-:W5:Y:S04]  /*16680*/  LDL R20, [R1+0x300] ;  /* 0x0003000001147983 */ /* 0x000f680000100800 */
[----:B------:R-:W-:Y:S04]  /*16690*/  STL [R1+0x2fc], R4 ;  /* 0x0002fc0401007387 */ /* 0x000fe80000100800 */
        /* <DEDUP_REMOVED lines=29> */
[----:B------:R-:W4:Y:S04]  /*16870*/  LDL R4, [R1+0x43c] ;  /* 0x00043c0001047983 */ /* 0x000f280000100800 */
[----:B------:R-:W4:Y:S04]  /*16880*/  LDL R23, [R1+0x444] ;  /* 0x0004440001177983 */ /* 0x000f280000100800 */
[----:B0-----:R-:W4:Y:S01]  /*16890*/  LDL R0, [R1+0x448] ;  /* 0x0004480001007983 */ /* 0x001f220000100800 */
[----:B-----5:R-:W-:-:S02]  /*168a0*/  SHF.R.S32.HI R21, RZ, 0x1f, R21 ;  /* 0x0000001fff157819 */ /* 0x020fc40000011415 */
        /* <DEDUP_REMOVED lines=21> */
[----:B------:R-:W-:Y:S04]  /*16a00*/  STL [R1+0x440], R16 ;  /* 0x0004401001007387 */ /* 0x000fe80000100800 */
[----:B------:R-:W5:Y:S01]  /*16a10*/  LDL R6, [R1+0x450] ;  /* 0x0004500001067983 */ /* 0x000f620000100800 */
[----:B0-----:R-:W-:-:S05]  /*16a20*/  SHF.R.S32.HI R15, RZ, 0x1f, R25 ;  /* 0x0000001fff0f7819 */ /* 0x001fca0000011419 */
[----:B------:R0:W-:Y:S04]  /*16a30*/  STL [R1+0x44c], R15 ;  /* 0x00044c0f01007387 */ /* 0x0001e80000100800 */
[----:B------:R1:W-:Y:S01]  /*16a40*/  STL [R1+0x458], R14 ;  /* 0x0004580e01007387 */ /* 0x0003e20000100800 */
[----:B0-----:R-:W-:Y:S02]  /*16a50*/  SHF.R.S32.HI R15, RZ, 0x1f, R13 ;  /* 0x0000001fff0f7819 */ /* 0x001fe4000001140d */
[----:B-1----:R-:W-:-:S03]  /*16a60*/  SHF.R.S32.HI R14, RZ, 0x1f, R24 ;  /* 0x0000001fff0e7819 */ /* 0x002fc60000011418 */
[----:B------:R-:W-:Y:S04]  /*16a70*/  STL [R1+0x460], R15 ;  /* 0x0004600f01007387 */ /* 0x000fe80000100800 */
[----:B------:R-:W-:Y:S01]  /*16a80*/  STL [R1+0x46c], R14 ;  /* 0x00046c0e01007387 */ /* 0x000fe20000100800 */
[----:B--2---:R-:W-:Y:S02]  /*16a90*/  SHF.R.S32.HI R13, RZ, 0x1f, R12 ;  /* 0x0000001fff0d7819 */ /* 0x004fe4000001140c */
[----:B------:R-:W-:Y:S02]  /*16aa0*/  SHF.R.S32.HI R12, RZ, 0x1f, R3 ;  /* 0x0000001fff0c7819 */ /* 0x000fe40000011403 */
        /* <DEDUP_REMOVED lines=11> */
[----:B------:R-:W-:Y:S01]  /*16b60*/  STL [R1+0x4ac], R11 ;  /* 0x0004ac0b01007387 */ /* 0x000fe20000100800 */
[----:B0-----:R-:W-:Y:S02]  /*16b70*/  SHF.R.S32.HI R10, RZ, 0x1f, R9 ;  /* 0x0000001fff0a7819 */ /* 0x001fe40000011409 */
[----:B------:R-:W-:-:S02]  /*16b80*/  SHF.R.S32.HI R9, RZ, 0x1f, R8 ;  /* 0x0000001fff097819 */ /* 0x000fc40000011408 */
[----:B----4-:R-:W-:Y:S01]  /*16b90*/  SHF.R.S32.HI R8, RZ, 0x1f, R7 ;  /* 0x0000001fff087819 */ /* 0x010fe20000011407 */
[----:B------:R-:W-:Y:S01]  /*16ba0*/  STL [R1+0x4b8], R10 ;  /* 0x0004b80a01007387 */ /* 0x000fe20000100800 */
[----:B------:R-:W-:-:S03]  /*16bb0*/  SHF.R.S32.HI R7, RZ, 0x1f, R5 ;  /* 0x0000001fff077819 */ /* 0x000fc60000011405 */
[----:B------:R-:W-:Y:S01]  /*16bc0*/  STL [R1+0x4c0], R9 ;  /* 0x0004c00901007387 */ /* 0x000fe20000100800 */
[----:B------:R-:W-:-:S03]  /*16bd0*/  SHF.R.S32.HI R5, RZ, 0x1f, R4 ;  /* 0x0000001fff057819 */ /* 0x000fc60000011404 */
[----:B------:R-:W-:Y:S01]  /*16be0*/  STL [R1+0x4cc], R8 ;  /* 0x0004cc0801007387 */ /* 0x000fe20000100800 */
[----:B------:R-:W-:-:S03]  /*16bf0*/  SHF.R.S32.HI R4, RZ, 0x1f, R23 ;  /* 0x0000001fff047819 */ /* 0x000fc60000011417 */
[----:B------:R-:W-:Y:S04]  /*16c00*/  STL [R1+0x4d8], R7 ;  /* 0x0004d80701007387 */ /* 0x000fe80000100800 */
[----:B------:R-:W-:Y:S01]  /*16c10*/  STL [R1+0x4e0], R5 ;  /* 0x0004e00501007387 */ /* 0x000fe20000100800 */
[----:B------:R-:W-:-:S03]  /*16c20*/  SHF.R.S32.HI R0, RZ, 0x1f, R0 ;  /* 0x0000001fff007819 */ /* 0x000fc60000011400 */
[----:B------:R-:W4:Y:S04]  /*16c30*/  LDL R21, [R1+0x464] ;  /* 0x0004640001157983 */ /* 0x000f280000100800 */
[----:B------:R-:W-:Y:S04]  /*16c40*/  STL [R1+0x4ec], R4 ;  /* 0x0004ec0401007387 */ /* 0x000fe80000100800 */
[----:B------:R-:W4:Y:S04]  /*16c50*/  LDL R20, [R1+0x468] ;  /* 0x0004680001147983 */ /* 0x000f280000100800 */
[----:B------:R0:W-:Y:S04]  /*16c60*/  STL [R1+0x4f8], R0 ;  /* 0x0004f80001007387 */ /* 0x0001e80000100800 */
[----:B------:R-:W4:Y:S04]  /*16c70*/  LDL R19, [R1+0x470] ;  /* 0x0004700001137983 */ /* 0x000f280000100800 */
        /* <DEDUP_REMOVED lines=9> */
[----:B0-----:R-:W4:Y:S04]  /*16d10*/  LDL R0, [R1+0x4b0] ;  /* 0x0004b00001007983 */ /* 0x001f280000100800 */
[----:B------:R-:W4:Y:S04]  /*16d20*/  LDL R13, [R1+0x4b4] ;  /* 0x0004b400010d7983 */ /* 0x000f280000100800 */
[----:B------:R-:W4:Y:S01]  /*16d30*/  LDL R24, [R1+0x4bc] ;  /* 0x0004bc0001187983 */ /* 0x000f220000100800 */
[----:B-----5:R-:W-:-:S05]  /*16d40*/  SHF.R.S32.HI R4, RZ, 0x1f, R6 ;  /* 0x0000001fff047819 */ /* 0x020fca0000011406 */
        /* <DEDUP_REMOVED lines=48> */
[----:B-----5:R-:W-:-:S03]  /*17050*/  SHF.R.S32.HI R13, RZ, 0x1f, R12 ;  /* 0x0000001fff0d7819 */ /* 0x020fc6000001140c */
[----:B------:R-:W-:Y:S01]  /*17060*/  STL [R1+0x5b8], R14 ;  /* 0x0005b80e01007387 */ /* 0x000fe20000100800 */
[----:B------:R-:W-:-:S03]  /*17070*/  SHF.R.S32.HI R12, RZ, 0x1f, R6 ;  /* 0x0000001fff0c7819 */ /* 0x000fc60000011406 */
[----:B------:R-:W5:Y:S04]  /*17080*/  LDL R6, [R1+0x520] ;  /* 0x0005200001067983 */ /* 0x000f680000100800 */
        /* <DEDUP_REMOVED lines=12> */
[----:B------:R-:W-:-:S03]  /*17150*/  SHF.R.S32.HI R9, RZ, 0x1f, R8 ;  /* 0x0000001fff097819 */ /* 0x000fc60000011408 */
[----:B------:R-:W-:Y:S01]  /*17160*/  STL [R1+0x604], R10 ;  /* 0x0006040a01007387 */ /* 0x000fe20000100800 */
[----:B---3--:R-:W-:-:S03]  /*17170*/  SHF.R.S32.HI R8, RZ, 0x1f, R7 ;  /* 0x0000001fff087819 */ /* 0x008fc60000011407 */
        /* <DEDUP_REMOVED lines=66> */
[----:B---3--:R-:W-:Y:S01]  /*175a0*/  SHF.R.S32.HI R15, RZ, 0x1f, R25 ;  /* 0x0000001fff0f7819 */ /* 0x008fe20000011419 */
[----:B------:R-:W-:Y:S04]  /*175b0*/  STL [R1+0x6c8], R16 ;  /* 0x0006c81001007387 */ /* 0x000fe80000100800 */
[----:B------:R-:W3:Y:S04]  /*175c0*/  LDL R2, [R1+0x5dc] ;  /* 0x0005dc0001027983 */ /* 0x000ee80000100800 */
[----:B------:R0:W-:Y:S04]  /*175d0*/  STL [R1+0x6cc], R15 ;  /* 0x0006cc0f01007387 */ /* 0x0001e80000100800 */
[----:B------:R1:W-:Y:S01]  /*175e0*/  STL [R1+0x6d0], R14 ;  /* 0x0006d00e01007387 */ /* 0x0003e20000100800 */
[----:B0-----:R-:W-:-:S02]  /*175f0*/  SHF.R.S32.HI R15, RZ, 0x1f, R13 ;  /* 0x0000001fff0f7819 */ /* 0x001fc4000001140d */
        /* <DEDUP_REMOVED lines=20> */
[----:B------:R0:W-:Y:S01]  /*17740*/  STL [R1+0x6f8], R9 ;  /* 0x0006f80901007387 */ /* 0x0001e20000100800 */
[----:B--2---:R-:W-:Y:S02]  /*17750*/  SHF.R.S32.HI R8, RZ, 0x1f, R7 ;  /* 0x0000001fff087819 */ /* 0x004fe40000011407 */
[----:B------:R-:W-:-:S03]  /*17760*/  SHF.R.S32.HI R7, RZ, 0x1f, R5 ;  /* 0x0000001fff077819 */ /* 0x000fc60000011405 */
[----:B------:R1:W-:Y:S01]  /*17770*/  STL [R1+0x6fc], R8 ;  /* 0x0006fc0801007387 */ /* 0x0003e20000100800 */
[----:B------:R-:W-:-:S03]  /*17780*/  SHF.R.S32.HI R5, RZ, 0x1f, R4 ;  /* 0x0000001fff057819 */ /* 0x000fc60000011404 */
[----:B------:R2:W-:Y:S01]  /*17790*/  STL [R1+0x700], R7 ;  /* 0x0007000701007387 */ /* 0x0005e20000100800 */
[----:B------:R-:W-:-:S03]  /*177a0*/  SHF.R.S32.HI R4, RZ, 0x1f, R23 ;  /* 0x0000001fff047819 */ /* 0x000fc60000011417 */
[----:B------:R0:W-:Y:S01]  /*177b0*/  STL [R1+0x704], R5 ;  /* 0x0007040501007387 */ /* 0x0001e20000100800 */
[----:B------:R-:W-:-:S03]  /*177c0*/  SHF.R.S32.HI R3, RZ, 0x1f, R3 ;  /* 0x0000001fff037819 */ /* 0x000fc60000011403 */
[----:B------:R-:W5:Y:S04]  /*177d0*/  LDL R21, [R1+0x5ec] ;  /* 0x0005ec0001157983 */ /* 0x000f680000100800 */
[----:B------:R0:W-:Y:S04]  /*177e0*/  STL [R1+0x708], R4 ;  /* 0x0007080401007387 */ /* 0x0001e80000100800 */
        /* <DEDUP_REMOVED lines=13> */
[----:B------:R-:W5:Y:S04]  /*178c0*/  LDL R24, [R1+0x640] ;  /* 0x0006400001187983 */ /* 0x000f680000100800 */
[----:B------:R-:W5:Y:S01]  /*178d0*/  LDL R13, [R1+0x648] ;  /* 0x00064800010d7983 */ /* 0x000f620000100800 */
[----:B---3--:R-:W-:-:S05]  /*178e0*/  SHF.R.S32.HI R2, RZ, 0x1f, R2 ;  /* 0x0000001fff027819 */ /* 0x008fca0000011402 */
[----:B------:R-:W-:Y:S04]  /*178f0*/  STL [R1+0x710], R2 ;  /* 0x0007100201007387 */ /* 0x000fe80000100800 */
[----:B------:R-:W3:Y:S04]  /*17900*/  LDL R29, [R1+0x64c] ;  /* 0x00064c00011d7983 */ /* 0x000ee80000100800 */
[----:B------:R-:W3:Y:S04]  /*17910*/  LDL R11, [R1+0x654] ;  /* 0x00065400010b7983 */ /* 0x000ee80000100800 */
[----:B------:R-:W3:Y:S04]  /*17920*/  LDL R12, [R1+0x658] ;  /* 0x00065800010c7983 */ /* 0x000ee80000100800 */
[----:B-1----:R-:W3:Y:S01]  /*17930*/  LDL R8, [R1+0x660] ;  /* 0x0006600001087983 */ /* 0x002ee20000100800 */
[----:B----4-:R-:W-:-:S05]  /*17940*/  SHF.R.S32.HI R0, RZ, 0x1f, R0 ;  /* 0x0000001fff007819 */ /* 0x010fca0000011400 */
[----:B------:R5:W-:Y:S04]  /*17950*/  STL [R1+0x714], R0 ;  /* 0x0007140001007387 */ /* 0x000be80000100800 */
[----:B--2---:R-:W2:Y:S04]  /*17960*/  LDL R7, [R1+0x668] ;  /* 0x0006680001077983 */ /* 0x004ea80000100800 */
[----:B------:R-:W4:Y:S04]  /*17970*/  LDL R10, [R1+0x66c] ;  /* 0x00066c00010a7983 */ /* 0x000f280000100800 */
[----:B------:R-:W2:Y:S04]  /*17980*/  LDL R5, [R1+0x674] ;  /* 0x0006740001057983 */ /* 0x000ea80000100800 */
[----:B------:R-:W2:Y:S01]  /*17990*/  LDL R4, [R1+0x678] ;  /* 0x0006780001047983 */ /* 0x000ea20000100800 */
[----:B-----5:R-:W-:-:S05]  /*179a0*/  SHF.R.S32.HI R0, RZ, 0x1f, R6 ;  /* 0x0000001fff007819 */ /* 0x020fca0000011406 */
[----:B------:R0:W-:Y:S04]  /*179b0*/  STL [R1+0x718], R0 ;  /* 0x0007180001007387 */ /* 0x0001e80000100800 */
[----:B------:R-:W5:Y:S04]  /*179c0*/  LDL R23, [R1+0x680] ;  /* 0x0006800001177983 */ /* 0x000f680000100800 */
[----:B------:R-:W2:Y:S04]  /*179d0*/  LDL R3, [R1+0x684] ;  /* 0x0006840001037983 */ /* 0x000ea80000100800 */
[----:B------:R-:W2:Y:S04]  /*179e0*/  LDL R2, [R1+0x68c] ;  /* 0x00068c0001027983 */ /* 0x000ea80000100800 */
[----:B0-----:R-:W2:Y:S04]  /*179f0*/  LDL R0, [R1+0x694] ;  /* 0x0006940001007983 */ /* 0x001ea80000100800 */
[----:B------:R-:W2:Y:S01]  /*17a00*/  LDL R6, [R1+0x698] ;  /* 0x0006980001067983 */ /* 0x000ea20000100800 */
[----:B------:R-:W-:-:S05]  /*17a10*/  SHF.R.S32.HI R21, RZ, 0x1f, R21 ;  /* 0x0000001fff157819 */ /* 0x000fca0000011415 */
[----:B------:R0:W-:Y:S01]  /*17a20*/  STL [R1+0x71c], R21 ;  /* 0x00071c1501007387 */ /* 0x0001e20000100800 */
[----:B------:R-:W-:-:S03]  /*17a30*/  SHF.R.S32.HI R20, RZ, 0x1f, R20 ;  /* 0x0000001fff147819 */ /* 0x000fc60000011414 */
[----:B0-----:R-:W5:Y:S01]  /*17a40*/  LDL.LU R21, [R1+0x1b20] ;  /* 0x001b200001157983 */ /* 0x001f620000300800 */
[----:B------:R-:W-:-:S03]  /*17a50*/  SHF.R.S32.HI R19, RZ, 0x1f, R19 ;  /* 0x0000001fff137819 */ /* 0x000fc60000011413 */
[----:B------:R0:W-:Y:S01]  /*17a60*/  STL [R1+0x720], R20 ;  /* 0x0007201401007387 */ /* 0x0001e20000100800 */
[----:B------:R-:W-:Y:S02]  /*17a70*/  SHF.R.S32.HI R18, RZ, 0x1f, R18 ;  /* 0x0000001fff127819 */ /* 0x000fe40000011412 */
[----:B------:R-:W-:Y:S01]  /*17a80*/  SHF.R.S32.HI R28, RZ, 0x1f, R28 ;  /* 0x0000001fff1c7819 */ /* 0x000fe2000001141c */
[----:B0-----:R-:W5:Y:S01]  /*17a90*/  LDL.LU R20, [R1+0x1b1c] ;  /* 0x001b1c0001147983 */ /* 0x001f620000300800 */
[----:B------:R-:W-:-:S03]  /*17aa0*/  SHF.R.S32.HI R17, RZ, 0x1f, R17 ;  /* 0x0000001fff117819 */ /* 0x000fc60000011411 */
[----:B------:R0:W-:Y:S01]  /*17ab0*/  STL [R1+0x724], R19 ;  /* 0x0007241301007387 */ /* 0x0001e20000100800 */
[----:B------:R-:W-:Y:S02]  /*17ac0*/  SHF.R.S32.HI R27, RZ, 0x1f, R27 ;  /* 0x0000001fff1b7819 */ /* 0x000fe4000001141b */
[----:B------:R-:W-:Y:S01]  /*17ad0*/  SHF.R.S32.HI R16, RZ, 0x1f, R16 ;  /* 0x0000001fff107819 */ /* 0x000fe20000011410 */
[----:B0-----:R-:W5:Y:S04]  /*17ae0*/  LDL.LU R19, [R1+0x1b18] ;  /* 0x001b180001137983 */ /* 0x001f680000300800 */
[----:B------:R0:W-:Y:S01]  /*17af0*/  STL [R1+0x728], R18 ;  /* 0x0007281201007387 */ /* 0x0001e20000100800 */
[----:B------:R-:W-:Y:S02]  /*17b00*/  SHF.R.S32.HI R26, RZ, 0x1f, R26 ;  /* 0x0000001fff1a7819 */ /* 0x000fe4000001141a */
[----:B------:R-:W-:Y:S01]  /*17b10*/  SHF.R.S32.HI R15, RZ, 0x1f, R15 ;  /* 0x0000001fff0f7819 */ /* 0x000fe2000001140f */
[----:B0-----:R-:W5:Y:S04]  /*17b20*/  LDL.LU R18, [R1+0x1b14] ;  /* 0x001b140001127983 */ /* 0x001f680000300800 */
[----:B------:R0:W-:Y:S01]  /*17b30*/  STL [R1+0x72c], R28 ;  /* 0x00072c1c01007387 */ /* 0x0001e20000100800 */
[----:B------:R-:W-:-:S03]  /*17b40*/  SHF.R.S32.HI R25, RZ, 0x1f, R25 ;  /* 0x0000001fff197819 */ /* 0x000fc60000011419 */
        /* <DEDUP_REMOVED lines=14> */
[----:B---3--:R-:W-:-:S03]  /*17c30*/  SHF.R.S32.HI R29, RZ, 0x1f, R29 ;  /* 0x0000001fff1d7819 */ /* 0x008fc6000001141d */
[----:B0-----:R-:W3:Y:S04]  /*17c40*/  LDL.LU R15, [R1+0x1afc] ;  /* 0x001afc00010f7983 */ /* 0x001ee80000300800 */
[----:B------:R0:W-:Y:S01]  /*17c50*/  STL [R1+0x744], R25 ;  /* 0x0007441901007387 */ /* 0x0001e20000100800 */
[----:B------:R-:W-:-:S03]  /*17c60*/  SHF.R.S32.HI R11, RZ, 0x1f, R11 ;  /* 0x0000001fff0b7819 */ /* 0x000fc6000001140b */
        /* <DEDUP_REMOVED lines=8> */
[----:B--2---:R-:W-:-:S03]  /*17cf0*/  SHF.R.S32.HI R7, RZ, 0x1f, R7 ;  /* 0x0000001fff077819 */ /* 0x004fc60000011407 */
[----:B0-----:R-:W2:Y:S04]  /*17d00*/  LDL.LU R24, [R1+0x1af0] ;  /* 0x001af00001187983 */ /* 0x001ea80000300800 */
[----:B------:R0:W-:Y:S01]  /*17d10*/  STL [R1+0x754], R13 ;  /* 0x0007540d01007387 */ /* 0x0001e20000100800 */
[----:B----4-:R-:W-:-:S03]  /*17d20*/  SHF.R.S32.HI R10, RZ, 0x1f, R10 ;  /* 0x0000001fff0a7819 */ /* 0x010fc6000001140a */
[----:B0-----:R-:W4:Y:S04]  /*17d30*/  LDL.LU R13, [R1+0x1aec] ;  /* 0x001aec00010d7983 */ /* 0x001f280000300800 */
[----:B------:R0:W-:Y:S01]  /*17d40*/  STL [R1+0x758], R29 ;  /* 0x0007581d01007387 */ /* 0x0001e20000100800 */
[----:B------:R-:W-:-:S03]  /*17d50*/  SHF.R.S32.HI R5, RZ, 0x1f, R5 ;  /* 0x0000001fff057819 */ /* 0x000fc60000011405 */
[----:B0-----:R-:W2:Y:S04]  /*17d60*/  LDL.LU R29, [R1+0x1ae8] ;  /* 0x001ae800011d7983 */ /* 0x001ea80000300800 */
[----:B------:R0:W-:Y:S01]  /*17d70*/  STL [R1+0x75c], R11 ;  /* 0x00075c0b01007387 */ /* 0x0001e20000100800 */
[----:B------:R-:W-:-:S03]  /*17d80*/  SHF.R.S32.HI R4, RZ, 0x1f, R4 ;  /* 0x0000001fff047819 */ /* 0x000fc60000011404 */
[----:B0-----:R-:W2:Y:S04]  /*17d90*/  LDL.LU R11, [R1+0x18] ;  /* 0x00001800010b7983 */ /* 0x001ea80000300800 */
[----:B------:R0:W-:Y:S01]  /*17da0*/  STL [R1+0x760], R12 ;  /* 0x0007600c01007387 */ /* 0x0001e20000100800 */
[----:B-----5:R-:W-:-:S03]  /*17db0*/  SHF.R.S32.HI R23, RZ, 0x1f, R23 ;  /* 0x0000001fff177819 */ /* 0x020fc60000011417 */
[----:B0-----:R-:W5:Y:S04]  /*17dc0*/  LDL.LU R12, [R1+0x1ae4] ;  /* 0x001ae400010c7983 */ /* 0x001f680000300800 */
[----:B------:R0:W-:Y:S01]  /*17dd0*/  STL [R1+0x764], R8 ;  /* 0x0007640801007387 */ /* 0x0001e20000100800 */
[----:B------:R-:W-:-:S03]  /*17de0*/  SHF.R.S32.HI R3, RZ, 0x1f, R3 ;  /* 0x0000001fff037819 */ /* 0x000fc60000011403 */
[----:B0-----:R-:W2:Y:S04]  /*17df0*/  LDL.LU R8, [R1+0x1ae0] ;  /* 0x001ae00001087983 */ /* 0x001ea80000300800 */
        /* <DEDUP_REMOVED lines=18> */
[----:B0-----:R-:W3:Y:S04]  /*17f20*/  LDL.LU R0, [R1+0x1ac4] ;  /* 0x001ac40001007983 */ /* 0x001ee80000300800 */
[----:B------:R0:W-:Y:S04]  /*17f30*/  STL [R1+0x788], R6 ;  /* 0x0007880601007387 */ /* 0x0001e80000100800 */
[----:B0-----:R-:W4:Y:S01]  /*17f40*/  LDL.LU R6, [R1+0x1ac0] ;  /* 0x001ac00001067983 */ /* 0x001f220000300800 */
[----:B--2---:R-:W-:-:S02]  /*17f50*/  SHF.R.S32.HI R2, RZ, 0x1f, R2 ;  /* 0x0000001fff027819 */ /* 0x004fc40000011402 */
[----:B---3--:R-:W-:Y:S02]  /*17f60*/  SHF.R.S32.HI R0, RZ, 0x1f, R0 ;  /* 0x0000001fff007819 */ /* 0x008fe40000011400 */
[----:B----4-:R-:W-:-:S05]  /*17f70*/  SHF.R.S32.HI R6, RZ, 0x1f, R6 ;  /* 0x0000001fff067819 */ /* 0x010fca0000011406 */
[----:B------:R0:W-:Y:S04]  /*17f80*/  STL [R1+0x78c], R6 ;  /* 0x00078c0601007387 */ /* 0x0001e80000100800 */
[----:B0-----:R-:W2:Y:S04]  /*17f90*/  LDL.LU R6, [R1+0x1abc] ;  /* 0x001abc0001067983 */ /* 0x001ea80000300800 */
[----:B------:R0:W-:Y:S04]  /*17fa0*/  STL [R1+0x790], R0 ;  /* 0x0007900001007387 */ /* 0x0001e80000100800 */
[----:B0-----:R-:W3:Y:S04]  /*17fb0*/  LDL.LU R0, [R1+0x1ab8] ;  /* 0x001ab80001007983 */ /* 0x001ee80000300800 */
[----:B------:R0:W-:Y:S04]  /*17fc0*/  STL [R1+0x794], R2 ;  /* 0x0007940201007387 */ /* 0x0001e80000100800 */
[----:B0-----:R-:W4:Y:S01]  /*17fd0*/  LDL.LU R2, [R1+0x1ab4] ;  /* 0x001ab40001027983 */ /* 0x001f220000300800 */
[----:B------:R-:W-:-:S05]  /*17fe0*/  SHF.R.S32.HI R23, RZ, 0x1f, R23 ;  /* 0x0000001fff177819 */ /* 0x000fca0000011417 */
[----:B------:R3:W-:Y:S02]  /*17ff0*/  STL [R1+0x798], R23 ;  /* 0x0007981701007387 */ /* 0x0007e40000100800 */
[----:B---3--:R-:W-:-:S05]  /*18000*/  IADD3 R23, P4, PT, R3, R0, RZ ;  /* 0x0000000003177210 */ /* 0x008fca0007f9e0ff */
[----:B------:R4:W-:Y:S02]  /*18010*/  STL [R1+0x1978], R23 ;  /* 0x0019781701007387 */ /* 0x0009e40000100800 */
[----:B----4-:R-:W-:Y:S02]  /*18020*/  IADD3 R23, P5, PT, R3, R2, RZ ;  /* 0x0000000203177210 */ /* 0x010fe40007fbe0ff */
[----:B------:R-:W-:-:S03]  /*18030*/  IADD3 R3, P3, PT, R4, R0, RZ ;  /* 0x0000000004037210 */ /* 0x000fc60007f7e0ff */
[----:B------:R0:W-:Y:S02]  /*18040*/  STL [R1+0x1970], R23 ;  /* 0x0019701701007387 */ /* 0x0001e40000100800 */
[----:B0-----:R-:W-:Y:S02]  /*18050*/  IADD3 R23, P1, PT, R4, R2, RZ ;  /* 0x0000000204177210 */ /* 0x001fe40007f3e0ff */
[----:B------:R-:W3:Y:S04]  /*18060*/  LDL.LU R4, [R1+0x4] ;  /* 0x0000040001047983 */ /* 0x000ee80000300800 */
[----:B------:R0:W-:Y:S04]  /*18070*/  STL [R1+0x1974], R3 ;  /* 0x0019740301007387 */ /* 0x0001e80000100800 */
[----:B0-----:R-:W4:Y:S04]  /*18080*/  LDL.LU R3, [R1] ;  /* 0x0000000001037983 */ /* 0x001f280000300800 */
[----:B------:R0:W-:Y:S02]  /*18090*/  STL [R1+0x1968], R23 ;  /* 0x0019681701007387 */ /* 0x0001e40000100800 */
[----:B0-----:R-:W-:-:S05]  /*180a0*/  IADD3 R23, P0, PT, R5, R0, RZ ;  /* 0x0000000005177210 */ /* 0x001fca0007f1e0ff */
[----:B------:R0:W-:Y:S02]  /*180b0*/  STL [R1+0x196c], R23 ;  /* 0x00196c1701007387 */ /* 0x0001e40000100800 */
[----:B0-----:R-:W-:Y:S02]  /*180c0*/  IADD3 R23, P2, PT, R5, R2, RZ ;  /* 0x0000000205177210 */ /* 0x001fe40007f5e0ff */
[----:B------:R-:W3:Y:S04]  /*180d0*/  LDL.LU R5, [R1+0x8] ;  /* 0x0000080001057983 */ /* 0x000ee80000300800 */
[----:B------:R2:W-:Y:S02]  /*180e0*/  STL [R1+0x1960], R23 ;  /* 0x0019601701007387 */ /* 0x0005e40000100800 */
[----:B--2---:R-:W-:-:S05]  /*180f0*/  IMAD.X R23, R9, 0x1, R6, P4 ;  /* 0x0000000109177824 */ /* 0x004fca00020e0606 */
[----:B------:R0:W-:Y:S02]  /*18100*/  STL [R1+0x195c], R23 ;  /* 0x00195c1701007387 */ /* 0x0001e40000100800 */
[----:B0-----:R-:W-:-:S05]  /*18110*/  IADD3 R23, P4, PT, R7, R0, RZ ;  /* 0x0000000007177210 */ /* 0x001fca0007f9e0ff */
[----:B------:R0:W-:Y:S04]  /*18120*/  STL [R1+0x1964], R23 ;  /* 0x0019641701007387 */ /* 0x0001e80000100800 */
[----:B0-----:R-:W2:Y:S02]  /*18130*/  LDL.LU R23, [R1+0x1ab0] ;  /* 0x001ab00001177983 */ /* 0x001ea40000300800 */
[----:B--2---:R-:W-:-:S05]  /*18140*/  IMAD.X R9, R9, 0x1, R23, P5 ;  /* 0x0000000109097824 */ /* 0x004fca00028e0617 */
[----:B------:R0:W-:Y:S02]  /*18150*/  STL [R1+0x1958], R9 ;  /* 0x0019580901007387 */ /* 0x0001e40000100800 */
[----:B0-----:R-:W-:Y:S02]  /*18160*/  IADD3 R9, P5, PT, R7, R2, RZ ;  /* 0x0000000207097210 */ /* 0x001fe40007fbe0ff */
[----:B------:R-:W2:Y:S04]  /*18170*/  LDL.LU R7, [R1+0xc] ;  /* 0x00000c0001077983 */ /* 0x000ea80000300800 */
[----:B------:R0:W-:Y:S02]  /*18180*/  STL [R1+0x1950], R9 ;  /* 0x0019500901007387 */ /* 0x0001e40000100800 */
[----:B0-----:R-:W-:-:S05]  /*18190*/  IMAD.X R9, R11, 0x1, R6, P3 ;  /* 0x000000010b097824 */ /* 0x001fca00018e0606 */
[----:B------:R0:W-:Y:S02]  /*181a0*/  STL [R1+0x194c], R9 ;  /* 0x00194c0901007387 */ /* 0x0001e40000100800 */
[----:B0-----:R-:W-:-:S05]  /*181b0*/  IADD3 R9, P3, PT, R8, R0, RZ ;  /* 0x0000000008097210 */ /* 0x001fca0007f7e0ff */
[----:B------:R0:W-:Y:S04]  /*181c0*/  STL [R1+0x1954], R9 ;  /* 0x0019540901007387 */ /* 0x0001e80000100800 */
[----:B0-----:R-:W2:Y:S01]  /*181d0*/  LDL.LU R9, [R1+0x1aac] ;  /* 0x001aac0001097983 */ /* 0x001ea20000300800 */
[----:B------:R-:W-:-:S05]  /*181e0*/  IMAD.X R11, R11, 0x1, R23, P1 ;  /* 0x000000010b0b7824 */ /* 0x000fca00008e0617 */
[----:B------:R0:W-:Y:S02]  /*181f0*/  STL [R1+0x1948], R11 ;  /* 0x0019480b01007387 */ /* 0x0001e40000100800 */
[----:B0-----:R-:W-:Y:S02]  /*18200*/  IADD3 R11, P1, PT, R8, R2, RZ ;  /* 0x00000002080b7210 */ /* 0x001fe40007f3e0ff */
[----:B------:R-:W3:Y:S04]  /*18210*/  LDL.LU R8, [R1+0x10] ;  /* 0x0000100001087983 */ /* 0x000ee80000300800 */
[----:B------:R0:W-:Y:S02]  /*18220*/  STL [R1+0x1940], R11 ;  /* 0x0019400b01007387 */ /* 0x0001e40000100800 */
[----:B0-----:R-:W-:-:S02]  /*18230*/  IMAD.X R11, R10, 0x1, R6, P0 ;  /* 0x000000010a0b7824 */ /* 0x001fc400000e0606 */
[----:B------:R-:W-:-:S03]  /*18240*/  IMAD.X R10, R10, 0x1, R23, P2 ;  /* 0x000000010a0a7824 */ /* 0x000fc600010e0617 */
[----:B------:R2:W-:Y:S02]  /*18250*/  STL [R1+0x193c], R11 ;  /* 0x00193c0b01007387 */ /* 0x0005e40000100800 */
[----:B--2---:R-:W-:-:S05]  /*18260*/  IADD3 R11, P0, PT, R9, R0, RZ ;  /* 0x00000000090b7210 */ /* 0x004fca0007f1e0ff */
[----:B------:R0:W-:Y:S04]  /*18270*/  STL [R1+0x1944], R11 ;  /* 0x0019440b01007387 */ /* 0x0001e80000100800 */
[----:B0-----:R-:W2:Y:S04]  /*18280*/  LDL.LU R11, [R1+0x1aa8] ;  /* 0x001aa800010b7983 */ /* 0x001ea80000300800 */
[----:B------:R0:W-:Y:S04]  /*18290*/  STL [R1+0x1938], R10 ;  /* 0x0019380a01007387 */ /* 0x0001e80000100800 */
[----:B0-----:R-:W2:Y:S01]  /*182a0*/  LDL.LU R10, [R1+0x1aa4] ;  /* 0x001aa400010a7983 */ /* 0x001ea20000300800 */
[----:B------:R-:W-:-:S05]  /*182b0*/  IADD3 R9, P2, PT, R9, R2, RZ ;  /* 0x0000000209097210 */ /* 0x000fca0007f5e0ff */
[----:B------:R3:W-:Y:S02]  /*182c0*/  STL [R1+0x1930], R9 ;  /* 0x0019300901007387 */ /* 0x0007e40000100800 */
[----:B---3--:R-:W-:-:S05]  /*182d0*/  IMAD.X R9, R8, 0x1, R6, P4 ;  /* 0x0000000108097824 */ /* 0x008fca00020e0606 */
[----:B------:R2:W-:Y:S02]  /*182e0*/  STL [R1+0x192c], R9 ;  /* 0x00192c0901007387 */ /* 0x0005e40000100800 */
[----:B--2---:R-:W-:-:S05]  /*182f0*/  IADD3 R9, P4, PT, R10, R0, RZ ;  /* 0x000000000a097210 */ /* 0x004fca0007f9e0ff */
[----:B------:R0:W-:Y:S02]  /*18300*/  STL [R1+0x1934], R9 ;  /* 0x0019340901007387 */ /* 0x0001e40000100800 */
[----:B0-----:R-:W-:Y:S01]  /*18310*/  IMAD.X R9, R8, 0x1, R23, P5 ;  /* 0x0000000108097824 */ /* 0x001fe200028e0617 */
[----:B------:R-:W-:-:S04]  /*18320*/  IADD3 R8, P5, PT, R10, R2, RZ ;  /* 0x000000020a087210 */ /* 0x000fc80007fbe0ff */
[----:B------:R0:W-:Y:S04]  /*18330*/  STL [R1+0x1928], R9 ;  /* 0x0019280901007387 */ /* 0x0001e80000100800 */
[----:B------:R1:W-:Y:S01]  /*18340*/  STL [R1+0x1920], R8 ;  /* 0x0019200801007387 */ /* 0x0003e20000100800 */
[----:B0-----:R-:W-:Y:S01]  /*18350*/  IMAD.X R9, R7, 0x1, R6, P3 ;  /* 0x0000000107097824 */ /* 0x001fe200018e0606 */
[----:B------:R-:W-:Y:S01]  /*18360*/  IADD3 R10, P3, PT, R11, R0, RZ ;  /* 0x000000000b0a7210 */ /* 0x000fe20007f7e0ff */
[----:B-1----:R-:W-:-:S03]  /*18370*/  IMAD.X R8, R7, 0x1, R23, P1 ;  /* 0x0000000107087824 */ /* 0x002fc600008e0617 */
[----:B------:R0:W-:Y:S01]  /*18380*/  STL [R1+0x191c], R9 ;  /* 0x00191c0901007387 */ /* 0x0001e20000100800 */
[----:B------:R-:W-:-:S03]  /*18390*/  IMAD.X R7, R5, 0x1, R6, P0 ;  /* 0x0000000105077824 */ /* 0x000fc600000e0606 */
[----:B------:R-:W-:Y:S01]  /*183a0*/  STL [R1+0x1924], R10 ;  /* 0x0019240a01007387 */ /* 0x000fe20000100800 */
[----:B------:R-:W-:-:S03]  /*183b0*/  IMAD.X R5, R5, 0x1, R23, P2 ;  /* 0x0000000105057824 */ /* 0x000fc600010e0617 */
[----:B------:R5:W-:Y:S01]  /*183c0*/  STL [R1+0x1918], R8 ;  /* 0x0019180801007387 */ /* 0x000be20000100800 */
[----:B0-----:R-:W-:-:S05]  /*183d0*/  IADD3 R9, P1, PT, R11, R2, RZ ;  /* 0x000000020b097210 */ /* 0x001fca0007f3e0ff */
[----:B------:R-:W-:Y:S01]  /*183e0*/  STL [R1+0x1910], R9 ;  /* 0x0019100901007387 */ /* 0x000fe20000100800 */
[----:B-----5:R-:W-:-:S03]  /*183f0*/  IADD3 R8, P0, PT, R12, R0, RZ ;  /* 0x000000000c087210 */ /* 0x020fc60007f1e0ff */
[----:B------:R0:W-:Y:S04]  /*18400*/  STL [R1+0x190c], R7 ;  /* 0x00190c0701007387 */ /* 0x0001e80000100800 */
[----:B------:R1:W-:Y:S04]  /*18410*/  STL [R1+0x1914], R8 ;  /* 0x0019140801007387 */ /* 0x0003e80000100800 */
[----:B------:R2:W-:Y:S01]  /*18420*/  STL [R1+0x1908], R5 ;  /* 0x0019080501007387 */ /* 0x0005e20000100800 */
[----:B0-----:R-:W-:Y:S01]  /*18430*/  IADD3 R7, P2, PT, R12, R2, RZ ;  /* 0x000000020c077210 */ /* 0x001fe20007f5e0ff */
[----:B-1----:R-:W-:-:S04]  /*18440*/  IMAD.X R8, R4, 0x1, R6, P4 ;  /* 0x0000000104087824 */ /* 0x002fc800020e0606 */
[----:B------:R0:W-:Y:S01]  /*18450*/  STL [R1+0x1900], R7 ;  /* 0x0019000701007387 */ /* 0x0001e20000100800 */
[----:B--2---:R-:W-:-:S03]  /*18460*/  IADD3 R5, P4, PT, R13, R0, RZ ;  /* 0x000000000d057210 */ /* 0x004fc60007f9e0ff */
[----:B------:R-:W-:Y:S04]  /*18470*/  STL [R1+0x18fc], R8 ;  /* 0x0018fc0801007387 */ /* 0x000fe80000100800 */
[----:B------:R4:W-:Y:S01]  /*18480*/  STL [R1+0x1904], R5 ;  /* 0x0019040501007387 */ /* 0x0009e20000100800 */
[----:B0-----:R-:W-:Y:S01]  /*18490*/  IMAD.X R7, R4, 0x1, R23, P5 ;  /* 0x0000000104077824 */ /* 0x001fe200028e0617 */
[----:B------:R-:W-:-:S04]  /*184a0*/  IADD3 R4, P5, PT, R13, R2, RZ ;  /* 0x000000020d047210 */ /* 0x000fc80007fbe0ff */
[----:B------:R0:W-:Y:S01]  /*184b0*/  STL [R1+0x18f8], R7 ;  /* 0x0018f80701007387 */ /* 0x0001e20000100800 */
[----:B----4-:R-:W-:-:S03]  /*184c0*/  IMAD.X R5, R3, 0x1, R6, P3 ;  /* 0x0000000103057824 */ /* 0x010fc600018e0606 */
[----:B------:R1:W-:Y:S04]  /*184d0*/  STL [R1+0x18f0], R4 ;  /* 0x0018f00401007387 */ /* 0x0003e80000100800 */
[----:B------:R2:W-:Y:S01]  /*184e0*/  STL [R1+0x18ec], R5 ;  /* 0x0018ec0501007387 */ /* 0x0005e20000100800 */
[----:B0-----:R-:W-:Y:S01]  /*184f0*/  IADD3 R7, P3, PT, R14, R0, RZ ;  /* 0x000000000e077210 */ /* 0x001fe20007f7e0ff */
[----:B-1----:R-:W-:-:S04]  /*18500*/  IMAD.X R4, R3, 0x1, R23, P1 ;  /* 0x0000000103047824 */ /* 0x002fc800008e0617 */
[----:B------:R-:W-:Y:S01]  /*18510*/  STL [R1+0x18f4], R7 ;  /* 0x0018f40701007387 */ /* 0x000fe20000100800 */
[----:B--2---:R-:W-:Y:S01]  /*18520*/  IADD3 R5, P1, PT, R14, R2, RZ ;  /* 0x000000020e057210 */ /* 0x004fe20007f3e0ff */
[----:B------:R-:W-:Y:S02]  /*18530*/  IMAD.X R3, R29, 0x1, R6, P0 ;  /* 0x000000011d037824 */ /* 0x000fe400000e0606 */
[----:B------:R0:W-:Y:S04]  /*18540*/  STL [R1+0x18e8], R4 ;  /* 0x0018e80401007387 */ /* 0x0001e80000100800 */
[----:B------:R1:W-:Y:S04]  /*18550*/  STL [R1+0x18e0], R5 ;  /* 0x0018e00501007387 */ /* 0x0003e80000100800 */
[----:B------:R-:W2:Y:S01]  /*18560*/  LDL.LU R9, [R1+0x20] ;  /* 0x0000200001097983 */ /* 0x000ea20000300800 */
[----:B0-----:R-:W-:-:S03]  /*18570*/  IADD3 R4, P0, PT, R15, R0, RZ ;  /* 0x000000000f047210 */ /* 0x001fc60007f1e0ff */
[----:B------:R0:W-:Y:S04]  /*18580*/  STL [R1+0x18dc], R3 ;  /* 0x0018dc0301007387 */ /* 0x0001e80000100800 */
[----:B------:R3:W-:Y:S01]  /*18590*/  STL [R1+0x18e4], R4 ;  /* 0x0018e40401007387 */ /* 0x0007e20000100800 */
[----:B-1----:R-:W-:Y:S02]  /*185a0*/  IMAD.X R5, R24, 0x1, R6, P4 ;  /* 0x0000000118057824 */ /* 0x002fe400020e0606 */
[----:B0-----:R-:W-:Y:S01]  /*185b0*/  IMAD.X R3, R29, 0x1, R23, P2 ;  /* 0x000000011d037824 */ /* 0x001fe200010e0617 */
[----:B---3--:R-:W-:-:S04]  /*185c0*/  IADD3 R4, P2, PT, R15, R2, RZ ;  /* 0x000000020f047210 */ /* 0x008fc80007f5e0ff */
[----:B------:R0:W-:Y:S04]  /*185d0*/  STL [R1+0x18d8], R3 ;  /* 0x0018d80301007387 */ /* 0x0001e80000100800 */
[----:B------:R1:W-:Y:S04]  /*185e0*/  STL [R1+0x18d0], R4 ;  /* 0x0018d00401007387 */ /* 0x0003e80000100800 */
[----:B------:R-:W-:Y:S01]  /*185f0*/  STL [R1+0x18cc], R5 ;  /* 0x0018cc0501007387 */ /* 0x000fe20000100800 */
[----:B0-----:R-:W-:-:S03]  /*18600*/  IADD3 R3, P4, PT, R16, R0, RZ ;  /* 0x0000000010037210 */ /* 0x001fc60007f9e0ff */
[----:B------:R-:W3:Y:S01]  /*18610*/  LDL.LU R8, [R1+0x24] ;  /* 0x0000240001087983 */ /* 0x000ee20000300800 */
[----:B-1----:R-:W-:-:S03]  /*18620*/  IMAD.X R4, R24, 0x1, R23, P5 ;  /* 0x0000000118047824 */ /* 0x002fc600028e0617 */
[----:B------:R0:W-:Y:S04]  /*18630*/  STL [R1+0x18d4], R3 ;  /* 0x0018d40301007387 */ /* 0x0001e80000100800 */
[----:B------:R1:W-:Y:S01]  /*18640*/  STL [R1+0x18c8], R4 ;  /* 0x0018c80401007387 */ /* 0x0003e20000100800 */
[----:B0-----:R-:W-:Y:S01]  /*18650*/  IADD3 R3, P5, PT, R16, R2, RZ ;  /* 0x0000000210037210 */ /* 0x001fe20007fbe0ff */
[----:B-1----:R-:W-:Y:S01]  /*18660*/  IMAD.X R4, R25, 0x1, R6, P3 ;  /* 0x0000000119047824 */ /* 0x002fe200018e0606 */
[----:B------:R-:W-:-:S03]  /*18670*/  IADD3 R5, P3, PT, R17, R0, RZ ;  /* 0x0000000011057210 */ /* 0x000fc60007f7e0ff */
[----:B------:R0:W-:Y:S04]  /*18680*/  STL [R1+0x18c0], R3 ;  /* 0x0018c00301007387 */ /* 0x0001e80000100800 */
[----:B------:R1:W-:Y:S04]  /*18690*/  STL [R1+0x18bc], R4 ;  /* 0x0018bc0401007387 */ /* 0x0003e80000100800 */
[----:B------:R-:W-:Y:S01]  /*186a0*/  STL [R1+0x18c4], R5 ;  /* 0x0018c40501007387 */ /* 0x000fe20000100800 */
[----:B0-----:R-:W-:-:S03]  /*186b0*/  IMAD.X R3, R25, 0x1, R23, P1 ;  /* 0x0000000119037824 */ /* 0x001fc600008e0617 */
[----:B------:R-:W4:Y:S01]  /*186c0*/  LDL.LU R14, [R1+0x28] ;  /* 0x00002800010e7983 */ /* 0x000f220000300800 */
[----:B-1----:R-:W-:-:S03]  /*186d0*/  IADD3 R4, P1, PT, R17, R2, RZ ;  /* 0x0000000211047210 */ /* 0x002fc60007f3e0ff */
[----:B------:R0:W-:Y:S04]  /*186e0*/  STL [R1+0x18b8], R3 ;  /* 0x0018b80301007387 */ /* 0x0001e80000100800 */
[----:B------:R-:W-:Y:S04]  /*186f0*/  STL [R1+0x18b0], R4 ;  /* 0x0018b00401007387 */ /* 0x000fe80000100800 */
[----:B------:R-:W5:Y:S01]  /*18700*/  LDL.LU R7, [R1+0x30] ;  /* 0x0000300001077983 */ /* 0x000f620000300800 */
[----:B0-----:R-:W-:Y:S01]  /*18710*/  IMAD.X R3, R26, 0x1, R6, P0 ;  /* 0x000000011a037824 */ /* 0x001fe200000e0606 */
[----:B------:R-:W-:-:S04]  /*18720*/  IADD3 R5, P0, PT, R18, R0, RZ ;  /* 0x0000000012057210 */ /* 0x000fc80007f1e0ff */
[----:B------:R0:W-:Y:S04]  /*18730*/  STL [R1+0x18ac], R3 ;  /* 0x0018ac0301007387 */ /* 0x0001e80000100800 */
[----:B------:R1:W-:Y:S01]  /*18740*/  STL [R1+0x18b4], R5 ;  /* 0x0018b40501007387 */ /* 0x0003e20000100800 */
[--C-:B0-----:R-:W-:Y:S01]  /*18750*/  IMAD.X R3, R26, 0x1, R23.reuse, P2 ;  /* 0x000000011a037824 */ /* 0x101fe200010e0617 */
[----:B------:R-:W-:Y:S02]  /*18760*/  IADD3 R4, P2, PT, R18, R2, RZ ;  /* 0x0000000212047210 */ /* 0x000fe40007f5e0ff */
[----:B-1----:R-:W5:Y:S04]  /*18770*/  LDL.LU R5, [R1+0x2c] ;  /* 0x00002c0001057983 */ /* 0x002f680000300800 */
[----:B------:R0:W-:Y:S04]  /*18780*/  STL [R1+0x18a8], R3 ;  /* 0x0018a80301007387 */ /* 0x0001e80000100800 */
[----:B------:R1:W-:Y:S01]  /*18790*/  STL [R1+0x18a0], R4 ;  /* 0x0018a00401007387 */ /* 0x0003e20000100800 */
[----:B------:R-:W-:-:S02]  /*187a0*/  IMAD.X R10, R27, 0x1, R23, P5 ;  /* 0x000000011b0a7824 */ /* 0x000fc400028e0617 */
[----:B0-----:R-:W-:Y:S01]  /*187b0*/  IMAD.X R3, R27, 0x1, R6, P4 ;  /* 0x000000011b037824 */ /* 0x001fe200020e0606 */
[C---:B------:R-:W-:Y:S01]  /*187c0*/  IADD3 R11, P4, PT, R19.reuse, R0, RZ ;  /* 0x00000000130b7210 */ /* 0x040fe20007f9e0ff */
[----:B-1----:R-:W5:Y:S04]  /*187d0*/  LDL.LU R4, [R1+0x4c] ;  /* 0x00004c0001047983 */ /* 0x002f680000300800 */
[----:B------:R0:W-:Y:S04]  /*187e0*/  STL [R1+0x189c], R3 ;  /* 0x00189c0301007387 */ /* 0x0001e80000100800 */
[----:B------:R-:W-:Y:S04]  /*187f0*/  STL [R1+0x18a4], R11 ;  /* 0x0018a40b01007387 */ /* 0x000fe80000100800 */
[----:B------:R-:W5:Y:S01]  /*18800*/  LDL.LU R13, [R1+0x34] ;  /* 0x00003400010d7983 */ /* 0x000f620000300800 */
[----:B0-----:R-:W-:-:S03]  /*18810*/  IADD3 R3, P5, PT, R19, R2, RZ ;  /* 0x0000000213037210 */ /* 0x001fc60007fbe0ff */
[----:B------:R-:W-:Y:S04]  /*18820*/  STL [R1+0x1898], R10 ;  /* 0x0018980a01007387 */ /* 0x000fe80000100800 */
[----:B------:R0:W-:Y:S04]  /*18830*/  STL [R1+0x1890], R3 ;  /* 0x0018900301007387 */ /* 0x0001e80000100800 */
[----:B0-----:R-:W5:Y:S01]  /*18840*/  LDL.LU R3, [R1+0x64] ;  /* 0x0000640001037983 */ /* 0x001f620000300800 */
[----:B------:R-:W-:Y:S01]  /*18850*/  IMAD.X R10, R28, 0x1, R6, P3 ;  /* 0x000000011c0a7824 */ /* 0x000fe200018e0606 */
[----:B------:R-:W-:-:S04]  /*18860*/  IADD3 R12, P3, PT, R20, R0, RZ ;  /* 0x00000000140c7210 */ /* 0x000fc80007f7e0ff */
[----:B------:R0:W-:Y:S04]  /*18870*/  STL [R1+0x188c], R10 ;  /* 0x00188c0a01007387 */ /* 0x0001e80000100800 */
[----:B------:R1:W-:Y:S01]  /*18880*/  STL [R1+0x1894], R12 ;  /* 0x0018940c01007387 */ /* 0x0003e20000100800 */
[----:B0-----:R-:W-:Y:S01]  /*18890*/  IMAD.X R10, R28, 0x1, R23, P1 ;  /* 0x000000011c0a7824 */ /* 0x001fe200008e0617 */
[----:B------:R-:W-:Y:S02]  /*188a0*/  IADD3 R11, P1, PT, R20, R2, RZ ;  /* 0x00000002140b7210 */ /* 0x000fe40007f3e0ff */
[----:B-1----:R-:W5:Y:S04]  /*188b0*/  LDL.LU R12, [R1+0x38] ;  /* 0x00003800010c7983 */ /* 0x002f680000300800 */
[----:B------:R-:W-:Y:S04]  /*188c0*/  STL [R1+0x1888], R10 ;  /* 0x0018880a01007387 */ /* 0x000fe80000100800 */
[----:B------:R0:W-:Y:S04]  /*188d0*/  STL [R1+0x1880], R11 ;  /* 0x0018800b01007387 */ /* 0x0001e80000100800 */
[----:B0-----:R-:W5:Y:S01]  /*188e0*/  LDL.LU R11, [R1+0x74] ;  /* 0x00007400010b7983 */ /* 0x001f620000300800 */
[----:B--2---:R-:W-:Y:S01]  /*188f0*/  IMAD.X R10, R9, 0x1, R6, P0 ;  /* 0x00000001090a7824 */ /* 0x004fe200000e0606 */
[----:B------:R-:W-:-:S04]  /*18900*/  IADD3 R15, P0, PT, R21, R0, RZ ;  /* 0x00000000150f7210 */ /* 0x000fc80007f1e0ff */
[----:B------:R0:W-:Y:S04]  /*18910*/  STL [R1+0x1878], R10 ;  /* 0x0018780a01007387 */ /* 0x0001e80000100800 */
[----:B------:R-:W-:Y:S04]  /*18920*/  STL [R1+0x1884], R15 ;  /* 0x0018840f01007387 */ /* 0x000fe80000100800 */
[----:B------:R-:W2:Y:S01]  /*18930*/  LDL.LU R29, [R1+0x3c] ;  /* 0x00003c00011d7983 */ /* 0x000ea20000300800 */
[----:B0-----:R-:W-:Y:S01]  /*18940*/  IMAD.X R10, R9, 0x1, R23, P2 ;  /* 0x00000001090a7824 */ /* 0x001fe200010e0617 */
[----:B------:R-:W-:-:S04]  /*18950*/  IADD3 R9, P2, PT, R21, R2, RZ ;  /* 0x0000000215097210 */ /* 0x000fc80007f5e0ff */
[----:B------:R0:W-:Y:S04]  /*18960*/  STL [R1+0x187c], R10 ;  /* 0x00187c0a01007387 */ /* 0x0001e80000100800 */
[----:B------:R1:W-:Y:S04]  /*18970*/  STL [R1+0x1870], R9 ;  /* 0x0018700901007387 */ /* 0x0003e80000100800 */
[----:B0-----:R-:W2:Y:S01]  /*18980*/  LDL.LU R10, [R1+0x78] ;  /* 0x00007800010a7983 */ /* 0x001ea20000300800 */
[----:B---3--:R-:W-:Y:S01]  /*18990*/  IMAD.X R15, R8, 0x1, R6, P4 ;  /* 0x00000001080f7824 */ /* 0x008fe200020e0606 */
[----:B-1----:R-:W-:-:S04]  /*189a0*/  IADD3 R9, P4, PT, R22, R0, RZ ;  /* 0x0000000016097210 */ /* 0x002fc80007f9e0ff */
[----:B------:R0:W-:Y:S04]  /*189b0*/  STL [R1+0x1868], R15 ;  /* 0x0018680f01007387 */ /* 0x0001e80000100800 */
[----:B------:R1:W-:Y:S01]  /*189c0*/  STL [R1+0x1874], R9 ;  /* 0x0018740901007387 */ /* 0x0003e20000100800 */
[----:B0-----:R-:W-:Y:S01]  /*189d0*/  IMAD.X R15, R8, 0x1, R23, P5 ;  /* 0x00000001080f7824 */ /* 0x001fe200028e0617 */
[----:B------:R-:W-:Y:S02]  /*189e0*/  IADD3 R8, P5, PT, R22, R2, RZ ;  /* 0x0000000216087210 */ /* 0x000fe40007fbe0ff */
[----:B-1----:R-:W3:Y:S04]  /*189f0*/  LDL.LU R9, [R1+0x40] ;  /* 0x0000400001097983 */ /* 0x002ee80000300800 */
[----:B------:R4:W-:Y:S04]  /*18a00*/  STL [R1+0x186c], R15 ;  /* 0x00186c0f01007387 */ /* 0x0009e80000100800 */
[----:B------:R0:W-:Y:S01]  /*18a10*/  STL [R1+0x9bc], R8 ;  /* 0x0009bc0801007387 */ /* 0x0001e20000100800 */
[----:B----4-:R-:W-:-:S03]  /*18a20*/  IMAD.X R15, R14, 0x1, R6, P3 ;  /* 0x000000010e0f7824 */ /* 0x010fc600018e0606 */
[----:B0-----:R-:W4:Y:S04]  /*18a30*/  LDL.LU R8, [R1+0x98] ;  /* 0x0000980001087983 */ /* 0x001f280000300800 */
[----:B------:R0:W-:Y:S01]  /*18a40*/  STL [R1+0x9a4], R15 ;  /* 0x0009a40f01007387 */ /* 0x0001e20000100800 */
[C---:B-----5:R-:W-:Y:S01]  /*18a50*/  IADD3 R16, P3, PT, R7.reuse, R0, RZ ;  /* 0x0000000007107210 */ /* 0x060fe20007f7e0ff */
[----:B0-----:R-:W-:Y:S01]  /*18a60*/  IMAD.X R15, R14, 0x1, R23, P1 ;  /* 0x000000010e0f7824 */ /* 0x001fe200008e0617 */
[----:B------:R-:W-:-:S03]  /*18a70*/  IADD3 R7, P1, PT, R7, R2, RZ ;  /* 0x0000000207077210 */ /* 0x000fc60007f3e0ff */
[----:B------:R-:W-:Y:S04]  /*18a80*/  STL [R1+0x9c4], R16 ;  /* 0x0009c41001007387 */ /* 0x000fe80000100800 */
[----:B------:R-:W5:Y:S04]  /*18a90*/  LDL.LU R14, [R1+0x44] ;  /* 0x00004400010e7983 */ /* 0x000f680000300800 */
[----:B------:R0:W-:Y:S04]  /*18aa0*/  STL [R1+0x9a8], R15 ;  /* 0x0009a80f01007387 */ /* 0x0001e80000100800 */
[----:B------:R1:W-:Y:S01]  /*18ab0*/  STL [R1+0x9cc], R7 ;  /* 0x0009cc0701007387 */ /* 0x0003e20000100800 */
[----:B0-----:R-:W-:-:S03]  /*18ac0*/  IMAD.X R15, R5, 0x1, R6, P0 ;  /* 0x00000001050f7824 */ /* 0x001fc600000e0606 */
[----:B-1----:R-:W5:Y:S04]  /*18ad0*/  LDL.LU R7, [R1+0xac] ;  /* 0x0000ac0001077983 */ /* 0x002f680000300800 */
[----:B------:R0:W-:Y:S01]  /*18ae0*/  STL [R1+0x9ac], R15 ;  /* 0x0009ac0f01007387 */ /* 0x0001e20000100800 */
[C---:B------:R-:W-:Y:S01]  /*18af0*/  IADD3 R16, P0, PT, R4.reuse, R0, RZ ;  /* 0x0000000004107210 */ /* 0x040fe20007f1e0ff */
[----:B0-----:R-:W-:Y:S01]  /*18b00*/  IMAD.X R15, R5, 0x1, R23, P2 ;  /* 0x00000001050f7824 */ /* 0x001fe200010e0617 */
[----:B------:R-:W-:-:S03]  /*18b10*/  IADD3 R4, P2, PT, R4, R2, RZ ;  /* 0x0000000204047210 */ /* 0x000fc60007f5e0ff */
[----:B------:R-:W-:Y:S04]  /*18b20*/  STL [R1+0x9d4], R16 ;  /* 0x0009d41001007387 */ /* 0x000fe80000100800 */
[----:B------:R-:W5:Y:S04]  /*18b30*/  LDL.LU R5, [R1+0x48] ;  /* 0x0000480001057983 */ /* 0x000f680000300800 */
[----:B------:R0:W-:Y:S04]  /*18b40*/  STL [R1+0x9b0], R15 ;  /* 0x0009b00f01007387 */ /* 0x0001e80000100800 */
[----:B------:R1:W-:Y:S01]  /*18b50*/  STL [R1+0x9dc], R4 ;  /* 0x0009dc0401007387 */ /* 0x0003e20000100800 */
[----:B0-----:R-:W-:-:S03]  /*18b60*/  IMAD.X R15, R13, 0x1, R6, P4 ;  /* 0x000000010d0f7824 */ /* 0x001fc600020e0606 */
[----:B-1----:R-:W5:Y:S01]  /*18b70*/  LDL.LU R4, [R1+0xc4] ;  /* 0x0000c40001047983 */ /* 0x002f620000300800 */
[----:B------:R-:W-:-:S03]  /*18b80*/  IADD3 R16, P4, PT, R3, R0, RZ ;  /* 0x0000000003107210 */ /* 0x000fc60007f9e0ff */
[----:B------:R0:W-:Y:S04]  /*18b90*/  STL [R1+0x9b4], R15 ;  /* 0x0009b40f01007387 */ /* 0x0001e80000100800 */
[----:B------:R-:W-:Y:S01]  /*18ba0*/  STL [R1+0x9e4], R16 ;  /* 0x0009e41001007387 */ /* 0x000fe20000100800 */
[----:B0-----:R-:W-:Y:S01]  /*18bb0*/  IMAD.X R15, R13, 0x1, R23, P5 ;  /* 0x000000010d0f7824 */ /* 0x001fe200028e0617 */
[----:B------:R-:W-:Y:S02]  /*18bc0*/  IADD3 R3, P5, PT, R3, R2, RZ ;  /* 0x0000000203037210 */ /* 0x000fe40007fbe0ff */
[----:B------:R-:W5:Y:S04]  /*18bd0*/  LDL.LU R13, [R1+0x50] ;  /* 0x00005000010d7983 */ /* 0x000f680000300800 */
[----:B------:R-:W-:Y:S04]  /*18be0*/  STL [R1+0x9b8], R15 ;  /* 0x0009b80f01007387 */ /* 0x000fe80000100800 */
[----:B------:R0:W-:Y:S04]  /*18bf0*/  STL [R1+0x9ec], R3 ;  /* 0x0009ec0301007387 */ /* 0x0001e80000100800 */
[----:B0-----:R-:W5:Y:S01]  /*18c00*/  LDL.LU R3, [R1+0xd0] ;  /* 0x0000d00001037983 */ /* 0x001f620000300800 */
[----:B------:R-:W-:Y:S01]  /*18c10*/  IMAD.X R15, R12, 0x1, R6, P3 ;  /* 0x000000010c0f7824 */ /* 0x000fe200018e0606 */
[----:B------:R-:W-:-:S04]  /*18c20*/  IADD3 R16, P3, PT, R11, R0, RZ ;  /* 0x000000000b107210 */ /* 0x000fc80007f7e0ff */
        /* <DEDUP_REMOVED lines=8> */
[----:B--2---:R-:W-:-:S05]  /*18cb0*/  IMAD.X R15, R29, 0x1, R6, P0 ;  /* 0x000000011d0f7824 */ /* 0x004fca00000e0606 */
[----:B------:R0:W-:Y:S01]  /*18cc0*/  STL [R1+0x9d0], R15 ;  /* 0x0009d00f01007387 */ /* 0x0001e20000100800 */
[C---:B------:R-:W-:Y:S01]  /*18cd0*/  IADD3 R16, P0, PT, R10.reuse, R0, RZ ;  /* 0x000000000a107210 */ /* 0x040fe20007f1e0ff */
[----:B0-----:R-:W-:Y:S01]  /*18ce0*/  IMAD.X R15, R29, 0x1, R23, P2 ;  /* 0x000000011d0f7824 */ /* 0x001fe200010e0617 */
[----:B------:R-:W-:-:S03]  /*18cf0*/  IADD3 R10, P2, PT, R10, R2, RZ ;  /* 0x000000020a0a7210 */ /* 0x000fc60007f5e0ff */
[----:B------:R-:W-:Y:S04]  /*18d00*/  STL [R1+0xa04], R16 ;  /* 0x000a041001007387 */ /* 0x000fe80000100800 */
[----:B------:R-:W2:Y:S04]  /*18d10*/  LDL.LU R29, [R1+0x58] ;  /* 0x00005800011d7983 */ /* 0x000ea80000300800 */
[----:B------:R3:W-:Y:S04]  /*18d20*/  STL [R1+0x9d8], R15 ;  /* 0x0009d80f01007387 */ /* 0x0007e80000100800 */
[----:B------:R0:W-:Y:S01]  /*18d30*/  STL [R1+0xa0c], R10 ;  /* 0x000a0c0a01007387 */ /* 0x0001e20000100800 */
[----:B---3--:R-:W-:-:S03]  /*18d40*/  IMAD.X R15, R9, 0x1, R6, P4 ;  /* 0x00000001090f7824 */ /* 0x008fc600020e0606 */
[----:B0-----:R-:W3:Y:S04]  /*18d50*/  LDL.LU R10, [R1+0xe0] ;  /* 0x0000e000010a7983 */ /* 0x001ee80000300800 */
[----:B------:R0:W-:Y:S01]  /*18d60*/  STL [R1+0x9e0], R15 ;  /* 0x0009e00f01007387 */ /* 0x0001e20000100800 */
[C---:B----4-:R-:W-:Y:S01]  /*18d70*/  IADD3 R16, P4, PT, R8.reuse, R0, RZ ;  /* 0x0000000008107210 */ /* 0x050fe20007f9e0ff */
[----:B0-----:R-:W-:Y:S01]  /*18d80*/  IMAD.X R15, R9, 0x1, R23, P5 ;  /* 0x00000001090f7824 */ /* 0x001fe200028e0617 */
[----:B------:R-:W-:-:S03]  /*18d90*/  IADD3 R8, P5, PT, R8, R2, RZ ;  /* 0x0000000208087210 */ /* 0x000fc60007fbe0ff */
[----:B------:R-:W-:Y:S04]  /*18da0*/  STL [R1+0xa14], R16 ;  /* 0x000a141001007387 */ /* 0x000fe80000100800 */
[----:B------:R-:W4:Y:S04]  /*18db0*/  LDL.LU R9, [R1+0x5c] ;  /* 0x00005c0001097983 */ /* 0x000f280000300800 */
[----:B------:R5:W-:Y:S04]  /*18dc0*/  STL [R1+0x9e8], R15 ;  /* 0x0009e80f01007387 */ /* 0x000be80000100800 */
[----:B------:R0:W-:Y:S01]  /*18dd0*/  STL [R1+0xa1c], R8 ;  /* 0x000a1c0801007387 */ /* 0x0001e20000100800 */
[----:B-----5:R-:W-:-:S03]  /*18de0*/  IMAD.X R15, R14, 0x1, R6, P3 ;  /* 0x000000010e0f7824 */ /* 0x020fc600018e0606 */
[----:B0-----:R-:W5:Y:S04]  /*18df0*/  LDL.LU R8, [R1+0xe8] ;  /* 0x0000e80001087983 */ /* 0x001f680000300800 */
        /* <DEDUP_REMOVED lines=21> */
[----:B------:R-:W-:Y:S01]  /*18f50*/  IADD3 R16, P4, PT, R3, R0, RZ ;  /* 0x0000000003107210 */ /* 0x000fe20007f9e0ff */
[----:B0-----:R-:W-:Y:S01]  /*18f60*/  IMAD.X R15, R13, 0x1, R23, P5 ;  /* 0x000000010d0f7824 */ /* 0x001fe200028e0617 */
[----:B------:R-:W-:-:S03]  /*18f70*/  IADD3 R3, P5, PT, R3, R2, RZ ;  /* 0x0000000203037210 */ /* 0x000fc60007fbe0ff */
[----:B------:R-:W-:Y:S04]  /*18f80*/  STL [R1+0xa44], R16 ;  /* 0x000a441001007387 */ /* 0x000fe80000100800 */
        /* <DEDUP_REMOVED lines=15> */
[----:B------:R0:W-:Y:S02]  /*19080*/  STL [R1+0xa30], R15 ;  /* 0x000a300f01007387 */ /* 0x0001e40000100800 */
[----:B0-----:R-:W-:Y:S01]  /*19090*/  IMAD.X R15, R29, 0x1, R23, P2 ;  /* 0x000000011d0f7824 */ /* 0x001fe200010e0617 */
[C---:B---3--:R-:W-:Y:S02]  /*190a0*/  IADD3 R16, P0, PT, R10.reuse, R0, RZ ;  /* 0x000000000a107210 */ /* 0x048fe40007f1e0ff */
[----:B------:R-:W-:-:S03]  /*190b0*/  IADD3 R10, P2, PT, R10, R2, RZ ;  /* 0x000000020a0a7210 */ /* 0x000fc60007f5e0ff */
[----:B------:R-:W-:Y:S04]  /*190c0*/  STL [R1+0xa64], R16 ;  /* 0x000a641001007387 */ /* 0x000fe80000100800 */
[----:B------:R-:W2:Y:S04]  /*190d0*/  LDL.LU R29, [R1+0x7c] ;  /* 0x00007c00011d7983 */ /* 0x000ea80000300800 */
[----:B------:R4:W-:Y:S04]  /*190e0*/  STL [R1+0xa38], R15 ;  /* 0x000a380f01007387 */ /* 0x0009e80000100800 */
[----:B------:R0:W-:Y:S01]  /*190f0*/  STL [R1+0xa6c], R10 ;  /* 0x000a6c0a01007387 */ /* 0x0001e20000100800 */
[----:B----4-:R-:W-:-:S03]  /*19100*/  IMAD.X R15, R9, 0x1, R6, P4 ;  /* 0x00000001090f7824 */ /* 0x010fc600020e0606 */
[----:B0-----:R-:W3:Y:S04]  /*19110*/  LDL.LU R10, [R1+0x114] ;  /* 0x00011400010a7983 */ /* 0x001ee80000300800 */
[----:B------:R0:W-:Y:S01]  /*19120*/  STL [R1+0xa40], R15 ;  /* 0x000a400f01007387 */ /* 0x0001e20000100800 */
[C---:B-----5:R-:W-:Y:S01]  /*19130*/  IADD3 R16, P4, PT, R8.reuse, R0, RZ ;  /* 0x0000000008107210 */ /* 0x060fe20007f9e0ff */
[----:B0-----:R-:W-:Y:S01]  /*19140*/  IMAD.X R15, R9, 0x1, R23, P5 ;  /* 0x00000001090f7824 */ /* 0x001fe200028e0617 */
[----:B------:R-:W-:-:S03]  /*19150*/  IADD3 R8, P5, PT, R8, R2, RZ ;  /* 0x0000000208087210 */ /* 0x000fc60007fbe0ff */
[----:B------:R-:W-:Y:S04]  /*19160*/  STL [R1+0xa74], R16 ;  /* 0x000a741001007387 */ /* 0x000fe80000100800 */
[----:B------:R-:W4:Y:S04]  /*19170*/  LDL.LU R9, [R1+0x80] ;  /* 0x0000800001097983 */ /* 0x000f280000300800 */
        /* <DEDUP_REMOVED lines=33> */
[----:B------:R-:W-:-:S05]  /*19390*/  IMAD.X R15, R12, 0x1, R6, P3 ;  /* 0x000000010c0f7824 */ /* 0x000fca00018e0606 */
[----:B------:R0:W-:Y:S01]  /*193a0*/  STL [R1+0xa80], R15 ;  /* 0x000a800f01007387 */ /* 0x0001e20000100800 */
[----:B------:R-:W-:-:S05]  /*193b0*/  IADD3 R16, P3, PT, R11, R0, RZ ;  /* 0x000000000b107210 */ /* 0x000fca0007f7e0ff */
        /* <DEDUP_REMOVED lines=59> */
[C---:B------:R-:W-:Y:S01]  /*19770*/  IADD3 R16, P3, PT, R11.reuse, R0, RZ ;  /* 0x000000000b107210 */ /* 0x040fe20007f7e0ff */
[----:B0-----:R-:W-:Y:S01]  /*19780*/  IMAD.X R15, R12, 0x1, R23, P1 ;  /* 0x000000010c0f7824 */ /* 0x001fe200008e0617 */
[----:B------:R-:W-:-:S03]  /*19790*/  IADD3 R11, P1, PT, R11, R2, RZ ;  /* 0x000000020b0b7210 */ /* 0x000fc60007f3e0ff */
[----:B------:R-:W-:Y:S04]  /*197a0*/  STL [R1+0xb14], R16 ;  /* 0x000b141001007387 */ /* 0x000fe80000100800 */
        /* <DEDUP_REMOVED lines=1656> */
[C---:B------:R-:W-:Y:S02]  /*1ff30*/  IADD3 R16, P0, PT, R4.reuse, R0, RZ ;  /* 0x0000000004107210 */ /* 0x040fe40007f1e0ff */
[----:B------:R-:W-:Y:S01]  /*1ff40*/  IADD3 R4, P6, PT, R4, R2, RZ ;  /* 0x0000000204047210 */ /* 0x000fe20007fde0ff */
[----:B0-----:R-:W-:Y:S02]  /*1ff50*/  IMAD.X R15, R5, 0x1, R23, P2 ;  /* 0x00000001050f7824 */ /* 0x001fe400010e0617 */
[----:B------:R-:W-:Y:S04]  /*1ff60*/  STL [R1+0x1564], R16 ;  /* 0x0015641001007387 */ /* 0x000fe80000100800 */
[----:B------:R-:W5:Y:S04]  /*1ff70*/  LDL.LU R5, [R1+0x5a8] ;  /* 0x0005a80001057983 */ /* 0x000f680000300800 */
[----:B------:R0:W-:Y:S04]  /*1ff80*/  STL [R1+0x1860], R15 ;  /* 0x0018600f01007387 */ /* 0x0001e80000100800 */
[----:B------:R1:W-:Y:S01]  /*1ff90*/  STL [R1+0x156c], R4 ;  /* 0x00156c0401007387 */ /* 0x0003e20000100800 */
[----:B0-----:R-:W-:-:S03]  /*1ffa0*/  IADD3 R15, P2, PT, R13, R0, RZ ;  /* 0x000000000d0f7210 */ /* 0x001fc60007f5e0ff */
[----:B-1----:R-:W5:Y:S04]  /*1ffb0*/  LDL.LU R4, [R1+0x6e4] ;  /* 0x0006e40001047983 */ /* 0x002f680000300800 */
[----:B------:R0:W-:Y:S01]  /*1ffc0*/  STL [R1+0x1574], R15 ;  /* 0x0015740f01007387 */ /* 0x0001e20000100800 */
[C---:B------:R-:W-:Y:S02]  /*1ffd0*/  IMAD.X R16, R3.reuse, 0x1, R6, P4 ;  /* 0x0000000103107824 */ /* 0x040fe400020e0606 */
[----:B------:R-:W-:Y:S01]  /*1ffe0*/  IMAD.X R3, R3, 0x1, R23, P5 ;  /* 0x0000000103037824 */ /* 0x000fe200028e0617 */
[----:B0-----:R-:W-:Y:S02]  /*1fff0*/  IADD3 R15, P4, PT, R13, R2, RZ ;  /* 0x000000020d0f7210 */ /* 0x001fe40007f9e0ff */
[----:B------:R-:W-:Y:S04]  /*20000*/  STL [R1+0x1540], R16 ;  /* 0x0015401001007387 */ /* 0x000fe80000100800 */
[----:B------:R-:W5:Y:S04]  /*20010*/  LDL.LU R13, [R1+0x5ac] ;  /* 0x0005ac00010d7983 */ /* 0x000f680000300800 */
[----:B------:R-:W-:Y:S04]  /*20020*/  STL [R1+0x157c], R15 ;  /* 0x00157c0f01007387 */ /* 0x000fe80000100800 */
[----:B------:R0:W-:Y:S04]  /*20030*/  STL [R1+0x1548], R3 ;  /* 0x0015480301007387 */ /* 0x0001e80000100800 */
[----:B0-----:R-:W5:Y:S01]  /*20040*/  LDL.LU R3, [R1+0x6e8] ;  /* 0x0006e80001037983 */ /* 0x001f620000300800 */
[----:B------:R-:W-:-:S05]  /*20050*/  IADD3 R15, P5, PT, R12, R0, RZ ;  /* 0x000000000c0f7210 */ /* 0x000fca0007fbe0ff */
        /* <DEDUP_REMOVED lines=9> */
[----:B--2---:R-:W-:-:S05]  /*200f0*/  IADD3 R15, P1, PT, R29, R0, RZ ;  /* 0x000000001d0f7210 */ /* 0x004fca0007f3e0ff */
[----:B------:R0:W-:Y:S01]  /*20100*/  STL [R1+0x1594], R15 ;  /* 0x0015940f01007387 */ /* 0x0001e20000100800 */
[C---:B---3--:R-:W-:Y:S01]  /*20110*/  IMAD.X R16, R10.reuse, 0x1, R6, P0 ;  /* 0x000000010a107824 */ /* 0x048fe200000e0606 */
[----:B0-----:R-:W-:Y:S01]  /*20120*/  IADD3 R15, P0, PT, R29, R2, RZ ;  /* 0x000000021d0f7210 */ /* 0x001fe20007f1e0ff */
[----:B------:R-:W-:-:S03]  /*20130*/  IMAD.X R10, R10, 0x1, R23, P6 ;  /* 0x000000010a0a7824 */ /* 0x000fc600030e0617 */
[----:B------:R-:W-:Y:S04]  /*20140*/  STL [R1+0x1560], R16 ;  /* 0x0015601001007387 */ /* 0x000fe80000100800 */
[----:B------:R-:W2:Y:S04]  /*20150*/  LDL.LU R29, [R1+0x5bc] ;  /* 0x0005bc00011d7983 */ /* 0x000ea80000300800 */
[----:B------:R4:W-:Y:S04]  /*20160*/  STL [R1+0x159c], R15 ;  /* 0x00159c0f01007387 */ /* 0x0009e80000100800 */
[----:B------:R0:W-:Y:S01]  /*20170*/  STL [R1+0x1568], R10 ;  /* 0x0015680a01007387 */ /* 0x0001e20000100800 */
[----:B----4-:R-:W-:-:S03]  /*20180*/  IADD3 R15, P6, PT, R9, R0, RZ ;  /* 0x00000000090f7210 */ /* 0x010fc60007fde0ff */
[----:B0-----:R-:W3:Y:S04]  /*20190*/  LDL.LU R10, [R1+0x6f0] ;  /* 0x0006f000010a7983 */ /* 0x001ee80000300800 */
[----:B------:R0:W-:Y:S01]  /*201a0*/  STL [R1+0x15a4], R15 ;  /* 0x0015a40f01007387 */ /* 0x0001e20000100800 */
[C---:B-----5:R-:W-:Y:S02]  /*201b0*/  IMAD.X R16, R8.reuse, 0x1, R6, P2 ;  /* 0x0000000108107824 */ /* 0x060fe400010e0606 */
[----:B------:R-:W-:Y:S01]  /*201c0*/  IMAD.X R8, R8, 0x1, R23, P4 ;  /* 0x0000000108087824 */ /* 0x000fe200020e0617 */
[----:B0-----:R-:W-:Y:S02]  /*201d0*/  IADD3 R15, P2, PT, R9, R2, RZ ;  /* 0x00000002090f7210 */ /* 0x001fe40007f5e0ff */
[----:B------:R-:W-:Y:S04]  /*201e0*/  STL [R1+0x1570], R16 ;  /* 0x0015701001007387 */ /* 0x000fe80000100800 */
[----:B------:R-:W4:Y:S04]  /*201f0*/  LDL.LU R9, [R1+0x5c0] ;  /* 0x0005c00001097983 */ /* 0x000f280000300800 */
        /* <DEDUP_REMOVED lines=155> */
[C---:B------:R-:W-:Y:S01]  /*20bb0*/  IMAD.X R16, R11.reuse, 0x1, R6, P1 ;  /* 0x000000010b107824 */ /* 0x040fe200008e0606 */
[----:B0-----:R-:W-:Y:S02]  /*20bc0*/  IADD3 R15, P1, PT, R12, R2, RZ ;  /* 0x000000020c0f7210 */ /* 0x001fe40007f3e0ff */
[----:B------:R-:W5:Y:S04]  /*20bd0*/  LDL.LU R12, [R1+0x628] ;  /* 0x00062800010c7983 */ /* 0x000f680000300800 */
[----:B------:R0:W-:Y:S04]  /*20be0*/  STL [R1+0x1670], R16 ;  /* 0x0016701001007387 */ /* 0x0001e80000100800 */
[----:B------:R2:W-:Y:S01]  /*20bf0*/  STL [R1+0x16ac], R15 ;  /* 0x0016ac0f01007387 */ /* 0x0005e20000100800 */
[----:B0-----:R-:W-:-:S03]  /*20c00*/  IMAD.X R16, R11, 0x1, R23, P0 ;  /* 0x000000010b107824 */ /* 0x001fc600000e0617 */
[----:B------:R-:W5:Y:S04]  /*20c10*/  LDL.LU R11, [R1+0x734] ;  /* 0x00073400010b7983 */ /* 0x000f680000300800 */
[----:B------:R3:W-:Y:S01]  /*20c20*/  STL [R1+0x1678], R16 ;  /* 0x0016781001007387 */ /* 0x0007e20000100800 */
[----:B--2---:R-:W-:-:S05]  /*20c30*/  IADD3 R15, P0, PT, R29, R0, RZ ;  /* 0x000000001d0f7210 */ /* 0x004fca0007f1e0ff */
[----:B------:R0:W-:Y:S01]  /*20c40*/  STL [R1+0x16b4], R15 ;  /* 0x0016b40f01007387 */ /* 0x0001e20000100800 */
[C---:B---3--:R-:W-:Y:S01]  /*20c50*/  IMAD.X R16, R10.reuse, 0x1, R6, P6 ;  /* 0x000000010a107824 */ /* 0x048fe200030e0606 */
[----:B0-----:R-:W-:Y:S02]  /*20c60*/  IADD3 R15, P6, PT, R29, R2, RZ ;  /* 0x000000021d0f7210 */ /* 0x001fe40007fde0ff */
[----:B------:R-:W2:Y:S04]  /*20c70*/  LDL.LU R29, [R1+0x62c] ;  /* 0x00062c00011d7983 */ /* 0x000ea80000300800 */
[----:B------:R0:W-:Y:S04]  /*20c80*/  STL [R1+0x1680], R16 ;  /* 0x0016801001007387 */ /* 0x0001e80000100800 */
[----:B------:R4:W-:Y:S01]  /*20c90*/  STL [R1+0x16bc], R15 ;  /* 0x0016bc0f01007387 */ /* 0x0009e20000100800 */
[----:B0-----:R-:W-:-:S03]  /*20ca0*/  IMAD.X R16, R10, 0x1, R23, P2 ;  /* 0x000000010a107824 */ /* 0x001fc600010e0617 */
[----:B------:R-:W3:Y:S01]  /*20cb0*/  LDL.LU R10, [R1+0x738] ;  /* 0x00073800010a7983 */ /* 0x000ee20000300800 */
[----:B----4-:R-:W-:-:S03]  /*20cc0*/  IADD3 R15, P2, PT, R9, R0, RZ ;  /* 0x00000000090f7210 */ /* 0x010fc60007f5e0ff */
[----:B------:R5:W-:Y:S04]  /*20cd0*/  STL [R1+0x1688], R16 ;  /* 0x0016881001007387 */ /* 0x000be80000100800 */
[----:B------:R0:W-:Y:S01]  /*20ce0*/  STL [R1+0x16c4], R15 ;  /* 0x0016c40f01007387 */ /* 0x0001e20000100800 */
[C---:B-----5:R-:W-:Y:S01]  /*20cf0*/  IMAD.X R16, R8.reuse, 0x1, R6, P4 ;  /* 0x0000000108107824 */ /* 0x060fe200020e0606 */
[----:B0-----:R-:W-:Y:S02]  /*20d00*/  IADD3 R15, P4, PT, R9, R2, RZ ;  /* 0x00000002090f7210 */ /* 0x001fe40007f9e0ff */
[----:B------:R-:W4:Y:S04]  /*20d10*/  LDL.LU R9, [R1+0x634] ;  /* 0x0006340001097983 */ /* 0x000f280000300800 */
[----:B------:R0:W-:Y:S04]  /*20d20*/  STL [R1+0x1690], R16 ;  /* 0x0016901001007387 */ /* 0x0001e80000100800 */
[----:B------:R1:W-:Y:S01]  /*20d30*/  STL [R1+0x16cc], R15 ;  /* 0x0016cc0f01007387 */ /* 0x0003e20000100800 */
[----:B0-----:R-:W-:-:S03]  /*20d40*/  IMAD.X R16, R8, 0x1, R23, P5 ;  /* 0x0000000108107824 */ /* 0x001fc600028e0617 */
[----:B------:R-:W5:Y:S01]  /*20d50*/  LDL.LU R8, [R1+0x73c] ;  /* 0x00073c0001087983 */ /* 0x000f620000300800 */
[----:B-1----:R-:W-:-:S03]  /*20d60*/  IADD3 R15, P5, PT, R14, R0, RZ ;  /* 0x000000000e0f7210 */ /* 0x002fc60007fbe0ff */
[----:B------:R0:W-:Y:S04]  /*20d70*/  STL [R1+0x1698], R16 ;  /* 0x0016981001007387 */ /* 0x0001e80000100800 */
[----:B------:R1:W-:Y:S01]  /*20d80*/  STL [R1+0x16d4], R15 ;  /* 0x0016d40f01007387 */ /* 0x0003e20000100800 */
[C---:B0-----:R-:W-:Y:S01]  /*20d90*/  IMAD.X R16, R7.reuse, 0x1, R6, P3 ;  /* 0x0000000107107824 */ /* 0x041fe200018e0606 */
[----:B-1----:R-:W-:Y:S02]  /*20da0*/  IADD3 R15, P3, PT, R14, R2, RZ ;  /* 0x000000020e0f7210 */ /* 0x002fe40007f7e0ff */
[----:B------:R-:W5:Y:S04]  /*20db0*/  LDL.LU R14, [R1+0x638] ;  /* 0x00063800010e7983 */ /* 0x000f680000300800 */
        /* <DEDUP_REMOVED lines=8> */
[----:B-1----:R-:W-:Y:S01]  /*20e40*/  IADD3 R15, P0, PT, R5, R2, RZ ;  /* 0x00000002050f7210 */ /* 0x002fe20007f1e0ff */
[----:B------:R-:W-:-:S03]  /*20e50*/  IMAD.X R4, R4, 0x1, R23, P6 ;  /* 0x0000000104047824 */ /* 0x000fc600030e0617 */
[----:B------:R0:W-:Y:S04]  /*20e60*/  STL [R1+0x16b0], R16 ;  /* 0x0016b01001007387 */ /* 0x0001e80000100800 */
[----:B------:R-:W5:Y:S04]  /*20e70*/  LDL.LU R5, [R1+0x640] ;  /* 0x0006400001057983 */ /* 0x000f680000300800 */
[----:B------:R-:W-:Y:S04]  /*20e80*/  STL [R1+0x16ec], R15 ;  /* 0x0016ec0f01007387 */ /* 0x000fe80000100800 */
[----:B------:R1:W-:Y:S01]  /*20e90*/  STL [R1+0x16b8], R4 ;  /* 0x0016b80401007387 */ /* 0x0003e20000100800 */
[----:B0-----:R-:W-:-:S03]  /*20ea0*/  IADD3 R16, P6, PT, R13, R0, RZ ;  /* 0x000000000d107210 */ /* 0x001fc60007fde0ff */
[----:B-1----:R-:W5:Y:S04]  /*20eb0*/  LDL.LU R4, [R1+0x744] ;  /* 0x0007440001047983 */ /* 0x002f680000300800 */
[----:B------:R0:W-:Y:S01]  /*20ec0*/  STL [R1+0x16f4], R16 ;  /* 0x0016f41001007387 */ /* 0x0001e20000100800 */
[----:B------:R-:W-:Y:S01]  /*20ed0*/  IMAD.X R15, R3, 0x1, R6, P2 ;  /* 0x00000001030f7824 */ /* 0x000fe200010e0606 */
[----:B0-----:R-:W-:Y:S01]  /*20ee0*/  IADD3 R16, P2, PT, R13, R2, RZ ;  /* 0x000000020d107210 */ /* 0x001fe20007f5e0ff */
[----:B------:R-:W-:-:S03]  /*20ef0*/  IMAD.X R13, R3, 0x1, R23, P4 ;  /* 0x00000001030d7824 */ /* 0x000fc600020e0617 */
[----:B------:R-:W-:Y:S04]  /*20f00*/  STL [R1+0x16c0], R15 ;  /* 0x0016c00f01007387 */ /* 0x000fe80000100800 */
[----:B------:R-:W-:Y:S04]  /*20f10*/  STL [R1+0x16fc], R16 ;  /* 0x0016fc1001007387 */ /* 0x000fe80000100800 */
[----:B------:R-:W5:Y:S04]  /*20f20*/  LDL.LU R3, [R1+0x648] ;  /* 0x0006480001037983 */ /* 0x000f680000300800 */
[----:B------:R0:W-:Y:S04]  /*20f30*/  STL [R1+0x16c8], R13 ;  /* 0x0016c80d01007387 */ /* 0x0001e80000100800 */
[----:B0-----:R-:W5:Y:S01]  /*20f40*/  LDL.LU R13, [R1+0x748] ;  /* 0x00074800010d7983 */ /* 0x001f620000300800 */
[----:B------:R-:W-:-:S05]  /*20f50*/  IADD3 R15, P4, PT, R12, R0, RZ ;  /* 0x000000000c0f7210 */ /* 0x000fca0007f9e0ff */
[----:B------:R0:W-:Y:S02]  /*20f60*/  STL [R1+0x1704], R15 ;  /* 0x0017040f01007387 */ /* 0x0001e40000100800 */
[C---:B0-----:R-:W-:Y:S01]  /*20f70*/  IMAD.X R15, R11.reuse, 0x1, R6, P5 ;  /* 0x000000010b0f7824 */ /* 0x041fe200028e0606 */
[----:B------:R-:W-:Y:S01]  /*20f80*/  IADD3 R12, P5, PT, R12, R2, RZ ;  /* 0x000000020c0c7210 */ /* 0x000fe20007fbe0ff */
[----:B------:R-:W-:-:S03]  /*20f90*/  IMAD.X R11, R11, 0x1, R23, P3 ;  /* 0x000000010b0b7824 */ /* 0x000fc600018e0617 */
[----:B------:R-:W-:Y:S04]  /*20fa0*/  STL [R1+0x16d0], R15 ;  /* 0x0016d00f01007387 */ /* 0x000fe80000100800 */
[----:B------:R0:W-:Y:S04]  /*20fb0*/  STL [R1+0x170c], R12 ;  /* 0x00170c0c01007387 */ /* 0x0001e80000100800 */
[----:B0-----:R-:W5:Y:S04]  /*20fc0*/  LDL.LU R12, [R1+0x64c] ;  /* 0x00064c00010c7983 */ /* 0x001f680000300800 */
[----:B------:R0:W-:Y:S04]  /*20fd0*/  STL [R1+0x16d8], R11 ;  /* 0x0016d80b01007387 */ /* 0x0001e80000100800 */
[----:B0-----:R-:W5:Y:S01]  /*20fe0*/  LDL.LU R11, [R1+0x74c] ;  /* 0x00074c00010b7983 */ /* 0x001f620000300800 */
[----:B--2---:R-:W-:-:S05]  /*20ff0*/  IADD3 R15, P3, PT, R29, R0, RZ ;  /* 0x000000001d0f7210 */ /* 0x004fca0007f7e0ff */
[----:B------:R0:W-:Y:S01]  /*21000*/  STL [R1+0x1714], R15 ;  /* 0x0017140f01007387 */ /* 0x0001e20000100800 */
[C---:B---3--:R-:W-:Y:S01]  /*21010*/  IMAD.X R16, R10.reuse, 0x1, R6, P1 ;  /* 0x000000010a107824 */ /* 0x048fe200008e0606 */
[----:B------:R-:W-:Y:S01]  /*21020*/  IADD3 R17, P1, PT, R29, R2, RZ ;  /* 0x000000021d117210 */ /* 0x000fe20007f3e0ff */
[----:B0-----:R-:W-:-:S03]  /*21030*/  IMAD.X R15, R10, 0x1, R23, P0 ;  /* 0x000000010a0f7824 */ /* 0x001fc600000e0617 */
[----:B------:R4:W-:Y:S04]  /*21040*/  STL [R1+0x16e0], R16 ;  /* 0x0016e01001007387 */ /* 0x0009e80000100800 */
[----:B------:R-:W-:Y:S04]  /*21050*/  STL [R1+0x171c], R17 ;  /* 0x00171c1101007387 */ /* 0x000fe80000100800 */
[----:B------:R-:W2:Y:S04]  /*21060*/  LDL.LU R10, [R1+0x654] ;  /* 0x00065400010a7983 */ /* 0x000ea80000300800 */
[----:B------:R0:W-:Y:S01]  /*21070*/  STL [R1+0x16e8], R15 ;  /* 0x0016e80f01007387 */ /* 0x0001e20000100800 */
[----:B----4-:R-:W-:-:S03]  /*21080*/  IADD3 R16, P0, PT, R9, R0, RZ ;  /* 0x0000000009107210 */ /* 0x010fc60007f1e0ff */
[----:B0-----:R-:W3:Y:S04]  /*21090*/  LDL.LU R15, [R1+0x750] ;  /* 0x00075000010f7983 */ /* 0x001ee80000300800 */
[----:B------:R5:W-:Y:S02]  /*210a0*/  STL [R1+0x1724], R16 ;  /* 0x0017241001007387 */ /* 0x000be40000100800 */
[C---:B-----5:R-:W-:Y:S01]  /*210b0*/  IMAD.X R16, R8.reuse, 0x1, R6, P6 ;  /* 0x0000000108107824 */ /* 0x060fe200030e0606 */
[----:B------:R-:W-:Y:S01]  /*210c0*/  IADD3 R9, P6, PT, R9, R2, RZ ;  /* 0x0000000209097210 */ /* 0x000fe20007fde0ff */
[----:B------:R-:W-:-:S03]  /*210d0*/  IMAD.X R8, R8, 0x1, R23, P2 ;  /* 0x0000000108087824 */ /* 0x000fc600010e0617 */
[----:B------:R0:W-:Y:S04]  /*210e0*/  STL [R1+0x16f0], R16 ;  /* 0x0016f01001007387 */ /* 0x0001e80000100800 */
[----:B------:R1:W-:Y:S01]  /*210f0*/  STL [R1+0x172c], R9 ;  /* 0x00172c0901007387 */ /* 0x0003e20000100800 */
[----:B0-----:R-:W-:-:S03]  /*21100*/  IADD3 R16, P2, PT, R14, R0, RZ ;  /* 0x000000000e107210 */ /* 0x001fc60007f5e0ff */
[----:B-1----:R-:W4:Y:S04]  /*21110*/  LDL.LU R9, [R1+0x658] ;  /* 0x0006580001097983 */ /* 0x002f280000300800 */
[----:B------:R0:W-:Y:S04]  /*21120*/  STL [R1+0x16f8], R8 ;  /* 0x0016f80801007387 */ /* 0x0001e80000100800 */
[----:B0-----:R-:W5:Y:S04]  /*21130*/  LDL.LU R8, [R1+0x754] ;  /* 0x0007540001087983 */ /* 0x001f680000300800 */
[----:B------:R0:W-:Y:S02]  /*21140*/  STL [R1+0x1734], R16 ;  /* 0x0017341001007387 */ /* 0x0001e40000100800 */
[C---:B0-----:R-:W-:Y:S01]  /*21150*/  IMAD.X R16, R7.reuse, 0x1, R6, P4 ;  /* 0x0000000107107824 */ /* 0x041fe200020e0606 */
[----:B------:R-:W-:Y:S01]  /*21160*/  IADD3 R14, P4, PT, R14, R2, RZ ;  /* 0x000000020e0e7210 */ /* 0x000fe20007f9e0ff */
[----:B------:R-:W-:-:S03]  /*21170*/  IMAD.X R7, R7, 0x1, R23, P5 ;  /* 0x0000000107077824 */ /* 0x000fc600028e0617 */
[----:B------:R-:W-:Y:S04]  /*21180*/  STL [R1+0x1700], R16 ;  /* 0x0017001001007387 */ /* 0x000fe80000100800 */
[----:B------:R-:W5:Y:S04]  /*21190*/  LDL.LU R29, [R1+0x660] ;  /* 0x00066000011d7983 */ /* 0x000f680000300800 */
[----:B------:R0:W-:Y:S04]  /*211a0*/  STL [R1+0x173c], R14 ;  /* 0x00173c0e01007387 */ /* 0x0001e80000100800 */
[----:B------:R1:W-:Y:S01]  /*211b0*/  STL [R1+0x1708], R7 ;  /* 0x0017080701007387 */ /* 0x0003e20000100800 */
[----:B0-----:R-:W-:-:S03]  /*211c0*/  IADD3 R14, P5, PT, R5, R0, RZ ;  /* 0x00000000050e7210 */ /* 0x001fc60007fbe0ff */
[----:B-1----:R-:W5:Y:S04]  /*211d0*/  LDL.LU R7, [R1+0x758] ;  /* 0x0007580001077983 */ /* 0x002f680000300800 */
[----:B------:R0:W-:Y:S01]  /*211e0*/  STL [R1+0x1744], R14 ;  /* 0x0017440e01007387 */ /* 0x0001e20000100800 */
[C---:B------:R-:W-:Y:S01]  /*211f0*/  IMAD.X R16, R4.reuse, 0x1, R6, P3 ;  /* 0x0000000104107824 */ /* 0x040fe200018e0606 */
[----:B0-----:R-:W-:Y:S02]  /*21200*/  IADD3 R14, P3, PT, R5, R2, RZ ;  /* 0x00000002050e7210 */ /* 0x001fe40007f7e0ff */
[----:B------:R-:W5:Y:S04]  /*21210*/  LDL.LU R5, [R1+0x668] ;  /* 0x0006680001057983 */ /* 0x000f680000300800 */
[----:B------:R0:W-:Y:S04]  /*21220*/  STL [R1+0x1710], R16 ;  /* 0x0017101001007387 */ /* 0x0001e80000100800 */
[----:B------:R1:W-:Y:S01]  /*21230*/  STL [R1+0x174c], R14 ;  /* 0x00174c0e01007387 */ /* 0x0003e20000100800 */
[----:B0-----:R-:W-:Y:S01]  /*21240*/  IMAD.X R16, R4, 0x1, R23, P1 ;  /* 0x0000000104107824 */ /* 0x001fe200008e0617 */
[----:B------:R-:W-:-:S02]  /*21250*/  IADD3 R4, P1, PT, R3, R0, RZ ;  /* 0x0000000003047210 */ /* 0x000fc40007f3e0ff */
[----:B-1----:R-:W5:Y:S04]  /*21260*/  LDL.LU R14, [R1+0x75c] ;  /* 0x00075c00010e7983 */ /* 0x002f680000300800 */
[----:B------:R0:W-:Y:S01]  /*21270*/  STL [R1+0x1718], R16 ;  /* 0x0017181001007387 */ /* 0x0001e20000100800 */
[----:B------:R-:W-:-:S03]  /*21280*/  IMAD.X R17, R13, 0x1, R6, P0 ;  /* 0x000000010d117824 */ /* 0x000fc600000e0606 */
[----:B------:R1:W-:Y:S01]  /*21290*/  STL [R1+0x1754], R4 ;  /* 0x0017540401007387 */ /* 0x0003e20000100800 */
[----:B0-----:R-:W-:-:S03]  /*212a0*/  IADD3 R16, P0, PT, R3, R2, RZ ;  /* 0x0000000203107210 */ /* 0x001fc60007f1e0ff */
[----:B-1----:R-:W5:Y:S04]  /*212b0*/  LDL.LU R4, [R1+0x66c] ;  /* 0x00066c0001047983 */ /* 0x002f680000300800 */
[----:B------:R-:W-:Y:S04]  /*212c0*/  STL [R1+0x1720], R17 ;  /* 0x0017201101007387 */ /* 0x000fe80000100800 */
[----:B------:R-:W5:Y:S01]  /*212d0*/  LDL.LU R3, [R1+0x760] ;  /* 0x0007600001037983 */ /* 0x000f620000300800 */
[----:B------:R-:W-:-:S03]  /*212e0*/  IMAD.X R13, R13, 0x1, R23, P6 ;  /* 0x000000010d0d7824 */ /* 0x000fc600030e0617 */
[----:B------:R0:W-:Y:S04]  /*212f0*/  STL [R1+0x175c], R16 ;  /* 0x00175c1001007387 */ /* 0x0001e80000100800 */
[----:B------:R1:W-:Y:S01]  /*21300*/  STL [R1+0x1728], R13 ;  /* 0x0017280d01007387 */ /* 0x0003e20000100800 */
[----:B0-----:R-:W-:-:S03]  /*21310*/  IADD3 R16, P6, PT, R12, R0, RZ ;  /* 0x000000000c107210 */ /* 0x001fc60007fde0ff */
[----:B-1----:R-:W5:Y:S04]  /*21320*/  LDL.LU R13, [R1+0x674] ;  /* 0x00067400010d7983 */ /* 0x002f680000300800 */
[----:B------:R0:W-:Y:S01]  /*21330*/  STL [R1+0x1764], R16 ;  /* 0x0017641001007387 */ /* 0x0001e20000100800 */
[C---:B------:R-:W-:Y:S01]  /*21340*/  IMAD.X R17, R11.reuse, 0x1, R6, P2 ;  /* 0x000000010b117824 */ /* 0x040fe200010e0606 */
[----:B0-----:R-:W-:Y:S01]  /*21350*/  IADD3 R16, P2, PT, R12, R2, RZ ;  /* 0x000000020c107210 */ /* 0x001fe20007f5e0ff */
[----:B------:R-:W-:-:S03]  /*21360*/  IMAD.X R11, R11, 0x1, R23, P4 ;  /* 0x000000010b0b7824 */ /* 0x000fc600020e0617 */
        /* <DEDUP_REMOVED lines=10> */
[----:B------:R4:W-:Y:S04]  /*21410*/  STL [R1+0x1740], R17 ;  /* 0x0017401101007387 */ /* 0x0009e80000100800 */
[----:B------:R-:W2:Y:S04]  /*21420*/  LDL.LU R10, [R1+0x768] ;  /* 0x00076800010a7983 */ /* 0x000ea80000300800 */
[----:B------:R5:W-:Y:S04]  /*21430*/  STL [R1+0x177c], R16 ;  /* 0x00177c1001007387 */ /* 0x000be80000100800 */
[----:B------:R0:W-:Y:S01]  /*21440*/  STL [R1+0x1748], R15 ;  /* 0x0017480f01007387 */ /* 0x0001e20000100800 */
[----:B----4-:R-:W-:-:S05]  /*21450*/  IADD3 R17, P3, PT, R9, R0, RZ ;  /* 0x0000000009117210 */ /* 0x010fca0007f7e0ff */
[----:B------:R-:W-:Y:S01]  /*21460*/  STL [R1+0x1784], R17 ;  /* 0x0017841101007387 */ /* 0x000fe20000100800 */
[C---:B-----5:R-:W-:Y:S01]  /*21470*/  IMAD.X R16, R8.reuse, 0x1, R6, P1 ;  /* 0x0000000108107824 */ /* 0x060fe200008e0606 */
[----:B0-----:R-:W-:Y:S02]  /*21480*/  IADD3 R15, P1, PT, R9, R2, RZ ;  /* 0x00000002090f7210 */ /* 0x001fe40007f3e0ff */
[----:B------:R-:W3:Y:S04]  /*21490*/  LDL.LU R9, [R1+0x680] ;  /* 0x0006800001097983 */ /* 0x000ee80000300800 */
[----:B------:R0:W-:Y:S04]  /*214a0*/  STL [R1+0x1750], R16 ;  /* 0x0017501001007387 */ /* 0x0001e80000100800 */
[----:B------:R1:W-:Y:S01]  /*214b0*/  STL [R1+0x178c], R15 ;  /* 0x00178c0f01007387 */ /* 0x0003e20000100800 */
[----:B0-----:R-:W-:-:S03]  /*214c0*/  IMAD.X R16, R8, 0x1, R23, P0 ;  /* 0x0000000108107824 */ /* 0x001fc600000e0617 */
[----:B------:R-:W4:Y:S01]  /*214d0*/  LDL.LU R8, [R1+0x76c] ;  /* 0x00076c0001087983 */ /* 0x000f220000300800 */
[----:B-1----:R-:W-:-:S03]  /*214e0*/  IADD3 R15, P0, PT, R29, R0, RZ ;  /* 0x000000001d0f7210 */ /* 0x002fc60007f1e0ff */
[----:B------:R0:W-:Y:S04]  /*214f0*/  STL [R1+0x1758], R16 ;  /* 0x0017581001007387 */ /* 0x0001e80000100800 */
[----:B------:R1:W-:Y:S01]  /*21500*/  STL [R1+0x1794], R15 ;  /* 0x0017940f01007387 */ /* 0x0003e20000100800 */
[----:B0-----:R-:W-:Y:S01]  /*21510*/  IMAD.X R16, R7, 0x1, R6, P6 ;  /* 0x0000000107107824 */ /* 0x001fe200030e0606 */
[----:B------:R-:W-:Y:S01]  /*21520*/  IADD3 R17, P6, PT, R29, R2, RZ ;  /* 0x000000021d117210 */ /* 0x000fe20007fde0ff */
[----:B-1----:R-:W-:-:S03]  /*21530*/  IMAD.X R15, R7, 0x1, R23, P2 ;  /* 0x00000001070f7824 */ /* 0x002fc600010e0617 */
[----:B------:R0:W-:Y:S04]  /*21540*/  STL [R1+0x1760], R16 ;  /* 0x0017601001007387 */ /* 0x0001e80000100800 */
[----:B------:R-:W-:Y:S04]  /*21550*/  STL [R1+0x179c], R17 ;  /* 0x00179c1101007387 */ /* 0x000fe80000100800 */
[----:B------:R-:W5:Y:S01]  /*21560*/  LDL.LU R7, [R1+0x684] ;  /* 0x0006840001077983 */ /* 0x000f620000300800 */
[----:B0-----:R-:W-:-:S03]  /*21570*/  IADD3 R16, P2, PT, R5, R0, RZ ;  /* 0x0000000005107210 */ /* 0x001fc60007f5e0ff */
[----:B------:R0:W-:Y:S04]  /*21580*/  STL [R1+0x1768], R15 ;  /* 0x0017680f01007387 */ /* 0x0001e80000100800 */
[----:B------:R1:W-:Y:S01]  /*21590*/  STL [R1+0x17a4], R16 ;  /* 0x0017a41001007387 */ /* 0x0003e20000100800 */
[C---:B0-----:R-:W-:Y:S01]  /*215a0*/  IMAD.X R15, R14.reuse, 0x1, R6, P4 ;  /* 0x000000010e0f7824 */ /* 0x041fe200020e0606 */
[----:B-1----:R-:W-:Y:S02]  /*215b0*/  IADD3 R16, P4, PT, R5, R2, RZ ;  /* 0x0000000205107210 */ /* 0x002fe40007f9e0ff */
[----:B------:R-:W5:Y:S04]  /*215c0*/  LDL.LU R5, [R1+0x770] ;  /* 0x0007700001057983 */ /* 0x000f680000300800 */
[----:B------:R0:W-:Y:S04]  /*215d0*/  STL [R1+0x1770], R15 ;  /* 0x0017700f01007387 */ /* 0x0001e80000100800 */
[----:B------:R1:W-:Y:S01]  /*215e0*/  STL [R1+0x17ac], R16 ;  /* 0x0017ac1001007387 */ /* 0x0003e20000100800 */
[----:B0-----:R-:W-:Y:S01]  /*215f0*/  IMAD.X R15, R14, 0x1, R23, P5 ;  /* 0x000000010e0f7824 */ /* 0x001fe200028e0617 */
[----:B-1----:R-:W-:-:S04]  /*21600*/  IADD3 R16, P5, PT, R4, R0, RZ ;  /* 0x0000000004107210 */ /* 0x002fc80007fbe0ff */
[----:B------:R0:W-:Y:S04]  /*21610*/  STL [R1+0x1778], R15 ;  /* 0x0017780f01007387 */ /* 0x0001e80000100800 */
[----:B------:R-:W-:Y:S01]  /*21620*/  STL [R1+0x17b4], R16 ;  /* 0x0017b41001007387 */ /* 0x000fe20000100800 */
[C---:B------:R-:W-:Y:S01]  /*21630*/  IMAD.X R14, R3.reuse, 0x1, R6, P3 ;  /* 0x00000001030e7824 */ /* 0x040fe200018e0606 */
[----:B0-----:R-:W-:Y:S02]  /*21640*/  IADD3 R15, P3, PT, R4, R2, RZ ;  /* 0x00000002040f7210 */ /* 0x001fe40007f7e0ff */
[----:B------:R-:W5:Y:S04]  /*21650*/  LDL.LU R4, [R1+0x68c] ;  /* 0x00068c0001047983 */ /* 0x000f680000300800 */
[----:B------:R0:W-:Y:S04]  /*21660*/  STL [R1+0x1780], R14 ;  /* 0x0017800e01007387 */ /* 0x0001e80000100800 */
[----:B------:R1:W-:Y:S01]  /*21670*/  STL [R1+0x17bc], R15 ;  /* 0x0017bc0f01007387 */ /* 0x0003e20000100800 */
[----:B0-----:R-:W-:-:S03]  /*21680*/  IMAD.X R14, R3, 0x1, R23, P1 ;  /* 0x00000001030e7824 */ /* 0x001fc600008e0617 */
[----:B------:R-:W5:Y:S01]  /*21690*/  LDL.LU R3, [R1+0x774] ;  /* 0x0007740001037983 */ /* 0x000f620000300800 */
[----:B-1----:R-:W-:-:S03]  /*216a0*/  IADD3 R15, P1, PT, R13, R0, RZ ;  /* 0x000000000d0f7210 */ /* 0x002fc60007f3e0ff */
[----:B------:R0:W-:Y:S04]  /*216b0*/  STL [R1+0x1788], R14 ;  /* 0x0017880e01007387 */ /* 0x0001e80000100800 */
[----:B------:R-:W-:Y:S01]  /*216c0*/  STL [R1+0x17c4], R15 ;  /* 0x0017c40f01007387 */ /* 0x000fe20000100800 */
[C---:B0-----:R-:W-:Y:S01]  /*216d0*/  IMAD.X R14, R12.reuse, 0x1, R6, P0 ;  /* 0x000000010c0e7824 */ /* 0x041fe200000e0606 */
[----:B------:R-:W-:Y:S01]  /*216e0*/  IADD3 R13, P0, PT, R13, R2, RZ ;  /* 0x000000020d0d7210 */ /* 0x000fe20007f1e0ff */
[----:B------:R-:W-:-:S03]  /*216f0*/  IMAD.X R12, R12, 0x1, R23, P6 ;  /* 0x000000010c0c7824 */ /* 0x000fc600030e0617 */
[----:B------:R-:W-:Y:S04]  /*21700*/  STL [R1+0x1790], R14 ;  /* 0x0017900e01007387 */ /* 0x000fe80000100800 */
[----:B------:R-:W5:Y:S04]  /*21710*/  LDL.LU R25, [R1+0x694] ;  /* 0x0006940001197983 */ /* 0x000f680000300800 */
[----:B------:R0:W-:Y:S04]  /*21720*/  STL [R1+0x17cc], R13 ;  /* 0x0017cc0d01007387 */ /* 0x0001e80000100800 */
[----:B------:R2:W-:Y:S04]  /*21730*/  STL [R1+0x1798], R12 ;  /* 0x0017980c01007387 */ /* 0x0005e80000100800 */
[----:B------:R-:W5:Y:S01]  /*21740*/  LDL.LU R16, [R1+0x778] ;  /* 0x0007780001107983 */ /* 0x000f620000300800 */
[----:B0-----:R-:W-:-:S05]  /*21750*/  IADD3 R13, P6, PT, R11, R0, RZ ;  /* 0x000000000b0d7210 */ /* 0x001fca0007fde0ff */
[----:B------:R-:W-:Y:S04]  /*21760*/  STL [R1+0x17d4], R13 ;  /* 0x0017d40d01007387 */ /* 0x000fe80000100800 */
[----:B------:R-:W5:Y:S01]  /*21770*/  LDL.LU R24, [R1+0x698] ;  /* 0x0006980001187983 */ /* 0x000f620000300800 */
[----:B--2---:R-:W-:Y:S01]  /*21780*/  IMAD.X R12, R10, 0x1, R6, P2 ;  /* 0x000000010a0c7824 */ /* 0x004fe200010e0606 */
[----:B------:R-:W-:-:S04]  /*21790*/  IADD3 R11, P2, PT, R11, R2, RZ ;  /* 0x000000020b0b7210 */ /* 0x000fc80007f5e0ff */
[----:B------:R-:W-:Y:S04]  /*217a0*/  STL [R1+0x17a0], R12 ;  /* 0x0017a00c01007387 */ /* 0x000fe80000100800 */
[----:B------:R-:W2:Y:S04]  /*217b0*/  LDL.LU R15, [R1+0x77c] ;  /* 0x00077c00010f7983 */ /* 0x000ea80000300800 */
[----:B------:R0:W-:Y:S04]  /*217c0*/  STL [R1+0x17dc], R11 ;  /* 0x0017dc0b01007387 */ /* 0x0001e80000100800 */
[----:B------:R-:W2:Y:S01]  /*217d0*/  LDL.LU R29, [R1+0x6a0] ;  /* 0x0006a000011d7983 */ /* 0x000ea20000300800 */
[----:B0-----:R-:W-:-:S05]  /*217e0*/  IMAD.X R11, R10, 0x1, R23, P4 ;  /* 0x000000010a0b7824 */ /* 0x001fca00020e0617 */
[----:B------:R-:W-:Y:S04]  /*217f0*/  STL [R1+0x17a8], R11 ;  /* 0x0017a80b01007387 */ /* 0x000fe80000100800 */
[----:B------:R-:W2:Y:S01]  /*21800*/  LDL.LU R14, [R1+0x780] ;  /* 0x00078000010e7983 */ /* 0x000ea20000300800 */
[----:B---3--:R-:W-:-:S05]  /*21810*/  IADD3 R10, P4, PT, R9, R0, RZ ;  /* 0x00000000090a7210 */ /* 0x008fca0007f9e0ff */
[----:B------:R4:W-:Y:S04]  /*21820*/  STL [R1+0x17e4], R10 ;  /* 0x0017e40a01007387 */ /* 0x0009e80000100800 */
[----:B------:R-:W3:Y:S01]  /*21830*/  LDL.LU R13, [R1+0x6a4] ;  /* 0x0006a400010d7983 */ /* 0x000ee20000300800 */
[----:B----4-:R-:W-:Y:S01]  /*21840*/  IMAD.X R10, R8, 0x1, R6, P5 ;  /* 0x00000001080a7824 */ /* 0x010fe200028e0606 */
[----:B------:R-:W-:-:S04]  /*21850*/  IADD3 R9, P5, PT, R9, R2, RZ ;  /* 0x0000000209097210 */ /* 0x000fc80007fbe0ff */
[----:B------:R-:W-:Y:S04]  /*21860*/  STL [R1+0x17b0], R10 ;  /* 0x0017b00a01007387 */ /* 0x000fe80000100800 */
[----:B------:R-:W4:Y:S04]  /*21870*/  LDL.LU R12, [R1+0x784] ;  /* 0x00078400010c7983 */ /* 0x000f280000300800 */
[----:B------:R0:W-:Y:S04]  /*21880*/  STL [R1+0x17ec], R9 ;  /* 0x0017ec0901007387 */ /* 0x0001e80000100800 */
[----:B------:R-:W4:Y:S01]  /*21890*/  LDL.LU R11, [R1+0x6ac] ;  /* 0x0006ac00010b7983 */ /* 0x000f220000300800 */
[----:B0-----:R-:W-:-:S05]  /*218a0*/  IMAD.X R9, R8, 0x1, R23, P3 ;  /* 0x0000000108097824 */ /* 0x001fca00018e0617 */
[----:B------:R0:W-:Y:S04]  /*218b0*/  STL [R1+0x17b8], R9 ;  /* 0x0017b80901007387 */ /* 0x0001e80000100800 */
[----:B------:R-:W4:Y:S01]  /*218c0*/  LDL.LU R10, [R1+0x788] ;  /* 0x00078800010a7983 */ /* 0x000f220000300800 */
[----:B-----5:R-:W-:-:S05]  /*218d0*/  IADD3 R8, P3, PT, R7, R0, RZ ;  /* 0x0000000007087210 */ /* 0x020fca0007f7e0ff */
[----:B------:R1:W-:Y:S04]  /*218e0*/  STL [R1+0x17f4], R8 ;  /* 0x0017f40801007387 */ /* 0x0003e80000100800 */
[----:B0-----:R-:W5:Y:S01]  /*218f0*/  LDL.LU R9, [R1+0x6b4] ;  /* 0x0006b40001097983 */ /* 0x001f620000300800 */
[----:B-1----:R-:W-:Y:S01]  /*21900*/  IMAD.X R8, R5, 0x1, R6, P1 ;  /* 0x0000000105087824 */ /* 0x002fe200008e0606 */
[----:B------:R-:W-:Y:S01]  /*21910*/  IADD3 R7, P1, PT, R7, R2, RZ ;  /* 0x0000000207077210 */ /* 0x000fe20007f3e0ff */
[----:B------:R-:W-:-:S03]  /*21920*/  IMAD.X R5, R5, 0x1, R23, P0 ;  /* 0x0000000105057824 */ /* 0x000fc600000e0617 */
[----:B------:R0:W-:Y:S04]  /*21930*/  STL [R1+0x17c0], R8 ;  /* 0x0017c00801007387 */ /* 0x0001e80000100800 */
[----:B0-----:R-:W5:Y:S04]  /*21940*/  LDL.LU R8, [R1+0x78c] ;  /* 0x00078c0001087983 */ /* 0x001f680000300800 */
[----:B------:R0:W-:Y:S04]  /*21950*/  STL [R1+0x17fc], R7 ;  /* 0x0017fc0701007387 */ /* 0x0001e80000100800 */
[----:B0-----:R-:W5:Y:S01]  /*21960*/  LDL.LU R7, [R1+0x6b8] ;  /* 0x0006b80001077983 */ /* 0x001f620000300800 */
[----:B------:R-:W-:-:S03]  /*21970*/  IADD3 R17, P0, PT, R4, R0, RZ ;  /* 0x0000000004117210 */ /* 0x000fc60007f1e0ff */
[----:B------:R0:W-:Y:S04]  /*21980*/  STL [R1+0x17c8], R5 ;  /* 0x0017c80501007387 */ /* 0x0001e80000100800 */
[----:B0-----:R-:W5:Y:S01]  /*21990*/  LDL.LU R5, [R1+0x790] ;  /* 0x0007900001057983 */ /* 0x001f620000300800 */
[----:B------:R-:W-:-:S03]  /*219a0*/  IMAD.X R18, R3, 0x1, R6, P6 ;  /* 0x0000000103127824 */ /* 0x000fc600030e0606 */
[----:B------:R0:W-:Y:S01]  /*219b0*/  STL [R1+0x1804], R17 ;  /* 0x0018041101007387 */ /* 0x0001e20000100800 */
[----:B------:R-:W-:-:S03]  /*219c0*/  IMAD.X R3, R3, 0x1, R23, P2 ;  /* 0x0000000103037824 */ /* 0x000fc600010e0617 */
[----:B------:R-:W-:Y:S01]  /*219d0*/  STL [R1+0x17d0], R18 ;  /* 0x0017d01201007387 */ /* 0x000fe20000100800 */
[----:B0-----:R-:W-:-:S03]  /*219e0*/  IADD3 R17, P6, PT, R4, R2, RZ ;  /* 0x0000000204117210 */ /* 0x001fc60007fde0ff */
[----:B------:R-:W5:Y:S04]  /*219f0*/  LDL.LU R4, [R1+0x794] ;  /* 0x0007940001047983 */ /* 0x000f680000300800 */
[----:B------:R-:W-:Y:S04]  /*21a00*/  STL [R1+0x180c], R17 ;  /* 0x00180c1101007387 */ /* 0x000fe80000100800 */
[----:B------:R0:W-:Y:S04]  /*21a10*/  STL [R1+0x17d8], R3 ;  /* 0x0017d80301007387 */ /* 0x0001e80000100800 */
[----:B0-----:R-:W5:Y:S01]  /*21a20*/  LDL.LU R3, [R1+0x798] ;  /* 0x0007980001037983 */ /* 0x001f620000300800 */
[----:B------:R-:W-:-:S05]  /*21a30*/  IADD3 R17, P2, PT, R25, R0, RZ ;  /* 0x0000000019117210 */ /* 0x000fca0007f5e0ff */
[----:B------:R0:W-:Y:S01]  /*21a40*/  STL [R1+0x1814], R17 ;  /* 0x0018141101007387 */ /* 0x0001e20000100800 */
[----:B------:R-:W-:Y:S01]  /*21a50*/  IMAD.X R19, R16, 0x1, R6, P4 ;  /* 0x0000000110137824 */ /* 0x000fe200020e0606 */
[----:B------:R-:W-:-:S04]  /*21a60*/  IADD3 R18, P4, PT, R25, R2, RZ ;  /* 0x0000000219127210 */ /* 0x000fc80007f9e0ff */
[----:B------:R-:W-:Y:S01]  /*21a70*/  STL [R1+0x17e0], R19 ;  /* 0x0017e01301007387 */ /* 0x000fe20000100800 */
[--C-:B0-----:R-:W-:Y:S01]  /*21a80*/  IMAD.X R17, R16, 0x1, R23.reuse, P5 ;  /* 0x0000000110117824 */ /* 0x101fe200028e0617 */
[C---:B------:R-:W-:Y:S02]  /*21a90*/  IADD3 R16, P5, PT, R24.reuse, R0, RZ ;  /* 0x0000000018107210 */ /* 0x040fe40007fbe0ff */
[----:B------:R2:W-:Y:S04]  /*21aa0*/  STL [R1+0x181c], R18 ;  /* 0x00181c1201007387 */ /* 0x0005e80000100800 */
[----:B------:R0:W-:Y:S04]  /*21ab0*/  STL [R1+0x17e8], R17 ;  /* 0x0017e81101007387 */ /* 0x0001e80000100800 */
[----:B------:R1:W-:Y:S01]  /*21ac0*/  STL [R1+0x1824], R16 ;  /* 0x0018241001007387 */ /* 0x0003e20000100800 */
[C---:B--2---:R-:W-:Y:S01]  /*21ad0*/  IMAD.X R18, R15.reuse, 0x1, R6, P3 ;  /* 0x000000010f127824 */ /* 0x044fe200018e0606 */
[----:B0-----:R-:W-:Y:S01]  /*21ae0*/  IADD3 R17, P3, PT, R24, R2, RZ ;  /* 0x0000000218117210 */ /* 0x001fe20007f7e0ff */
[----:B-1----:R-:W-:-:S03]  /*21af0*/  IMAD.X R16, R15, 0x1, R23, P1 ;  /* 0x000000010f107824 */ /* 0x002fc600008e0617 */
[----:B------:R-:W-:Y:S01]  /*21b00*/  STL [R1+0x17f0], R18 ;  /* 0x0017f01201007387 */ /* 0x000fe20000100800 */
[----:B------:R-:W-:-:S03]  /*21b10*/  IADD3 R15, P1, PT, R29, R0, RZ ;  /* 0x000000001d0f7210 */ /* 0x000fc60007f3e0ff */
[----:B------:R0:W-:Y:S04]  /*21b20*/  STL [R1+0x182c], R17 ;  /* 0x00182c1101007387 */ /* 0x0001e80000100800 */
[----:B------:R1:W-:Y:S04]  /*21b30*/  STL [R1+0x17f8], R16 ;  /* 0x0017f81001007387 */ /* 0x0003e80000100800 */
[----:B------:R2:W-:Y:S01]  /*21b40*/  STL [R1+0x1834], R15 ;  /* 0x0018340f01007387 */ /* 0x0005e20000100800 */
[C---:B0-----:R-:W-:Y:S01]  /*21b50*/  IMAD.X R17, R14.reuse, 0x1, R6, P0 ;  /* 0x000000010e117824 */ /* 0x041fe200000e0606 */
[----:B-1----:R-:W-:Y:S01]  /*21b60*/  IADD3 R16, P0, PT, R29, R2, RZ ;  /* 0x000000021d107210 */ /* 0x002fe20007f1e0ff */
[----:B--2---:R-:W-:-:S03]  /*21b70*/  IMAD.X R15, R14, 0x1, R23, P6 ;  /* 0x000000010e0f7824 */ /* 0x004fc600030e0617 */
[----:B------:R-:W-:Y:S04]  /*21b80*/  STL [R1+0x1800], R17 ;  /* 0x0018001101007387 */ /* 0x000fe80000100800 */
[----:B------:R4:W-:Y:S04]  /*21b90*/  STL [R1+0x183c], R16 ;  /* 0x00183c1001007387 */ /* 0x0009e80000100800 */
[----:B------:R0:W-:Y:S01]  /*21ba0*/  STL [R1+0x1808], R15 ;  /* 0x0018080f01007387 */ /* 0x0001e20000100800 */
[----:B---3--:R-:W-:-:S05]  /*21bb0*/  IADD3 R14, P6, PT, R13, R0, RZ ;  /* 0x000000000d0e7210 */ /* 0x008fca0007fde0ff */
[----:B------:R1:W-:Y:S01]  /*21bc0*/  STL [R1+0x1840], R14 ;  /* 0x0018400e01007387 */ /* 0x0003e20000100800 */
[C---:B----4-:R-:W-:Y:S01]  /*21bd0*/  IMAD.X R16, R12.reuse, 0x1, R6, P2 ;  /* 0x000000010c107824 */ /* 0x050fe200010e0606 */
[----:B0-----:R-:W-:Y:S01]  /*21be0*/  IADD3 R15, P2, PT, R13, R2, RZ ;  /* 0x000000020d0f7210 */ /* 0x001fe20007f5e0ff */
[----:B-1----:R-:W-:-:S03]  /*21bf0*/  IMAD.X R14, R12, 0x1, R23, P4 ;  /* 0x000000010c0e7824 */ /* 0x002fc600020e0617 */
[----:B------:R-:W-:Y:S01]  /*21c00*/  STL [R1+0x1810], R16 ;  /* 0x0018101001007387 */ /* 0x000fe20000100800 */
[----:B------:R-:W-:-:S03]  /*21c10*/  IADD3 R13, P4, PT, R11, R0, RZ ;  /* 0x000000000b0d7210 */ /* 0x000fc60007f9e0ff */
[----:B------:R-:W-:Y:S04]  /*21c20*/  STL [R1+0x1844], R15 ;  /* 0x0018440f01007387 */ /* 0x000fe80000100800 */
[----:B------:R-:W-:Y:S04]  /*21c30*/  STL [R1+0x1818], R14 ;  /* 0x0018180e01007387 */ /* 0x000fe80000100800 */
[----:B------:R-:W-:Y:S01]  /*21c40*/  STL [R1+0x1848], R13 ;  /* 0x0018480d01007387 */ /* 0x000fe20000100800 */
[C---:B------:R-:W-:Y:S01]  /*21c50*/  IMAD.X R12, R10.reuse, 0x1, R6, P5 ;  /* 0x000000010a0c7824 */ /* 0x040fe200028e0606 */
[----:B------:R-:W-:Y:S01]  /*21c60*/  IADD3 R11, P5, PT, R11, R2, RZ ;  /* 0x000000020b0b7210 */ /* 0x000fe20007fbe0ff */
[----:B------:R-:W-:-:S03]  /*21c70*/  IMAD.X R10, R10, 0x1, R23, P3 ;  /* 0x000000010a0a7824 */ /* 0x000fc600018e0617 */
[----:B------:R5:W-:Y:S04]  /*21c80*/  STL [R1+0x1820], R12 ;  /* 0x0018200c01007387 */ /* 0x000be80000100800 */
[----:B------:R0:W-:Y:S04]  /*21c90*/  STL [R1+0x184c], R11 ;  /* 0x00184c0b01007387 */ /* 0x0001e80000100800 */
[----:B------:R1:W-:Y:S01]  /*21ca0*/  STL [R1+0x1828], R10 ;  /* 0x0018280a01007387 */ /* 0x0003e20000100800 */
[----:B-----5:R-:W-:-:S05]  /*21cb0*/  IADD3 R12, P3, PT, R9, R0, RZ ;  /* 0x00000000090c7210 */ /* 0x020fca0007f7e0ff */
[----:B------:R-:W-:Y:S01]  /*21cc0*/  STL [R1+0x1850], R12 ;  /* 0x0018500c01007387 */ /* 0x000fe20000100800 */
[C---:B0-----:R-:W-:Y:S01]  /*21cd0*/  IMAD.X R11, R8.reuse, 0x1, R6, P1 ;  /* 0x00000001080b7824 */ /* 0x041fe200008e0606 */
[----:B-1----:R-:W-:Y:S01]  /*21ce0*/  IADD3 R10, P1, PT, R9, R2, RZ ;  /* 0x00000002090a7210 */ /* 0x002fe20007f3e0ff */
[----:B------:R-:W-:-:S03]  /*21cf0*/  IMAD.X R9, R8, 0x1, R23, P0 ;  /* 0x0000000108097824 */ /* 0x000fc600000e0617 */
[----:B------:R-:W-:Y:S04]  /*21d00*/  STL [R1+0x1830], R11 ;  /* 0x0018300b01007387 */ /* 0x000fe80000100800 */
[----:B------:R-:W-:Y:S01]  /*21d10*/  STL [R1+0x1854], R10 ;  /* 0x0018540a01007387 */ /* 0x000fe20000100800 */
[----:B------:R-:W-:-:S03]  /*21d20*/  IADD3 R0, P0, PT, R7, R0, RZ ;  /* 0x0000000007007210 */ /* 0x000fc60007f1e0ff */
[----:B------:R-:W-:Y:S04]  /*21d30*/  STL [R1+0x1838], R9 ;  /* 0x0018380901007387 */ /* 0x000fe80000100800 */
[----:B------:R0:W-:Y:S01]  /*21d40*/  STL [R1+0x9a0], R0 ;  /* 0x0009a00001007387 */ /* 0x0001e20000100800 */
[--C-:B------:R-:W-:Y:S01]  /*21d50*/  IMAD.X R8, R5, 0x1, R6.reuse, P6 ;  /* 0x0000000105087824 */ /* 0x100fe200030e0606 */
[----:B------:R-:W-:Y:S02]  /*21d60*/  IADD3 R2, P6, PT, R7, R2, RZ ;  /* 0x0000000207027210 */ /* 0x000fe40007fde0ff */
[----:B0-----:R-:W-:Y:S01]  /*21d70*/  SHF.R.S32.HI R0, RZ, 0x1f, R7 ;  /* 0x0000001fff007819 */ /* 0x001fe20000011407 */
[----:B------:R-:W-:Y:S01]  /*21d80*/  IMAD.X R7, R5, 0x1, R23, P2 ;  /* 0x0000000105077824 */ /* 0x000fe200010e0617 */
[----:B------:R-:W-:Y:S04]  /*21d90*/  STL [R1+0x99c], R8 ;  /* 0x00099c0801007387 */ /* 0x000fe80000100800 */
[----:B------:R0:W-:Y:S04]  /*21da0*/  STL [R1+0x998], R2 ;  /* 0x0009980201007387 */ /* 0x0001e80000100800 */
[----:B------:R-:W-:Y:S01]  /*21db0*/  STL [R1+0x984], R7 ;  /* 0x0009840701007387 */ /* 0x000fe20000100800 */
[----:B0-----:R-:W-:-:S02]  /*21dc0*/  IMAD.X R2, R4, 0x1, R6, P4 ;  /* 0x0000000104027824 */ /* 0x001fc400020e0606 */
[----:B------:R-:W-:-:S03]  /*21dd0*/  IMAD.X R5, R4, 0x1, R23, P5 ;  /* 0x0000000104057824 */ /* 0x000fc600028e0617 */
[----:B------:R0:W-:Y:S01]  /*21de0*/  STL [R1+0x988], R2 ;  /* 0x0009880201007387 */ /* 0x0001e20000100800 */
[C-C-:B------:R-:W-:Y:S02]  /*21df0*/  IMAD.X R4, R3.reuse, 0x1, R6.reuse, P3 ;  /* 0x0000000103047824 */ /* 0x140fe400018e0606 */
[----:B0-----:R-:W-:Y:S02]  /*21e00*/  IMAD.X R2, R3, 0x1, R23, P1 ;  /* 0x0000000103027824 */ /* 0x001fe400008e0617 */
[----:B------:R-:W0:Y:S01]  /*21e10*/  S2R R3, SR_TID.X ;  /* 0x0000000000037919 */ /* 0x000e220000002100 */
[----:B------:R-:W-:Y:S04]  /*21e20*/  STL [R1+0x98c], R5 ;  /* 0x00098c0501007387 */ /* 0x000fe80000100800 */
[----:B------:R1:W-:Y:S04]  /*21e30*/  STL [R1+0x990], R4 ;  /* 0x0009900401007387 */ /* 0x0003e80000100800 */
[----:B------:R2:W-:Y:S01]  /*21e40*/  STL [R1+0x994], R2 ;  /* 0x0009940201007387 */ /* 0x0005e20000100800 */
[----:B-1----:R-:W-:-:S02]  /*21e50*/  IMAD.X R4, R0, 0x1, R6, P0 ;  /* 0x0000000100047824 */ /* 0x002fc400000e0606 */
[----:B--2---:R-:W-:-:S03]  /*21e60*/  IMAD.X R2, R0, 0x1, R23, P6 ;  /* 0x0000000100027824 */ /* 0x004fc600030e0617 */
[----:B------:R1:W-:Y:S04]  /*21e70*/  STL [R1+0x980], R4 ;  /* 0x0009800401007387 */ /* 0x0003e80000100800 */
[----:B------:R1:W-:Y:S01]  /*21e80*/  STL [R1+0x97c], R2 ;  /* 0x00097c0201007387 */ /* 0x0003e20000100800 */
[----:B0-----:R-:W-:-:S05]  /*21e90*/  IMAD.SHL.U32 R0, R3, 0x20, RZ ;  /* 0x0000002003007824 */ /* 0x001fca00078e00ff */
[----:B------:R1:W-:Y:S04]  /*21ea0*/  STL [R1+0x1aa0], R0 ;  /* 0x001aa00001007387 */ /* 0x0003e80000100800 */
[----:B------:R1:W-:Y:S01]  /*21eb0*/  STL [R1+0x360], RZ ;  /* 0x000360ff01007387 */ /* 0x0003e20000100800 */
[----:B------:R-:W-:-:S03]  /*21ec0*/  UMOV UR4, URZ ;  /* 0x000000ff00047c82 */ /* 0x000fc60008000000 */
        /* <DEDUP_REMOVED lines=62> */
[----:B------:R1:W-:Y:S02]  /*222b0*/  STL [R1+0x8c], RZ ;  /* 0x00008cff01007387 */ /* 0x0003e40000100800 */
.L_x_2:
[----:B0-----:R-:W2:Y:S04]  /*222c0*/  LDL R16, [R1+0x198c] ;  /* 0x00198c0001107983 */ /* 0x001ea80000100800 */
[----:B------:R-:W3:Y:S01]  /*222d0*/  LDL R17, [R1+0x197c] ;  /* 0x00197c0001117983 */ /* 0x000ee20000100800 */
[----:B-1----:R-:W0:Y:S01]  /*222e0*/  S2R R2, SR_TID.X ;  /* 0x0000000000027919 */ /* 0x002e220000002100 */
[----:B------:R-:W-:Y:S02]  /*222f0*/  UIMAD UR7, UR4, -0x80, UR9 ;  /* 0xffffff80040778a4 */ /* 0x000fe4000f8e0209 */
[----:B------:R-:W4:Y:S04]  /*22300*/  LDL R15, [R1+0x1980] ;  /* 0x00198000010f7983 */ /* 0x000f280000100800 */
[----:B------:R-:W5:Y:S04]  /*22310*/  LDL R9, [R1+0x1998] ;  /* 0x0019980001097983 */ /* 0x000f680000100800 */
[----:B------:R-:W4:Y:S04]  /*22320*/  LDL R14, [R1+0x1984] ;  /* 0x00198400010e7983 */ /* 0x000f280000100800 */
[----:B------:R-:W4:Y:S01]  /*22330*/  LDL R6, [R1+0x1994] ;  /* 0x0019940001067983 */ /* 0x000f220000100800 */
[----:B0-----:R-:W-:-:S02]  /*22340*/  SHF.R.U32.HI R0, RZ, 0x4, R2 ;  /* 0x00000004ff007819 */ /* 0x001fc40000011602 */
[----:B------:R-:W-:Y:S02]  /*22350*/  SHF.R.U32.HI R4, RZ, 0x4, R2 ;  /* 0x00000004ff047819 */ /* 0x000fe40000011602 */
[----:B------:R-:W-:-:S04]  /*22360*/  SGXT.U32 R0, R0, 0x2 ;  /* 0x000000020000781a */ /* 0x000fc80000000000 */
[----:B------:R-:W-:-:S04]  /*22370*/  LOP3.LUT R2, R0, 0x4, RZ, 0xfc, !PT ;  /* 0x0000000400027812 */ /* 0x000fc800078efcff */
[----:B------:R-:W-:Y:S01]  /*22380*/  ISETP.GE.AND P6, PT, R2, UR7, PT ;  /* 0x0000000702007c0c */ /* 0x000fe2000bfc6270 */
[----:B------:R-:W-:Y:S01]  /*22390*/  VIADD R2, R4, 0x7c ;  /* 0x0000007c04027836 */ /* 0x000fe20000000000 */
[----:B------:R-:W-:-:S04]  /*223a0*/  LOP3.LUT R3, R0, 0x8, RZ, 0xfc, !PT ;  /* 0x0000000800037812 */ /* 0x000fc800078efcff */
[----:B------:R-:W-:Y:S02]  /*223b0*/  ISETP.GE.AND P2, PT, R3, UR7, PT ;  /* 0x0000000703007c0c */ /* 0x000fe4000bf46270 */
[----:B------:R-:W-:Y:S02]  /*223c0*/  ISETP.GE.AND P0, PT, R2, UR7, PT ;  /* 0x0000000702007c0c */ /* 0x000fe4000bf06270 */
[C---:B------:R-:W-:Y:S02]  /*223d0*/  LOP3.LUT R3, R0.reuse, 0xc, RZ, 0xfc, !PT ;  /* 0x0000000c00037812 */ /* 0x040fe400078efcff */
[----:B------:R-:W-:Y:S02]  /*223e0*/  LOP3.LUT R2, R0, 0x14, RZ, 0xfc, !PT ;  /* 0x0000001400027812 */ /* 0x000fe400078efcff */
[----:B------:R-:W-:Y:S02]  /*223f0*/  ISETP.GE.AND P3, PT, R3, UR7, PT ;  /* 0x0000000703007c0c */ /* 0x000fe4000bf66270 */
[----:B------:R-:W-:-:S02]  /*22400*/  PRMT R10, RZ, 0x7610, R10 ;  /* 0x00007610ff0a7816 */ /* 0x000fc4000000000a */
[----:B------:R-:W-:Y:S01]  /*22410*/  ISETP.GE.AND P5, PT, R2, UR7, PT ;  /* 0x0000000702007c0c */ /* 0x000fe2000bfa6270 */
[----:B--2---:R-:W-:Y:S02]  /*22420*/  @!P6 IMAD.MOV.U32 R2, RZ, RZ, R16 ;  /* 0x000000ffff02e224 */ /* 0x004fe400078e0010 */
[----:B---3--:R-:W-:-:S05]  /*22430*/  @!P6 IMAD.MOV.U32 R3, RZ, RZ, R17 ;  /* 0x000000ffff03e224 */ /* 0x008fca00078e0011 */
[----:B------:R5:W2:Y:S01]  /*22440*/  @!P6 LDG.E.U8 R10, desc[UR10][R2.64] ;  /* 0x0000000a020ae981 */ /* 0x000aa2000c1e1100 */
[----:B------:R-:W-:Y:S02]  /*22450*/  PRMT R8, RZ, 0x7610, R8 ;  /* 0x00007610ff087816 */ /* 0x000fe40000000008 */
[----:B------:R-:W-:Y:S01]  /*22460*/  PRMT R7, RZ, 0x7610, R7 ;  /* 0x00007610ff077816 */ /* 0x000fe20000000007 */
[----:B-----5:R-:W-:Y:S02]  /*22470*/  @!P2 IMAD.MOV.U32 R2, RZ, RZ, R9 ;  /* 0x000000ffff02a224 */ /* 0x020fe400078e0009 */
[----:B----4-:R-:W-:-:S05]  /*22480*/  @!P2 IMAD.MOV.U32 R3, RZ, RZ, R15 ;  /* 0x000000ffff03a224 */ /* 0x010fca00078e000f */
[----:B------:R0:W3:Y:S01]  /*22490*/  @!P2 LDG.E.U8 R8, desc[UR10][R2.64] ;  /* 0x0000000a0208a981 */ /* 0x0000e2000c1e1100 */
[----:B------:R-:W-:Y:S02]  /*224a0*/  VIADD R5, R4, 0x3c ;  /* 0x0000003c04057836 */ /* 0x000fe40000000000 */
[----:B0-----:R-:W-:Y:S02]  /*224b0*/  @!P3 IMAD.MOV.U32 R2, RZ, RZ, R6 ;  /* 0x000000ffff02b224 */ /* 0x001fe400078e0006 */
[----:B------:R-:W-:-:S05]  /*224c0*/  @!P3 IMAD.MOV.U32 R3, RZ, RZ, R14 ;  /* 0x000000ffff03b224 */ /* 0x000fca00078e000e */
[----:B------:R-:W4:Y:S01]  /*224d0*/  @!P3 LDG.E.U8 R7, desc[UR10][R2.64] ;  /* 0x0000000a0207b981 */ /* 0x000f22000c1e1100 */
[----:B------:R-:W-:-:S03]  /*224e0*/  ISETP.GE.AND P1, PT, R5, UR7, PT ;  /* 0x0000000705007c0c */ /* 0x000fc6000bf26270 */
[----:B--2---:R0:W-:Y:S04]  /*224f0*/  STL [R1+0x14], R10 ;  /* 0x0000140a01007387 */ /* 0x0041e80000100800 */
[----:B------:R-:W2:Y:S01]  /*22500*/  LDL R5, [R1+0x1990] ;  /* 0x0019900001057983 */ /* 0x000ea20000100800 */
[----:B------:R-:W-:-:S03]  /*22510*/  LOP3.LUT R4, R0, 0x10, RZ, 0xfc, !PT ;  /* 0x0000001000047812 */ /* 0x000fc600078efcff */
[----:B------:R-:W5:Y:S04]  /*22520*/  LDL R9, [R1+0x199c] ;  /* 0x00199c0001097983 */ /* 0x000f680000100800 */
[----:B0-----:R-:W5:Y:S01]  /*22530*/  LDL R10, [R1+0x1988] ;  /* 0x00198800010a7983 */ /* 0x001f620000100800 */
[----:B------:R-:W-:-:S03]  /*22540*/  ISETP.GE.AND P4, PT, R4, UR7, PT ;  /* 0x0000000704007c0c */ /* 0x000fc6000bf86270 */
[----:B---3--:R0:W-:Y:S04]  /*22550*/  STL [R1+0x10], R8 ;  /* 0x0000100801007387 */ /* 0x0081e80000100800 */
[----:B------:R-:W3:Y:S04]  /*22560*/  LDL R6, [R1+0x19b0] ;  /* 0x0019b00001067983 */ /* 0x000ee80000100800 */
[----:B0-----:R-:W3:Y:S04]  /*22570*/  LDL R8, [R1+0x19b4] ;  /* 0x0019b40001087983 */ /* 0x001ee80000100800 */
[----:B----4-:R0:W-:Y:S04]  /*22580*/  STL [R1+0xc], R7 ;  /* 0x00000c0701007387 */ /* 0x0101e80000100800 */
[----:B0-----:R-:W4:Y:S01]  /*22590*/  LDL R7, [R1+0x19a0] ;  /* 0x0019a00001077983 */ /* 0x001f220000100800 */
[----:B--2---:R-:W-:-:S03]  /*225a0*/  @!P4 IMAD.MOV.U32 R2, RZ, RZ, R5 ;  /* 0x000000ffff02c224 */ /* 0x004fc600078e0005 */
[----:B------:R-:W2:Y:S01]  /*225b0*/  LDL R5, [R1+0x19ac] ;  /* 0x0019ac0001057983 */ /* 0x000ea20000100800 */
[----:B-----5:R-:W-:-:S03]  /*225c0*/  @!P4 IMAD.MOV.U32 R3, RZ, RZ, R10 ;  /* 0x000000ffff03c224 */ /* 0x020fc600078e000a */
[----:B------:R-:W5:Y:S01]  /*225d0*/  LDL R10, [R1+0x19a4] ;  /* 0x0019a400010a7983 */ /* 0x000f620000100800 */
[----:B------:R-:W-:Y:S02]  /*225e0*/  LOP3.LUT R4, R0, 0x18, RZ, 0xfc, !PT ;  /* 0x0000001800047812 */ /* 0x000fe400078efcff */
[----:B------:R-:W-:Y:S02]  /*225f0*/  PRMT R13, RZ, 0x7610, R13 ;  /* 0x00007610ff0d7816 */ /* 0x000fe4000000000d */
[----:B------:R-:W-:Y:S02]  /*22600*/  ISETP.GE.AND P6, PT, R4, UR7, PT ;  /* 0x0000000704007c0c */ /* 0x000fe4000bfc6270 */
[----:B------:R-:W-:Y:S02]  /*22610*/  LOP3.LUT R4, R0, 0x1c, RZ, 0xfc, !PT ;  /* 0x0000001c00047812 */ /* 0x000fe400078efcff */
[----:B------:R3:W5:Y:S01]  /*22620*/  @!P4 LDG.E.U8 R13, desc[UR10][R2.64] ;  /* 0x0000000a020dc981 */ /* 0x000762000c1e1100 */
[----:B------:R-:W-:-:S02]  /*22630*/  PRMT R12, RZ, 0x7610, R12 ;  /* 0x00007610ff0c7816 */ /* 0x000fc4000000000c */
[----:B------:R-:W-:Y:S02]  /*22640*/  ISETP.GE.AND P2, PT, R4, UR7, PT ;  /* 0x0000000704007c0c */ /* 0x000fe4000bf46270 */
[----:B------:R-:W-:Y:S01]  /*22650*/  PRMT R11, RZ, 0x7610, R11 ;  /* 0x00007610ff0b7816 */ /* 0x000fe2000000000b */
[----:B---3--:R-:W-:Y:S02]  /*22660*/  @!P5 IMAD.MOV.U32 R2, RZ, RZ, R8 ;  /* 0x000000ffff02d224 */ /* 0x008fe400078e0008 */
[----:B------:R-:W-:Y:S01]  /*22670*/  @!P5 IMAD.MOV.U32 R3, RZ, RZ, R9 ;  /* 0x000000ffff03d224 */ /* 0x000fe200078e0009 */
[----:B------:R-:W-:Y:S01]  /*22680*/  PRMT R29, RZ, 0x7610, R29 ;  /* 0x00007610ff1d7816 */ /* 0x000fe2000000001d */
[----:B------:R-:W3:Y:S04]  /*22690*/  LDL R9, [R1+0x19a8] ;  /* 0x0019a80001097983 */ /* 0x000ee80000100800 */
[----:B------:R0:W3:Y:S04]  /*226a0*/  @!P5 LDG.E.U8 R12, desc[UR10][R2.64] ;  /* 0x0000000a020cd981 */ /* 0x0000e8000c1e1100 */
[----:B------:R-:W3:Y:S01]  /*226b0*/  LDL R8, [R1+0x19c4] ;  /* 0x0019c40001087983 */ /* 0x000ee20000100800 */
[----:B0-----:R-:W-:-:S02]  /*226c0*/  @!P6 IMAD.MOV.U32 R2, RZ, RZ, R6 ;  /* 0x000000ffff02e224 */ /* 0x001fc400078e0006 */
[----:B----4-:R-:W-:Y:S01]  /*226d0*/  @!P6 IMAD.MOV.U32 R3, RZ, RZ, R7 ;  /* 0x000000ffff03e224 */ /* 0x010fe200078e0007 */
[----:B------:R-:W-:Y:S01]  /*226e0*/  LOP3.LUT R4, R0, 0x20, RZ, 0xfc, !PT ;  /* 0x0000002000047812 */ /* 0x000fe200078efcff */
[----:B------:R-:W4:Y:S04]  /*226f0*/  LDL R7, [R1+0x19b8] ;  /* 0x0019b80001077983 */ /* 0x000f280000100800 */
[----:B------:R2:W4:Y:S04]  /*22700*/  @!P6 LDG.E.U8 R11, desc[UR10][R2.64] ;  /* 0x0000000a020be981 */ /* 0x000528000c1e1100 */
[----:B------:R-:W4:Y:S01]  /*22710*/  LDL R6, [R1+0x19d8] ;  /* 0x0019d80001067983 */ /* 0x000f220000100800 */
[----:B--2---:R-:W-:Y:S01]  /*22720*/  @!P2 IMAD.MOV.U32 R2, RZ, RZ, R5 ;  /* 0x000000ffff02a224 */ /* 0x004fe200078e0005 */
[----:B------:R-:W-:-:S02]  /*22730*/  ISETP.GE.AND P3, PT, R4, UR7, PT ;  /* 0x0000000704007c0c */ /* 0x000fc4000bf66270 */
[----:B------:R-:W2:Y:S01]  /*22740*/  LDL R5, [R1+0x19e0] ;  /* 0x0019e00001057983 */ /* 0x000ea20000100800 */
[----:B-----5:R-:W-:-:S03]  /*22750*/  @!P2 IMAD.MOV.U32 R3, RZ, RZ, R10 ;  /* 0x000000ffff03a224 */ /* 0x020fc600078e000a */
[----:B------:R-:W5:Y:S04]  /*22760*/  LDL R10, [R1+0x19c0] ;  /* 0x0019c000010a7983 */ /* 0x000f680000100800 */
[----:B------:R3:W2:Y:S01]  /*22770*/  @!P2 LDG.E.U8 R29, desc[UR10][R2.64] ;  /* 0x0000000a021da981 */ /* 0x0006a2000c1e1100 */
[----:B------:R-:W-:Y:S02]  /*22780*/  PRMT R27, RZ, 0x7610, R27 ;  /* 0x00007610ff1b7816 */ /* 0x000fe4000000001b */
[----:B---3--:R-:W-:Y:S02]  /*22790*/  @!P3 IMAD.MOV.U32 R3, RZ, RZ, R9 ;  /* 0x000000ffff03b224 */ /* 0x008fe400078e0009 */
[----:B------:R-:W-:-:S05]  /*227a0*/  @!P3 IMAD.MOV.U32 R2, RZ, RZ, R8 ;  /* 0x000000ffff02b224 */ /* 0x000fca00078e0008 */
[----:B------:R4:W3:Y:S01]  /*227b0*/  @!P3 LDG.E.U8 R27, desc[UR10][R2.64] ;  /* 0x0000000a021bb981 */ /* 0x0008e2000c1e1100 */
[----:B------:R-:W-:-:S03]  /*227c0*/  LOP3.LUT R4, R0, 0x24, RZ, 0xfc, !PT ;  /* 0x0000002400047812 */ /* 0x000fc600078efcff */
[----:B--2---:R-:W-:Y:S04]  /*227d0*/  STL [R1+0x289c], R29 ;  /* 0x00289c1d01007387 */ /* 0x004fe80000100800 */
[----:B------:R-:W2:Y:S04]  /*227e0*/  LDL R9, [R1+0x19c8] ;  /* 0x0019c80001097983 */ /* 0x000ea80000100800 */
[----:B------:R-:W2:Y:S01]  /*227f0*/  LDL R8, [R1+0x19e8] ;  /* 0x0019e80001087983 */ /* 0x000ea20000100800 */
[----:B------:R-:W-:Y:S02]  /*22800*/  ISETP.GE.AND P4, PT, R4, UR7, PT ;  /* 0x0000000704007c0c */ /* 0x000fe4000bf86270 */
[----:B------:R-:W-:-:S04]  /*22810*/  LOP3.LUT R4, R0, 0x28, RZ, 0xfc, !PT ;  /* 0x0000002800047812 */ /* 0x000fc800078efcff */
[----:B------:R-:W-:Y:S02]  /*22820*/  ISETP.GE.AND P5, PT, R4, UR7, PT ;  /* 0x0000000704007c0c */ /* 0x000fe4000bfa6270 */
[----:B------:R-:W-:Y:S02]  /*22830*/  LOP3.LUT R4, R0, 0x2c, RZ, 0xfc, !PT ;  /* 0x0000002c00047812 */ /* 0x000fe400078efcff */
[----:B------:R-:W-:-:S03]  /*22840*/  PRMT R26, RZ, 0x7610, R26 ;  /* 0x00007610ff1a7816 */ /* 0x000fc6000000001a */
[----:B----4-:R-:W-:Y:S02]  /*22850*/  @!P4 IMAD.MOV.U32 R2, RZ, RZ, R6 ;  /* 0x000000ffff02c224 */ /* 0x010fe400078e0006 */
[----:B------:R-:W-:Y:S01]  /*22860*/  @!P4 IMAD.MOV.U32 R3, RZ, RZ, R7 ;  /* 0x000000ffff03c224 */ /* 0x000fe200078e0007 */
[----:B------:R-:W-:-:S04]  /*22870*/  ISETP.GE.AND P6, PT, R4, UR7, PT ;  /* 0x0000000704007c0c */ /* 0x000fc8000bfc6270 */
[----:B------:R0:W4:Y:S01]  /*22880*/  @!P4 LDG.E.U8 R26, desc[UR10][R2.64] ;  /* 0x0000000a021ac981 */ /* 0x000122000c1e1100 */
[----:B------:R-:W-:Y:S02]  /*22890*/  PRMT R22, RZ, 0x7610, R22 ;  /* 0x00007610ff167816 */ /* 0x000fe40000000016 */
[----:B------:R-:W-:Y:S01]  /*228a0*/  PRMT R20, RZ, 0x7610, R20 ;  /* 0x00007610ff147816 */ /* 0x000fe20000000014 */
[----:B0-----:R-:W-:Y:S02]  /*228b0*/  @!P5 IMAD.MOV.U32 R2, RZ, RZ, R5 ;  /* 0x000000ffff02d224 */ /* 0x001fe400078e0005 */
[----:B-----5:R-:W-:-:S05]  /*228c0*/  @!P5 IMAD.MOV.U32 R3, RZ, RZ, R10 ;  /* 0x000000ffff03d224 */ /* 0x020fca00078e000a */
[----:B------:R2:W5:Y:S04]  /*228d0*/  @!P5 LDG.E.U8 R22, desc[UR10][R2.64] ;  /* 0x0000000a0216d981 */ /* 0x000568000c1e1100 */
[----:B---3--:R-:W-:Y:S04]  /*228e0*/  STL [R1+0x28a4], R27 ;  /* 0x0028a41b01007387 */ /* 0x008fe80000100800 */
[----:B------:R-:W-:Y:S04]  /*228f0*/  STL [R1+0x8], R13 ;  /* 0x0000080d01007387 */ /* 0x000fe80000100800 */
[----:B------:R-:W3:Y:S04]  /*22900*/  LDL R7, [R1+0x19cc] ;  /* 0x0019cc0001077983 */ /* 0x000ee80000100800 */
[----:B------:R-:W3:Y:S01]  /*22910*/  LDL R6, [R1+0x19f0] ;  /* 0x0019f00001067983 */ /* 0x000ee20000100800 */
[----:B--2---:R-:W-:-:S02]  /*22920*/  @!P6 IMAD.MOV.U32 R3, RZ, RZ, R9 ;  /* 0x000000ffff03e224 */ /* 0x004fc400078e0009 */
[----:B------:R-:W-:-:S05]  /*22930*/  @!P6 IMAD.MOV.U32 R2, RZ, RZ, R8 ;  /* 0x000000ffff02e224 */ /* 0x000fca00078e0008 */
[----:B------:R3:W2:Y:S01]  /*22940*/  @!P6 LDG.E.U8 R20, desc[UR10][R2.64] ;  /* 0x0000000a0214e981 */ /* 0x0006a2000c1e1100 */
[----:B------:R-:W-:-:S04]  /*22950*/  LOP3.LUT R4, R0, 0x30, RZ, 0xfc, !PT ;  /* 0x0000003000047812 */ /* 0x000fc800078efcff */
[----:B------:R-:W-:Y:S01]  /*22960*/  ISETP.GE.AND P2, PT, R4, UR7, PT ;  /* 0x0000000704007c0c */ /* 0x000fe2000bf46270 */
[----:B----4-:R-:W-:Y:S04]  /*22970*/  STL [R1+0x28a8], R26 ;  /* 0x0028a81a01007387 */ /* 0x010fe80000100800 */
[----:B------:R-:W-:Y:S04]  /*22980*/  STL [R1+0x4], R12 ;  /* 0x0000040c01007387 */ /* 0x000fe80000100800 */
[----:B------:R-:W4:Y:S04]  /*22990*/  LDL R5, [R1+0x19f8] ;  /* 0x0019f80001057983 */ /* 0x000f280000100800 */
[----:B------:R-:W4:Y:S04]  /*229a0*/  LDL R10, [R1+0x19d4] ;  /* 0x0019d400010a7983 */ /* 0x000f280000100800 */
[----:B------:R0:W-:Y:S04]  /*229b0*/  STL [R1], R11 ;  /* 0x0000000b01007387 */ /* 0x0001e80000100800 */
[----:B-----5:R-:W-:Y:S04]  /*229c0*/  STL [R1+0x28a0], R22 ;  /* 0x0028a01601007387 */ /* 0x020fe80000100800 */
[----:B------:R-:W5:Y:S04]  /*229d0*/  LDL R9, [R1+0x19dc] ;  /* 0x0019dc0001097983 */ /* 0x000f680000100800 */
[----:B------:R-:W5:Y:S01]  /*229e0*/  LDL R8, [R1+0x1a00] ;  /* 0x001a000001087983 */ /* 0x000f620000100800 */
[----:B---3--:R-:W-:-:S03]  /*229f0*/  @!P2 IMAD.MOV.U32 R3, RZ, RZ, R7 ;  /* 0x000000ffff03a224 */ /* 0x008fc600078e0007 */
[----:B--2---:R1:W-:Y:S04]  /*22a00*/  STL [R1+0x28ac], R20 ;  /* 0x0028ac1401007387 */ /* 0x0043e80000100800 */
[----:B------:R-:W2:Y:S04]  /*22a10*/  LDL R7, [R1+0x1a08] ;  /* 0x001a080001077983 */ /* 0x000ea80000100800 */
[----:B0-----:R-:W3:Y:S01]  /*22a20*/  LDL R11, [R1+0x19e4] ;  /* 0x0019e400010b7983 */ /* 0x001ee20000100800 */
[----:B------:R-:W-:Y:S01]  /*22a30*/  LOP3.LUT R4, R0, 0x34, RZ, 0xfc, !PT ;  /* 0x0000003400047812 */ /* 0x000fe200078efcff */
[----:B------:R-:W-:Y:S01]  /*22a40*/  @!P2 IMAD.MOV.U32 R2, RZ, RZ, R6 ;  /* 0x000000ffff02a224 */ /* 0x000fe200078e0006 */
[----:B------:R-:W-:Y:S01]  /*22a50*/  PRMT R18, RZ, 0x7610, R18 ;  /* 0x00007610ff127816 */ /* 0x000fe20000000012 */
[----:B------:R-:W3:Y:S01]  /*22a60*/  LDL R15, [R1+0x19ec] ;  /* 0x0019ec00010f7983 */ /* 0x000ee20000100800 */
[----:B------:R-:W-:-:S02]  /*22a70*/  ISETP.GE.AND P3, PT, R4, UR7, PT ;  /* 0x0000000704007c0c */ /* 0x000fc4000bf66270 */
[----:B------:R-:W-:Y:S01]  /*22a80*/  LOP3.LUT R4, R0, 0x38, RZ, 0xfc, !PT ;  /* 0x0000003800047812 */ /* 0x000fe200078efcff */
[----:B------:R-:W3:Y:S03]  /*22a90*/  LDL R14, [R1+0x19f4] ;  /* 0x0019f400010e7983 */ /* 0x000ee60000100800 */
[----:B------:R-:W-:Y:S01]  /*22aa0*/  ISETP.GE.AND P4, PT, R4, UR7, PT ;  /* 0x0000000704007c0c */ /* 0x000fe2000bf86270 */
[----:B------:R0:W3:Y:S01]  /*22ab0*/  @!P2 LDG.E.U8 R18, desc[UR10][R2.64] ;  /* 0x0000000a0212a981 */ /* 0x0000e2000c1e1100 */
[----:B------:R-:W-:-:S03]  /*22ac0*/  LOP3.LUT R4, R0, 0x40, RZ, 0xfc, !PT ;  /* 0x0000004000047812 */ /* 0x000fc600078efcff */
[----:B------:R-:W3:Y:S01]  /*22ad0*/  LDL R12, [R1+0x19fc] ;  /* 0x0019fc00010c7983 */ /* 0x000ee20000100800 */
[----:B------:R-:W-:Y:S02]  /*22ae0*/  ISETP.GE.AND P5, PT, R4, UR7, PT ;  /* 0x0000000704007c0c */ /* 0x000fe4000bfa6270 */
[----:B------:R-:W-:Y:S01]  /*22af0*/  LOP3.LUT R4, R0, 0x44, RZ, 0xfc, !PT ;  /* 0x0000004400047812 */ /* 0x000fe200078efcff */
[----:B------:R-:W3:Y:S03]  /*22b00*/  LDL R13, [R1+0x1a28] ;  /* 0x001a2800010d7983 */ /* 0x000ee60000100800 */
[----:B------:R-:W-:Y:S01]  /*22b10*/  ISETP.GE.AND P6, PT, R4, UR7, PT ;  /* 0x0000000704007c0c */ /* 0x000fe2000bfc6270 */
[----:B------:R-:W3:Y:S01]  /*22b20*/  LDL R16, [R1+0x1a04] ;  /* 0x001a040001107983 */ /* 0x000ee20000100800 */
[----:B------:R-:W-:Y:S02]  /*22b30*/  LOP3.LUT R4, R0, 0x48, RZ, 0xfc, !PT ;  /* 0x0000004800047812 */ /* 0x000fe400078efcff */
[----:B0-----:R-:W-:Y:S01]  /*22b40*/  PRMT R2, RZ, 0x7610, R2 ;  /* 0x00007610ff027816 */ /* 0x001fe20000000002 */
[----:B-1----:R-:W3:Y:S01]  /*22b50*/  LDL R20, [R1+0x1a24] ;  /* 0x001a240001147983 */ /* 0x002ee20000100800 */
[----:B------:R-:W-:Y:S01]  /*22b60*/  ISETP.GE.AND P2, PT, R4, UR7, PT ;  /* 0x0000000704007c0c */ /* 0x000fe2000bf46270 */
[----:B----4-:R-:W-:-:S02]  /*22b70*/  @!P3 IMAD.MOV.U32 R4, RZ, RZ, R5 ;  /* 0x000000ffff04b224 */ /* 0x010fc400078e0005 */
[----:B------:R-:W-:Y:S01]  /*22b80*/  @!P3 IMAD.MOV.U32 R5, RZ, RZ, R10 ;  /* 0x000000ffff05b224 */ /* 0x000fe200078e000a */
[----:B------:R-:W4:Y:S01]  /*22b90*/  LDL R17, [R1+0x19bc] ;  /* 0x0019bc0001117983 */ /* 0x000f220000100800 */
[----:B------:R-:W-:-:S03]  /*22ba0*/  LOP3.LUT R6, R0, 0x4c, RZ, 0xfc, !PT ;  /* 0x0000004c00067812 */ /* 0x000fc600078efcff */
[----:B------:R-:W4:Y:S01]  /*22bb0*/  LDL R10, [R1+0x1a10] ;  /* 0x001a1000010a7983 */ /* 0x000f220000100800 */
[----:B------:R-:W-:-:S03]  /*22bc0*/  PRMT R3, RZ, 0x7610, R3 ;  /* 0x00007610ff037816 */ /* 0x000fc60000000003 */
[----:B------:R5:W4:Y:S01]  /*22bd0*/  @!P3 LDG.E.U8 R2, desc[UR10][R4.64] ;  /* 0x0000000a0402b981 */ /* 0x000b22000c1e1100 */
[----:B------:R-:W-:Y:S02]  /*22be0*/  ISETP.GE.AND P3, PT, R6, UR7, PT ;  /* 0x0000000706007c0c */ /* 0x000fe4000bf66270 */
[----:B------:R-:W-:Y:S01]  /*22bf0*/  LOP3.LUT R6, R0, 0x50, RZ, 0xfc, !PT ;  /* 0x0000005000067812 */ /* 0x000fe200078efcff */
[----:B------:R-:W4:Y:S04]  /*22c00*/  LDL R29, [R1+0x1a44] ;  /* 0x001a4400011d7983 */ /* 0x000f280000100800 */
[----:B------:R-:W4:Y:S01]  /*22c10*/  LDL R27, [R1+0x1a68] ;  /* 0x001a6800011b7983 */ /* 0x000f220000100800 */
[----:B-----5:R-:W-:Y:S02]  /*22c20*/  @!P4 IMAD.MOV.U32 R4, RZ, RZ, R8 ;  /* 0x000000ffff04c224 */ /* 0x020fe400078e0008 */
[----:B------:R-:W-:Y:S01]  /*22c30*/  @!P4 IMAD.MOV.U32 R5, RZ, RZ, R9 ;  /* 0x000000ffff05c224 */ /* 0x000fe200078e0009 */
[----:B------:R-:W5:Y:S04]  /*22c40*/  LDL R26, [R1+0x1a4c] ;  /* 0x001a4c00011a7983 */ /* 0x000f680000100800 */
[----:B------:R-:W5:Y:S04]  /*22c50*/  LDL R9, [R1+0x1a18] ;  /* 0x001a180001097983 */ /* 0x000f680000100800 */
[----:B------:R0:W5:Y:S01]  /*22c60*/  @!P4 LDG.E.U8 R3, desc[UR10][R4.64] ;  /* 0x0000000a0403c981 */ /* 0x000162000c1e1100 */
[----:B------:R-:W-:-:S03]  /*22c70*/  ISETP.GE.AND P4, PT, R6, UR7, PT ;  /* 0x0000000706007c0c */ /* 0x000fc6000bf86270 */
[----:B------:R-:W5:Y:S01]  /*22c80*/  LDL R22, [R1+0x1a74] ;  /* 0x001a740001167983 */ /* 0x000f620000100800 */
[----:B--2---:R-:W-:Y:S02]  /*22c90*/  @!P5 IMAD.MOV.U32 R6, RZ, RZ, R7 ;  /* 0x000000ffff06d224 */ /* 0x004fe400078e0007 */
[----:B---3--:R-:W-:Y:S02]  /*22ca0*/  @!P5 IMAD.MOV.U32 R7, RZ, RZ, R11 ;  /* 0x000000ffff07d224 */ /* 0x008fe400078e000b */
[----:B------:R-:W2:Y:S01]  /*22cb0*/  LDL R11, [R1+0x1a20] ;  /* 0x001a2000010b7983 */ /* 0x000ea20000100800 */
[----:B0-----:R-:W-:Y:S02]  /*22cc0*/  PRMT R4, RZ, 0x7610, R4 ;  /* 0x00007610ff047816 */ /* 0x001fe40000000004 */
[----:B------:R-:W-:Y:S02]  /*22cd0*/  LOP3.LUT R8, R0, 0x54, RZ, 0xfc, !PT ;  /* 0x0000005400087812 */ /* 0x000fe400078efcff */
[----:B------:R-:W-:-:S02]  /*22ce0*/  PRMT R5, RZ, 0x7610, R5 ;  /* 0x00007610ff057816 */ /* 0x000fc40000000005 */
[----:B------:R0:W3:Y:S01]  /*22cf0*/  @!P5 LDG.E.U8 R4, desc[UR10][R6.64] ;  /* 0x0000000a0604d981 */ /* 0x0000e2000c1e1100 */
[----:B------:R-:W-:Y:S02]  /*22d00*/  ISETP.GE.AND P5, PT, R8, UR7, PT ;  /* 0x0000000708007c0c */ /* 0x000fe4000bfa6270 */
[----:B------:R-:W-:Y:S01]  /*22d10*/  LOP3.LUT R8, R0, 0x58, RZ, 0xfc, !PT ;  /* 0x0000005800087812 */ /* 0x000fe200078efcff */
[----:B0-----:R-:W-:Y:S02]  /*22d20*/  @!P6 IMAD.MOV.U32 R7, RZ, RZ, R15 ;  /* 0x000000ffff07e224 */ /* 0x001fe400078e000f */
[----:B------:R-:W3:Y:S01]  /*22d30*/  LDL R15, [R1+0x1a0c] ;  /* 0x001a0c00010f7983 */ /* 0x000ee20000100800 */
[----:B----4-:R-:W-:-:S05]  /*22d40*/  @!P6 IMAD.MOV.U32 R6, RZ, RZ, R10 ;  /* 0x000000ffff06e224 */ /* 0x010fca00078e000a */
[----:B------:R0:W4:Y:S01]  /*22d50*/  @!P6 LDG.E.U8 R5, desc[UR10][R6.64] ;  /* 0x0000000a0605e981 */ /* 0x000122000c1e1100 */
[----:B------:R-:W-:Y:S02]  /*22d60*/  ISETP.GE.AND P6, PT, R8, UR7, PT ;  /* 0x0000000708007c0c */ /* 0x000fe4000bfc6270 */
[----:B------:R-:W-:Y:S02]  /*22d70*/  LOP3.LUT R10, R0, 0x60, RZ, 0xfc, !PT ;  /* 0x00000060000a7812 */ /* 0x000fe400078efcff */
[----:B0-----:R-:W-:Y:S01]  /*22d80*/  PRMT R6, RZ, 0x7610, R6 ;  /* 0x00007610ff067816 */ /* 0x001fe20000000006 */
[----:B-----5:R-:W-:Y:S02]  /*22d90*/  @!P2 IMAD.MOV.U32 R8, RZ, RZ, R9 ;  /* 0x000000ffff08a224 */ /* 0x020fe400078e0009 */
[----:B------:R-:W-:Y:S01]  /*22da0*/  @!P2 IMAD.MOV.U32 R9, RZ, RZ, R14 ;  /* 0x000000ffff09a224 */ /* 0x000fe200078e000e */
[----:B------:R-:W-:Y:S01]  /*22db0*/  PRMT R7, RZ, 0x7610, R7 ;  /* 0x00007610ff077816 */ /* 0x000fe20000000007 */
[----:B------:R-:W5:Y:S04]  /*22dc0*/  LDL R14, [R1+0x1a30] ;  /* 0x001a3000010e7983 */ /* 0x000f680000100800 */
[----:B------:R-:W4:Y:S01]  /*22dd0*/  @!P2 LDG.E.U8 R6, desc[UR10][R8.64] ;  /* 0x0000000a0806a981 */ /* 0x000f22000c1e1100 */
[----:B------:R-:W-:Y:S01]  /*22de0*/  ISETP.GE.AND P2, PT, R10, UR7, PT ;  /* 0x000000070a007c0c */ /* 0x000fe2000bf46270 */
[----:B--2---:R-:W-:-:S02]  /*22df0*/  @!P3 IMAD.MOV.U32 R10, RZ, RZ, R11 ;  /* 0x000000ffff0ab224 */ /* 0x004fc400078e000b */
[----:B------:R-:W-:-:S05]  /*22e00*/  @!P3 IMAD.MOV.U32 R11, RZ, RZ, R12 ;  /* 0x000000ffff0bb224 */ /* 0x000fca00078e000c */
[----:B------:R0:W2:Y:S02]  /*22e10*/  @!P3 LDG.E.U8 R7, desc[UR10][R10.64] ;  /* 0x0000000a0a07b981 */ /* 0x0000a4000c1e1100 */
[----:B0-----:R-:W-:Y:S02]  /*22e20*/  @!P4 IMAD.MOV.U32 R10, RZ, RZ, R13 ;  /* 0x000000ffff0ac224 */ /* 0x001fe400078e000d */
[----:B------:R-:W2:Y:S01]  /*22e30*/  LDL R13, [R1+0x1a48] ;  /* 0x001a4800010d7983 */ /* 0x000ea20000100800 */
[----:B------:R-:W-:Y:S01]  /*22e40*/  PRMT R8, RZ, 0x7610, R8 ;  /* 0x00007610ff087816 */ /* 0x000fe20000000008 */
[----:B------:R-:W-:Y:S02]  /*22e50*/  @!P4 IMAD.MOV.U32 R11, RZ, RZ, R16 ;  /* 0x000000ffff0bc224 */ /* 0x000fe400078e0010 */
[----:B------:R-:W4:Y:S01]  /*22e60*/  LDL R16, [R1+0x19d0] ;  /* 0x0019d00001107983 */ /* 0x000f220000100800 */
[C---:B------:R-:W-:Y:S02]  /*22e70*/  LOP3.LUT R12, R0.reuse, 0x64, RZ, 0xfc, !PT ;  /* 0x00000064000c7812 */ /* 0x040fe400078efcff */
[----:B------:R-:W-:Y:S01]  /*22e80*/  PRMT R9, RZ, 0x7610, R9 ;  /* 0x00007610ff097816 */ /* 0x000fe20000000009 */
[----:B------:R3:W4:Y:S01]  /*22e90*/  @!P4 LDG.E.U8 R8, desc[UR10][R10.64] ;  /* 0x0000000a0a08c981 */ /* 0x000722000c1e1100 */
[----:B------:R-:W-:-:S02]  /*22ea0*/  ISETP.GE.AND P3, PT, R0, UR7, PT ;  /* 0x0000000700007c0c */ /* 0x000fc4000bf66270 */
[----:B------:R-:W-:Y:S02]  /*22eb0*/  ISETP.GE.AND P4, PT, R12, UR7, PT ;  /* 0x000000070c007c0c */ /* 0x000fe4000bf86270 */
[----:B------:R-:W-:Y:S01]  /*22ec0*/  LOP3.LUT R12, R0, 0x70, RZ, 0xfc, !PT ;  /* 0x00000070000c7812 */ /* 0x000fe200078efcff */
[----:B---3--:R-:W-:Y:S02]  /*22ed0*/  @!P5 IMAD.MOV.U32 R11, RZ, RZ, R15 ;  /* 0x000000ffff0bd224 */ /* 0x008fe400078e000f */
[----:B------:R-:W3:Y:S01]  /*22ee0*/  LDL R15, [R1+0x1a2c] ;  /* 0x001a2c00010f7983 */ /* 0x000ee20000100800 */
[----:B-----5:R-:W-:-:S03]  /*22ef0*/  @!P5 IMAD.MOV.U32 R10, RZ, RZ, R14 ;  /* 0x000000ffff0ad224 */ /* 0x020fc600078e000e */
[----:B------:R-:W3:Y:S04]  /*22f00*/  LDL R14, [R1+0x1a50] ;  /* 0x001a5000010e7983 */ /* 0x000ee80000100800 */
[----:B------:R0:W5:Y:S01]  /*22f10*/  @!P5 LDG.E.U8 R9, desc[UR10][R10.64] ;  /* 0x0000000a0a09d981 */ /* 0x000162000c1e1100 */
[----:B------:R-:W-:Y:S02]  /*22f20*/  ISETP.GE.AND P5, PT, R12, UR7, PT ;  /* 0x000000070c007c0c */ /* 0x000fe4000bfa6270 */
[----:B0-----:R-:W-:Y:S01]  /*22f30*/  PRMT R10, RZ, 0x7610, R10 ;  /* 0x00007610ff0a7816 */ /* 0x001fe2000000000a */
[----:B--2---:R-:W-:Y:S02]  /*22f40*/  @!P2 IMAD.MOV.U32 R12, RZ, RZ, R13 ;  /* 0x000000ffff0ca224 */ /* 0x004fe400078e000d */
[----:B------:R-:W-:-:S02]  /*22f50*/  @!P2 IMAD.MOV.U32 R13, RZ, RZ, R20 ;  /* 0x000000ffff0da224 */ /* 0x000fc400078e0014 */
[----:B------:R-:W2:Y:S04]  /*22f60*/  LDL R20, [R1+0x1a60] ;  /* 0x001a600001147983 */ /* 0x000ea80000100800 */
[----:B------:R0:W2:Y:S02]  /*22f70*/  @!P2 LDG.E.U8 R10, desc[UR10][R12.64] ;  /* 0x0000000a0c0aa981 */ /* 0x0000a4000c1e1100 */
[----:B0-----:R-:W-:Y:S02]  /*22f80*/  @!P3 IMAD.MOV.U32 R13, RZ, RZ, R17 ;  /* 0x000000ffff0db224 */ /* 0x001fe400078e0011 */
[----:B------:R-:W2:Y:S01]  /*22f90*/  LDL R17, [R1+0x1a78] ;  /* 0x001a780001117983 */ /* 0x000ea20000100800 */
[----:B------:R-:W-:Y:S01]  /*22fa0*/  LOP3.LUT R11, R0, 0x74, RZ, 0xfc, !PT ;  /* 0x00000074000b7812 */ /* 0x000fe200078efcff */
[----:B----4-:R-:W-:Y:S01]  /*22fb0*/  @!P3 IMAD.MOV.U32 R12, RZ, RZ, R16 ;  /* 0x000000ffff0cb224 */ /* 0x010fe200078e0010 */
[----:B------:R-:W-:-:S02]  /*22fc0*/  PRMT R28, RZ, 0x7610, R28 ;  /* 0x00007610ff1c7816 */ /* 0x000fc4000000001c */
[----:B------:R-:W-:Y:S02]  /*22fd0*/  ISETP.GE.AND P2, PT, R11, UR7, PT ;  /* 0x000000070b007c0c */ /* 0x000fe4000bf46270 */
[----:B------:R-:W-:Y:S02]  /*22fe0*/  PRMT R11, RZ, 0x7610, R11 ;  /* 0x00007610ff0b7816 */ /* 0x000fe4000000000b */
[----:B------:R0:W4:Y:S01]  /*22ff0*/  @!P3 LDG.E.U8 R28, desc[UR10][R12.64] ;  /* 0x0000000a0c1cb981 */ /* 0x000122000c1e1100 */
[C---:B------:R-:W-:Y:S02]  /*23000*/  LOP3.LUT R16, R0.reuse, 0x68, RZ, 0xfc, !PT ;  /* 0x0000006800107812 */ /* 0x040fe400078efcff */
[----:B0-----:R-:W-:Y:S02]  /*23010*/  PRMT R12, RZ, 0x7610, R12 ;  /* 0x00007610ff0c7816 */ /* 0x001fe4000000000c */
[----:B------:R-:W-:Y:S01]  /*23020*/  LOP3.LUT R13, R0, 0x5c, RZ, 0xfc, !PT ;  /* 0x0000005c000d7812 */ /* 0x000fe200078efcff */
[----:B---3--:R0:W3:Y:S03]  /*23030*/  @!P4 LDG.E.U8 R11, desc[UR10][R14.64] ;  /* 0x0000000a0e0bc981 */ /* 0x0080e6000c1e1100 */
[----:B------:R-:W-:-:S02]  /*23040*/  ISETP.GE.AND P3, PT, R13, UR7, PT ;  /* 0x000000070d007c0c */ /* 0x000fc4000bf66270 */
[----:B------:R-:W-:Y:S01]  /*23050*/  PRMT R13, RZ, 0x7610, R13 ;  /* 0x00007610ff0d7816 */ /* 0x000fe2000000000d */
[----:B0-----:R-:W-:Y:S02]  /*23060*/  @!P5 IMAD.MOV.U32 R14, RZ, RZ, R27 ;  /* 0x000000ffff0ed224 */ /* 0x001fe400078e001b */
[----:B------:R-:W-:Y:S01]  /*23070*/  @!P5 IMAD.MOV.U32 R15, RZ, RZ, R29 ;  /* 0x000000ffff0fd224 */ /* 0x000fe200078e001d */
[----:B------:R-:W-:Y:S01]  /*23080*/  ISETP.GE.AND P4, PT, R16, UR7, PT ;  /* 0x0000000710007c0c */ /* 0x000fe2000bf86270 */
[----:B------:R-:W3:Y:S01]  /*23090*/  LDL R29, [R1+0x1a3c] ;  /* 0x001a3c00011d7983 */ /* 0x000ee20000100800 */
[----:B------:R-:W-:-:S03]  /*230a0*/  LOP3.LUT R16, R0, 0x6c, RZ, 0xfc, !PT ;  /* 0x0000006c00107812 */ /* 0x000fc600078efcff */
[----:B------:R0:W3:Y:S01]  /*230b0*/  @!P5 LDG.E.U8 R12, desc[UR10][R14.64] ;  /* 0x0000000a0e0cd981 */ /* 0x0000e2000c1e1100 */
[----:B------:R-:W-:-:S03]  /*230c0*/  PRMT R19, RZ, 0x7610, R19 ;  /* 0x00007610ff137816 */ /* 0x000fc60000000013 */
[----:B------:R-:W3:Y:S01]  /*230d0*/  LDL R27, [R1+0x1a58] ;  /* 0x001a5800011b7983 */ /* 0x000ee20000100800 */
[----:B0-----:R-:W-:Y:S02]  /*230e0*/  @!P2 IMAD.MOV.U32 R14, RZ, RZ, R22 ;  /* 0x000000ffff0ea224 */ /* 0x001fe400078e0016 */
[----:B------:R-:W-:Y:S01]  /*230f0*/  @!P2 IMAD.MOV.U32 R15, RZ, RZ, R26 ;  /* 0x000000ffff0fa224 */ /* 0x000fe200078e001a */
[----:B------:R-:W3:Y:S04]  /*23100*/  LDL R22, [R1+0x1a70] ;  /* 0x001a700001167983 */ /* 0x000ee80000100800 */
[----:B------:R0:W3:Y:S01]  /*23110*/  @!P2 LDG.E.U8 R13, desc[UR10][R14.64] ;  /* 0x0000000a0e0da981 */ /* 0x0000e2000c1e1100 */
[----:B------:R-:W-:-:S03]  /*23120*/  ISETP.GE.AND P2, PT, R16, UR7, PT ;  /* 0x0000000710007c0c */ /* 0x000fc6000bf46270 */
[----:B------:R-:W3:Y:S01]  /*23130*/  LDL R26, [R1+0x1a54] ;  /* 0x001a5400011a7983 */ /* 0x000ee20000100800 */
[----:B0-----:R-:W-:Y:S01]  /*23140*/  PRMT R14, RZ, 0x7610, R14 ;  /* 0x00007610ff0e7816 */ /* 0x001fe2000000000e */
[----:B--2---:R-:W-:Y:S02]  /*23150*/  @!P1 IMAD.MOV.U32 R16, RZ, RZ, R17 ;  /* 0x000000ffff109224 */ /* 0x004fe400078e0011 */
[----:B------:R-:W-:Y:S01]  /*23160*/  @!P1 IMAD.MOV.U32 R17, RZ, RZ, R20 ;  /* 0x000000ffff119224 */ /* 0x000fe200078e0014 */
[----:B------:R-:W-:Y:S01]  /*23170*/  PRMT R15, RZ, 0x7610, R15 ;  /* 0x00007610ff0f7816 */ /* 0x000fe2000000000f */
[----:B------:R-:W2:Y:S04]  /*23180*/  LDL R20, [R1+0x1a64] ;  /* 0x001a640001147983 */ /* 0x000ea80000100800 */
[----:B------:R0:W2:Y:S04]  /*23190*/  @!P1 LDG.E.U8 R14, desc[UR10][R16.64] ;  /* 0x0000000a100e9981 */ /* 0x0000a8000c1e1100 */
[----:B------:R-:W0:Y:S04]  /*231a0*/  LDL R16, [R1+0x1a14] ;  /* 0x001a140001107983 */ /* 0x000e280000100800 */
[----:B------:R-:W0:Y:S02]  /*231b0*/  LDL R17, [R1+0x1a38] ;  /* 0x001a380001117983 */ /* 0x000e240000100800 */
[----:B0-----:R-:W-:-:S04]  /*231c0*/  @!P6 LOP3.LUT R17, R17, R16, RZ, 0x3c, !PT ;  /* 0x000000101111e212 */ /* 0x001fc800078e3cff */
[----:B------:R-:W-:-:S04]  /*231d0*/  @!P6 LOP3.LUT R16, R17, R16, RZ, 0x3c, !PT ;  /* 0x000000101110e212 */ /* 0x000fc800078e3cff */
[----:B------:R-:W-:-:S05]  /*231e0*/  @!P6 LOP3.LUT R17, R17, R16, RZ, 0x3c, !PT ;  /* 0x000000101111e212 */ /* 0x000fca00078e3cff */
        /* <DEDUP_REMOVED lines=8> */
[----:B------:R-:W0:Y:S01]  /*23270*/  LDL R17, [R1+0x1a5c] ;  /* 0x001a5c0001117983 */ /* 0x000e220000100800 */
[----:B------:R-:W-:Y:S02]  /*23280*/  LOP3.LUT R0, R0, 0x78, RZ, 0xfc, !PT ;  /* 0x0000007800007812 */ /* 0x000fe400078efcff */
[----:B------:R-:W-:-:S02]  /*23290*/  PRMT R21, RZ, 0x7610, R21 ;  /* 0x00007610ff157816 */ /* 0x000fc40000000015 */
[----:B------:R-:W-:Y:S02]  /*232a0*/  ISETP.GE.AND P5, PT, R0, UR7, PT ;  /* 0x0000000700007c0c */ /* 0x000fe4000bfa6270 */
[----:B------:R-:W-:Y:S01]  /*232b0*/  PRMT R23, RZ, 0x7610, R23 ;  /* 0x00007610ff177816 */ /* 0x000fe20000000017 */
[----:B------:R-:W2:Y:S01]  /*232c0*/  LDL R0, [R1+0x1a6c] ;  /* 0x001a6c0001007983 */ /* 0x000ea20000100800 */
[----:B------:R-:W-:Y:S02]  /*232d0*/  PRMT R24, RZ, 0x7610, R24 ;  /* 0x00007610ff187816 */ /* 0x000fe40000000018 */
[----:B0-----:R-:W-:-:S04]  /*232e0*/  @!P4 LOP3.LUT R17, R17, R16, RZ, 0x3c, !PT ;  /* 0x000000101111c212 */ /* 0x001fc800078e3cff */
[----:B------:R-:W-:-:S04]  /*232f0*/  @!P4 LOP3.LUT R16, R17, R16, RZ, 0x3c, !PT ;  /* 0x000000101110c212 */ /* 0x000fc800078e3cff */
[----:B------:R-:W-:-:S05]  /*23300*/  @!P4 LOP3.LUT R17, R17, R16, RZ, 0x3c, !PT ;  /* 0x000000101111c212 */ /* 0x000fca00078e3cff */
[----:B------:R3:W4:Y:S02]  /*23310*/  @!P4 LDG.E.U8 R21, desc[UR10][R16.64] ;  /* 0x0000000a1015c981 */ /* 0x000724000c1e1100 */
[----:B---3--:R-:W-:Y:S02]  /*23320*/  @!P2 IMAD.MOV.U32 R16, RZ, RZ, R27 ;  /* 0x000000ffff10a224 */ /* 0x008fe400078e001b */
[----:B------:R-:W-:-:S05]  /*23330*/  @!P2 IMAD.MOV.U32 R17, RZ, RZ, R29 ;  /* 0x000000ffff11a224 */ /* 0x000fca00078e001d */
[----:B------:R0:W3:Y:S02]  /*23340*/  @!P2 LDG.E.U8 R23, desc[UR10][R16.64] ;  /* 0x0000000a1017a981 */ /* 0x0000e4000c1e1100 */
[----:B0-----:R-:W-:Y:S02]  /*23350*/  @!P5 IMAD.MOV.U32 R16, RZ, RZ, R22 ;  /* 0x000000ffff10d224 */ /* 0x001fe400078e0016 */
[----:B------:R-:W-:-:S05]  /*23360*/  @!P5 IMAD.MOV.U32 R17, RZ, RZ, R26 ;  /* 0x000000ffff11d224 */ /* 0x000fca00078e001a */
[----:B------:R2:W3:Y:S02]  /*23370*/  @!P5 LDG.E.U8 R24, desc[UR10][R16.64] ;  /* 0x0000000a1018d981 */ /* 0x0004e4000c1e1100 */
[----:B--2---:R-:W-:-:S05]  /*23380*/  @!P0 IMAD.MOV.U32 R17, RZ, RZ, R20 ;  /* 0x000000ffff118224 */ /* 0x004fca00078e0014 */
[----:B------:R-:W-:Y:S04]  /*23390*/  STL [R1+0x2138], R17 ;  /* 0x0021381101007387 */ /* 0x000fe80000100800 */
        /* <DEDUP_REMOVED lines=237> */
[----:B------:R-:W2:Y:S04]  /*24270*/  LDL.LU R20, [R1+0x14] ;  /* 0x0000140001147983 */ /* 0x000ea80000300800 */
[----:B------:R-:W2:Y:S04]  /*24280*/  LDL.LU R26, [R1+0x8] ;  /* 0x00000800011a7983 */ /* 0x000ea80000300800 */
[----:B------:R-:W2:Y:S01]  /*24290*/  LDL.LU R27, [R1+0x4] ;  /* 0x00000400011b7983 */ /* 0x000ea20000300800 */
[----:B------:R-:W0:Y:S01]  /*242a0*/  S2R R29, SR_TID.X ;  /* 0x00000000001d7919 */ /* 0x000e220000002100 */
[----:B------:R-:W-:Y:S01]  /*242b0*/  PRMT R25, RZ, 0x7610, R25 ;  /* 0x00007610ff197816 */ /* 0x000fe20000000019 */
[----:B------:R-:W-:Y:S01]  /*242c0*/  @!P0 IMAD.MOV.U32 R16, RZ, RZ, R0 ;  /* 0x000000ffff108224 */ /* 0x000fe200078e0000 */
[----:B------:R-:W2:Y:S04]  /*242d0*/  LDL.LU R22, [R1+0x10] ;  /* 0x0000100001167983 */ /* 0x000ea80000300800 */
[----:B------:R1:W2:Y:S01]  /*242e0*/  @!P0 LDG.E.U8 R25, desc[UR10][R16.64] ;  /* 0x0000000a10198981 */ /* 0x0002a2000c1e1100 */
[----:B0-----:R-:W-:-:S03]  /*242f0*/  LOP3.LUT R0, R29, 0x3f, RZ, 0xc0, !PT ;  /* 0x0000003f1d007812 */ /* 0x001fc600078ec0ff */
[----:B------:R-:W2:Y:S01]  /*24300*/  LDL.LU R29, [R1+0xc] ;  /* 0x00000c00011d7983 */ /* 0x000ea20000300800 */
[----:B-1----:R-:W-:-:S05]  /*24310*/  LOP3.LUT R16, R0, 0x40, RZ, 0xfc, !PT ;  /* 0x0000004000107812 */ /* 0x002fca00078efcff */
        /* <DEDUP_REMOVED lines=197> */
[----:B------:R-:W-:Y:S01]  /*24f70*/  STL [R1+0x2770], R16 ;  /* 0x0027701001007387 */ /* 0x000fe20000100800 */
[----:B------:R-:W0:Y:S03]  /*24f80*/  S2UR UR6, SR_CgaCtaId ;  /* 0x00000000000679c3 */ /* 0x000e260000008800 */
        /* <DEDUP_REMOVED lines=22> */
[----:B------:R-:W-:-:S03]  /*250f0*/  UMOV UR5, 0x400 ;  /* 0x0000040000057882 */ /* 0x000fc60000000000 */
[----:B------:R-:W-:Y:S04]  /*25100*/  STL [R1+0x2828], R16 ;  /* 0x0028281001007387 */ /* 0x000fe80000100800 */
[----:B------:R-:W-:Y:S01]  /*25110*/  STL [R1+0x2830], R16 ;  /* 0x0028301001007387 */ /* 0x000fe20000100800 */
[----:B0-----:R-:W-:Y:S01]  /*25120*/  ULEA UR5, UR6, UR5, 0x18 ;  /* 0x0000000506057291 */ /* 0x001fe2000f8ec0ff */
[----:B------:R-:W-:Y:S06]  /*25130*/  BAR.SYNC.DEFER_BLOCKING 0x0 ;  /* 0x0000000000007b1d */ /* 0x000fec0000010000 */
        /* <DEDUP_REMOVED lines=13> */
[----:B--2---:R0:W-:Y:S04]  /*25210*/  STS.U8 [R0+UR5+0x40], R20 ;  /* 0x0000401400007988 */ /* 0x0041e80008000005 */
[----:B------:R1:W-:Y:S04]  /*25220*/  STS.U8 [R0+UR5+0x100], R26 ;  /* 0x0001001a00007988 */ /* 0x0003e80008000005 */
[----:B------:R2:W-:Y:S04]  /*25230*/  STS.U8 [R0+UR5+0x140], R27 ;  /* 0x0001401b00007988 */ /* 0x0005e80008000005 */
[----:B0-----:R-:W3:Y:S04]  /*25240*/  LDL.LU R20, [R1+0x28ac] ;  /* 0x0028ac0001147983 */ /* 0x001ee80000300800 */
[----:B-1----:R-:W3:Y:S04]  /*25250*/  LDL.LU R26, [R1+0x28a8] ;  /* 0x0028a800011a7983 */ /* 0x002ee80000300800 */
[----:B--2---:R-:W2:Y:S04]  /*25260*/  LDL.LU R27, [R1+0x28a4] ;  /* 0x0028a400011b7983 */ /* 0x004ea80000300800 */
[----:B------:R0:W-:Y:S04]  /*25270*/  STS.U8 [R0+UR5+0x340], R2 ;  /* 0x0003400200007988 */ /* 0x0001e80008000005 */
[----:B----4-:R-:W-:Y:S01]  /*25280*/  STS.U8 [R0+UR5], R28 ;  /* 0x0000001c00007988 */ /* 0x010fe20008000005 */
[----:B0-----:R-:W-:-:S03]  /*25290*/  LOP3.LUT R2, R0, 0x8, RZ, 0x3c, !PT ;  /* 0x0000000800027812 */ /* 0x001fc600078e3cff */
[----:B------:R-:W-:Y:S04]  /*252a0*/  STS.U8 [R0+UR5+0x300], R18 ;  /* 0x0003001200007988 */ /* 0x000fe80008000005 */
[----:B------:R-:W-:Y:S04]  /*252b0*/  STS.U8 [R0+UR5+0x400], R4 ;  /* 0x0004000400007988 */ /* 0x000fe80008000005 */
[----:B------:R-:W-:Y:S04]  /*252c0*/  STS.U8 [R0+UR5+0x440], R5 ;  /* 0x0004400500007988 */ /* 0x000fe80008000005 */
[----:B------:R-:W-:Y:S04]  /*252d0*/  STS.U8 [R0+UR5+0x500], R8 ;  /* 0x0005000800007988 */ /* 0x000fe80008000005 */
[----:B-----5:R-:W-:Y:S04]  /*252e0*/  STS.U8 [R0+UR5+0x540], R9 ;  /* 0x0005400900007988 */ /* 0x020fe80008000005 */
[----:B------:R-:W-:Y:S04]  /*252f0*/  STS.U8 [R0+UR5+0x600], R10 ;  /* 0x0006000a00007988 */ /* 0x000fe80008000005 */
[----:B------:R-:W-:Y:S04]  /*25300*/  STS.U8 [R0+UR5+0x640], R11 ;  /* 0x0006400b00007988 */ /* 0x000fe80008000005 */
[----:B------:R-:W-:Y:S04]  /*25310*/  STS.U8 [R0+UR5+0x700], R12 ;  /* 0x0007000c00007988 */ /* 0x000fe80008000005 */
[----:B------:R-:W-:Y:S04]  /*25320*/  STS.U8 [R0+UR5+0x740], R13 ;  /* 0x0007400d00007988 */ /* 0x000fe80008000005 */
[----:B---3--:R-:W-:Y:S04]  /*25330*/  STS.U8 [R0+UR5+0x240], R26 ;  /* 0x0002401a00007988 */ /* 0x008fe80008000005 */
[----:B--2---:R0:W-:Y:S04]  /*25340*/  STS.U8 [R0+UR5+0x200], R27 ;  /* 0x0002001b00007988 */ /* 0x0041e80008000005 */
[----:B------:R1:W-:Y:S04]  /*25350*/  STS.U8 [R2+UR5+0x80], R22 ;  /* 0x0000801602007988 */ /* 0x0003e80008000005 */
[----:B------:R2:W-:Y:S04]  /*25360*/  STS.U8 [R2+UR5+0xc0], R29 ;  /* 0x0000c01d02007988 */ /* 0x0005e80008000005 */
[----:B0-----:R-:W3:Y:S04]  /*25370*/  LDL.LU R0, [R1] ;  /* 0x0000000001007983 */ /* 0x001ee80000300800 */
[----:B-1----:R-:W4:Y:S04]  /*25380*/  LDL.LU R22, [R1+0x28a0] ;  /* 0x0028a00001167983 */ /* 0x002f280000300800 */
[----:B--2---:R-:W2:Y:S04]  /*25390*/  LDL.LU R29, [R1+0x289c] ;  /* 0x00289c00011d7983 */ /* 0x004ea80000300800 */
[----:B------:R-:W-:Y:S04]  /*253a0*/  STS.U8 [R2+UR5+0x2c0], R20 ;  /* 0x0002c01402007988 */ /* 0x000fe80008000005 */
[----:B------:R0:W-:Y:S04]  /*253b0*/  STS.U8 [R2+UR5+0x380], R3 ;  /* 0x0003800302007988 */ /* 0x0001e80008000005 */
[----:B------:R-:W-:Y:S04]  /*253c0*/  STS.U8 [R2+UR5+0x3c0], R14 ;  /* 0x0003c00e02007988 */ /* 0x000fe80008000005 */
        /* <DEDUP_REMOVED lines=8> */
[----:B0-----:R-:W5:Y:S04]  /*25450*/  LDL R3, [R1+0x1970] ;  /* 0x0019700001037983 */ /* 0x001f680000100800 */
[----:B---3--:R-:W-:Y:S04]  /*25460*/  STS.U8 [R2+UR5+0x180], R0 ;  /* 0x0001800002007988 */ /* 0x008fe80008000005 */
[----:B----4-:R-:W-:Y:S04]  /*25470*/  STS.U8 [R2+UR5+0x280], R22 ;  /* 0x0002801602007988 */ /* 0x010fe80008000005 */
[----:B--2---:R0:W-:Y:S04]  /*25480*/  STS.U8 [R2+UR5+0x1c0], R29 ;  /* 0x0001c01d02007988 */ /* 0x0041e80008000005 */
[----:B0-----:R-:W5:Y:S01]  /*25490*/  LDL R2, [R1+0x1958] ;  /* 0x0019580001027983 */ /* 0x001f620000100800 */
[----:B------:R-:W0:Y:S01]  /*254a0*/  S2R R0, SR_TID.X ;  /* 0x0000000000007919 */ /* 0x000e220000002100 */
[----:B------:R-:W-:-:S02]  /*254b0*/  ISETP.GE.AND P1, PT, R16, UR7, PT ;  /* 0x0000000710007c0c */ /* 0x000fc4000bf26270 */
[----:B------:R-:W-:Y:S02]  /*254c0*/  PRMT R16, RZ, 0x7610, R16 ;  /* 0x00007610ff107816 */ /* 0x000fe40000000010 */
[----:B0-----:R-:W-:-:S04]  /*254d0*/  LOP3.LUT R0, R0, 0x3f, RZ, 0xc0, !PT ;  /* 0x0000003f00007812 */ /* 0x001fc800078ec0ff */
[----:B------:R-:W-:Y:S01]  /*254e0*/  ISETP.GE.AND P0, PT, R0, UR7, PT ;  /* 0x0000000700007c0c */ /* 0x000fe2000bf06270 */
[----:B------:R-:W-:-:S12]  /*254f0*/  BAR.SYNC.DEFER_BLOCKING 0x0 ;  /* 0x0000000000007b1d */ /* 0x000fd80000010000 */
[----:B-----5:R-:W-:-:S04]  /*25500*/  @!P0 LOP3.LUT R3, R3, R2, RZ, 0x3c, !PT ;  /* 0x0000000203038212 */ /* 0x020fc800078e3cff */
[----:B------:R-:W-:-:S04]  /*25510*/  @!P0 LOP3.LUT R2, R3, R2, RZ, 0x3c, !PT ;  /* 0x0000000203028212 */ /* 0x000fc800078e3cff */
[----:B------:R-:W-:-:S05]  /*25520*/  @!P0 LOP3.LUT R3, R3, R2, RZ, 0x3c, !PT ;  /* 0x0000000203038212 */ /* 0x000fca00078e3cff */
[----:B------:R-:W2:Y:S04]  /*25530*/  @!P0 LDG.E.U8 R16, desc[UR10][R2.64] ;  /* 0x0000000a02108981 */ /* 0x000ea8000c1e1100 */
[----:B--2---:R0:W-:Y:S04]  /*25540*/  STL [R1+0x918], R16 ;  /* 0x0009181001007387 */ /* 0x0041e80000100800 */
[----:B0-----:R-:W2:Y:S04]  /*25550*/  LDL.LU R16, [R1+0x2898] ;  /* 0x0028980001107983 */ /* 0x001ea80000300800 */
[----:B------:R-:W3:Y:S04]  /*25560*/  LDL R2, [R1+0x195c] ;  /* 0x00195c0001027983 */ /* 0x000ee80000100800 */
[----:B------:R-:W3:Y:S01]  /*25570*/  LDL R3, [R1+0x1978] ;  /* 0x0019780001037983 */ /* 0x000ee20000100800 */
[----:B------:R-:W-:-:S02]  /*25580*/  PRMT R17, RZ, 0x7610, R17 ;  /* 0x00007610ff117816 */ /* 0x000fc40000000011 */
[----:B---3--:R-:W-:-:S04]  /*25590*/  @!P1 LOP3.LUT R3, R3, R2, RZ, 0x3c, !PT ;  /* 0x0000000203039212 */ /* 0x008fc800078e3cff */
[----:B------:R-:W-:-:S04]  /*255a0*/  @!P1 LOP3.LUT R2, R3, R2, RZ, 0x3c, !PT ;  /* 0x0000000203029212 */ /* 0x000fc800078e3cff */
[----:B------:R-:W-:-:S05]  /*255b0*/  @!P1 LOP3.LUT R3, R3, R2, RZ, 0x3c, !PT ;  /* 0x0000000203039212 */ /* 0x000fca00078e3cff */
[----:B------:R-:W3:Y:S04]  /*255c0*/  @!P1 LDG.E.U8 R17, desc[UR10][R2.64] ;  /* 0x0000000a02119981 */ /* 0x000ee8000c1e1100 */
[----:B---3--:R0:W-:Y:S04]  /*255d0*/  STL [R1+0x914], R17 ;  /* 0x0009141101007387 */ /* 0x0081e80000100800 */
[----:B0-----:R-:W3:Y:S04]  /*255e0*/  LDL.LU R17, [R1+0x2894] ;  /* 0x0028940001117983 */ /* 0x001ee80000300800 */
[----:B------:R-:W4:Y:S04]  /*255f0*/  LDL R2, [R1+0x1860] ;  /* 0x0018600001027983 */ /* 0x000f280000100800 */
[----:B------:R-:W4:Y:S01]  /*25600*/  LDL R3, [R1+0x1864] ;  /* 0x0018640001037983 */ /* 0x000f220000100800 */
[----:B--2---:R-:W-:-:S02]  /*25610*/  PRMT R16, RZ, 0x7610, R16 ;  /* 0x00007610ff107816 */ /* 0x004fc40000000010 */
[----:B----4-:R-:W-:-:S04]  /*25620*/  @!P0 LOP3.LUT R3, R3, R2, RZ, 0x3c, !PT ;  /* 0x0000000203038212 */ /* 0x010fc800078e3cff */
[----:B------:R-:W-:-:S04]  /*25630*/  @!P0 LOP3.LUT R2, R3, R2, RZ, 0x3c, !PT ;  /* 0x0000000203028212 */ /* 0x000fc800078e3cff */
[----:B------:R-:W-:-:S05]  /*25640*/  @!P0 LOP3.LUT R3, R3, R2, RZ, 0x3c, !PT ;  /* 0x0000000203038212 */ /* 0x000fca00078e3cff */
[----:B------:R-:W2:Y:S04]  /*25650*/  @!P0 LDG.E.U8 R16, desc[UR10][R2.64] ;  /* 0x0000000a02108981 */ /* 0x000ea8000c1e1100 */
[----:B--2---:R0:W-:Y:S04]  /*25660*/  STL [R1+0x910], R16 ;  /* 0x0009101001007387 */ /* 0x0041e80000100800 */
[----:B0-----:R-:W2:Y:S04]  /*25670*/  LDL.LU R16, [R1+0x2890] ;  /* 0x0028900001107983 */ /* 0x001ea80000300800 */
[----:B------:R-:W4:Y:S04]  /*25680*/  LDL R2, [R1+0x1858] ;  /* 0x0018580001027983 */ /* 0x000f280000100800 */
[----:B------:R-:W4:Y:S01]  /*25690*/  LDL R3, [R1+0x185c] ;  /* 0x00185c0001037983 */ /* 0x000f220000100800 */
[----:B---3--:R-:W-:-:S02]  /*256a0*/  PRMT R17, RZ, 0x7610, R17 ;  /* 0x00007610ff117816 */ /* 0x008fc40000000011 */
[----:B----4-:R-:W-:-:S04]  /*256b0*/  @!P1 LOP3.LUT R3, R3, R2, RZ, 0x3c, !PT ;  /* 0x0000000203039212 */ /* 0x010fc800078e3cff */
        /* <DEDUP_REMOVED lines=4165> */
[----:B------:R-:W-:-:S02]  /*35b10*/  PRMT R15, RZ, 0x7610, R15 ;  /* 0x00007610ff0f7816 */ /* 0x000fc4000000000f */
[----:B----4-:R-:W-:-:S04]  /*35b20*/  @!P0 LOP3.LUT R3, R3, R2, RZ, 0x3c, !PT ;  /* 0x0000000203038212 */ /* 0x010fc800078e3cff */
[----:B------:R-:W-:-:S04]  /*35b30*/  @!P0 LOP3.LUT R2, R3, R2, RZ, 0x3c, !PT ;  /* 0x0000000203028212 */ /* 0x000fc800078e3cff */
[----:B------:R-:W-:-:S05]  /*35b40*/  @!P0 LOP3.LUT R3, R3, R2, RZ, 0x3c, !PT ;  /* 0x0000000203038212 */ /* 0x000fca00078e3cff */
[----:B------:R0:W4:Y:S04]  /*35b50*/  @!P0 LDG.E.U8 R15, desc[UR10][R2.64] ;  /* 0x0000000a020f8981 */ /* 0x000128000c1e1100 */
[----:B------:R-:W0:Y:S04]  /*35b60*/  LDL R2, [R1+0xa00] ;  /* 0x000a000001027983 */ /* 0x000e280000100800 */
[----:B------:R-:W0:Y:S01]  /*35b70*/  LDL R3, [R1+0xa04] ;  /* 0x000a040001037983 */ /* 0x000e220000100800 */
[----:B--2---:R-:W-:Y:S02]  /*35b80*/  PRMT R16, RZ, 0x7610, R16 ;  /* 0x00007610ff107816 */ /* 0x004fe40000000010 */
[----:B0-----:R-:W-:-:S04]  /*35b90*/  @!P1 LOP3.LUT R3, R3, R2, RZ, 0x3c, !PT ;  /* 0x0000000203039212 */ /* 0x001fc800078e3cff */
[----:B------:R-:W-:-:S04]  /*35ba0*/  @!P1 LOP3.LUT R2, R3, R2, RZ, 0x3c, !PT ;  /* 0x0000000203029212 */ /* 0x000fc800078e3cff */
[----:B------:R-:W-:-:S05]  /*35bb0*/  @!P1 LOP3.LUT R3, R3, R2, RZ, 0x3c, !PT ;  /* 0x0000000203039212 */ /* 0x000fca00078e3cff */
[----:B------:R-:W2:Y:S04]  /*35bc0*/  @!P1 LDG.E.U8 R16, desc[UR10][R2.64] ;  /* 0x0000000a02109981 */ /* 0x000ea8000c1e1100 */
[----:B----4-:R0:W-:Y:S04]  /*35bd0*/  STL [R1+0x10], R15 ;  /* 0x0000100f01007387 */ /* 0x0101e80000100800 */
[----:B0-----:R-:W4:Y:S04]  /*35be0*/  LDL R15, [R1+0x9dc] ;  /* 0x0009dc00010f7983 */ /* 0x001f280000100800 */
[----:B--2---:R0:W-:Y:S04]  /*35bf0*/  STL [R1+0xc], R16 ;  /* 0x00000c1001007387 */ /* 0x0041e80000100800 */
[----:B0-----:R-:W2:Y:S04]  /*35c00*/  LDL.LU R16, [R1+0x2150] ;  /* 0x0021500001107983 */ /* 0x001ea80000300800 */
[----:B------:R-:W5:Y:S04]  /*35c10*/  LDL R2, [R1+0x9f8] ;  /* 0x0009f80001027983 */ /* 0x000f680000100800 */
[----:B------:R-:W5:Y:S01]  /*35c20*/  LDL R3, [R1+0x9fc] ;  /* 0x0009fc0001037983 */ /* 0x000f620000100800 */
[----:B---3--:R-:W-:-:S02]  /*35c30*/  PRMT R17, RZ, 0x7610, R17 ;  /* 0x00007610ff117816 */ /* 0x008fc40000000011 */
[----:B-----5:R-:W-:-:S04]  /*35c40*/  @!P0 LOP3.LUT R3, R3, R2, RZ, 0x3c, !PT ;  /* 0x0000000203038212 */ /* 0x020fc800078e3cff */
[----:B------:R-:W-:-:S04]  /*35c50*/  @!P0 LOP3.LUT R2, R3, R2, RZ, 0x3c, !PT ;  /* 0x0000000203028212 */ /* 0x000fc800078e3cff */
[----:B------:R-:W-:-:S05]  /*35c60*/  @!P0 LOP3.LUT R3, R3, R2, RZ, 0x3c, !PT ;  /* 0x0000000203038212 */ /* 0x000fca00078e3cff */
[----:B------:R-:W3:Y:S04]  /*35c70*/  @!P0 LDG.E.U8 R17, desc[UR10][R2.64] ;  /* 0x0000000a02118981 */ /* 0x000ee8000c1e1100 */
[----:B---3--:R0:W-:Y:S04]  /*35c80*/  STL [R1+0x4c], R17 ;  /* 0x00004c1101007387 */ /* 0x0081e80000100800 */
[----:B0-----:R-:W3:Y:S04]  /*35c90*/  LDL.LU R17, [R1+0x214c] ;  /* 0x00214c0001117983 */ /* 0x001ee80000300800 */
[----:B------:R-:W5:Y:S04]  /*35ca0*/  LDL R2, [R1+0x9f0] ;  /* 0x0009f00001027983 */ /* 0x000f680000100800 */
[----:B------:R-:W5:Y:S01]  /*35cb0*/  LDL R3, [R1+0x9f4] ;  /* 0x0009f40001037983 */ /* 0x000f620000100800 */
[----:B------:R-:W-:-:S02]  /*35cc0*/  PRMT R8, RZ, 0x7610, R8 ;  /* 0x00007610ff087816 */ /* 0x000fc40000000008 */
[----:B-----5:R-:W-:-:S04]  /*35cd0*/  @!P1 LOP3.LUT R3, R3, R2, RZ, 0x3c, !PT ;  /* 0x0000000203039212 */ /* 0x020fc800078e3cff */
[----:B------:R-:W-:-:S04]  /*35ce0*/  @!P1 LOP3.LUT R2, R3, R2, RZ, 0x3c, !PT ;  /* 0x0000000203029212 */ /* 0x000fc800078e3cff */
[----:B------:R-:W-:-:S05]  /*35cf0*/  @!P1 LOP3.LUT R3, R3, R2, RZ, 0x3c, !PT ;  /* 0x0000000203039212 */ /* 0x000fca00078e3cff */
[----:B------:R0:W5:Y:S04]  /*35d00*/  @!P1 LDG.E.U8 R8, desc[UR10][R2.64] ;  /* 0x0000000a02089981 */ /* 0x000168000c1e1100 */
[----:B------:R-:W0:Y:S04]  /*35d10*/  LDL R2, [R1+0x9e8] ;  /* 0x0009e80001027983 */ /* 0x000e280000100800 */
[----:B------:R-:W0:Y:S01]  /*35d20*/  LDL R3, [R1+0x9ec] ;  /* 0x0009ec0001037983 */ /* 0x000e220000100800 */
[----:B---3--:R-:W-:Y:S02]  /*35d30*/  PRMT R17, RZ, 0x7610, R17 ;  /* 0x00007610ff117816 */ /* 0x008fe40000000011 */
[----:B0-----:R-:W-:-:S04]  /*35d40*/  @!P0 LOP3.LUT R3, R3, R2, RZ, 0x3c, !PT ;  /* 0x0000000203038212 */ /* 0x001fc800078e3cff */
[----:B------:R-:W-:-:S04]  /*35d50*/  @!P0 LOP3.LUT R2, R3, R2, RZ, 0x3c, !PT ;  /* 0x0000000203028212 */ /* 0x000fc800078e3cff */
[----:B------:R-:W-:-:S05]  /*35d60*/  @!P0 LOP3.LUT R3, R3, R2, RZ, 0x3c, !PT ;  /* 0x0000000203038212 */ /* 0x000fca00078e3cff */
[----:B------:R-:W3:Y:S04]  /*35d70*/  @!P0 LDG.E.U8 R17, desc[UR10][R2.64] ;  /* 0x0000000a02118981 */ /* 0x000ee8000c1e1100 */
[----:B-----5:R0:W-:Y:S04]  /*35d80*/  STL [R1+0x44], R8 ;  /* 0x0000440801007387 */ /* 0x0201e80000100800 */
[----:B0-----:R-:W5:Y:S04]  /*35d90*/  LDL R8, [R1+0x9c4] ;  /* 0x0009c40001087983 */ /* 0x001f680000100800 */
[----:B---3--:R0:W-:Y:S04]  /*35da0*/  STL [R1+0x6c], R17 ;  /* 0x00006c1101007387 */ /* 0x0081e80000100800 */
[----:B0-----:R-:W3:Y:S04]  /*35db0*/  LDL.LU R17, [R1+0x2148] ;  /* 0x0021480001117983 */ /* 0x001ee80000300800 */
[----:B------:R-:W3:Y:S04]  /*35dc0*/  LDL R2, [R1+0x9e0] ;  /* 0x0009e00001027983 */ /* 0x000ee80000100800 */
[----:B------:R-:W3:Y:S01]  /*35dd0*/  LDL R3, [R1+0x9e4] ;  /* 0x0009e40001037983 */ /* 0x000ee20000100800 */
[----:B--2---:R-:W-:-:S02]  /*35de0*/  PRMT R16, RZ, 0x7610, R16 ;  /* 0x00007610ff107816 */ /* 0x004fc40000000010 */
[----:B---3--:R-:W-:-:S04]  /*35df0*/  @!P1 LOP3.LUT R3, R3, R2, RZ, 0x3c, !PT ;  /* 0x0000000203039212 */ /* 0x008fc800078e3cff */
[----:B------:R-:W-:-:S04]  /*35e00*/  @!P1 LOP3.LUT R2, R3, R2, RZ, 0x3c, !PT ;  /* 0x0000000203029212 */ /* 0x000fc800078e3cff */
[----:B------:R-:W-:-:S05]  /*35e10*/  @!P1 LOP3.LUT R3, R3, R2, RZ, 0x3c, !PT ;  /* 0x0000000203039212 */ /* 0x000fca00078e3cff */
[----:B------:R-:W2:Y:S01]  /*35e20*/  @!P1 LDG.E.U8 R16, desc[UR10][R2.64] ;  /* 0x0000000a02109981 */ /* 0x000ea2000c1e1100 */
[----:B------:R-:W-:-:S03]  /*35e30*/  PRMT R17, RZ, 0x7610, R17 ;  /* 0x00007610ff117816 */ /* 0x000fc60000000011 */
[----:B--2---:R0:W-:Y:S04]  /*35e40*/  STL [R1+0x68], R16 ;  /* 0x0000681001007387 */ /* 0x0041e80000100800 */
[----:B0-----:R-:W2:Y:S04]  /*35e50*/  LDL.LU R16, [R1+0x2144] ;  /* 0x0021440001107983 */ /* 0x001ea80000300800 */
[----:B------:R-:W3:Y:S01]  /*35e60*/  LDL R3, [R1+0x9d8] ;  /* 0x0009d80001037983 */ /* 0x000ee20000100800 */
[----:B----4-:R-:W-:-:S03]  /*35e70*/  @!P0 IMAD.MOV.U32 R2, RZ, RZ, R15 ;  /* 0x000000ffff028224 */ /* 0x010fc600078e000f */
[----:B------:R-:W4:Y:S04]  /*35e80*/  LDL R15, [R1+0x1874] ;  /* 0x00187400010f7983 */ /* 0x000f280000100800 */
[----:B---3--:R-:W3:Y:S04]  /*35e90*/  @!P0 LDG.E.U8 R17, desc[UR10][R2.64] ;  /* 0x0000000a02118981 */ /* 0x008ee8000c1e1100 */
[----:B---3--:R0:W-:Y:S04]  /*35ea0*/  STL [R1+0x64], R17 ;  /* 0x0000641101007387 */ /* 0x0081e80000100800 */
[----:B0-----:R-:W3:Y:S04]  /*35eb0*/  LDL.LU R17, [R1+0x2140] ;  /* 0x0021400001117983 */ /* 0x001ee80000300800 */
[----:B------:R-:W2:Y:S04]  /*35ec0*/  LDL R2, [R1+0x9d0] ;  /* 0x0009d00001027983 */ /* 0x000ea80000100800 */
[----:B------:R-:W2:Y:S01]  /*35ed0*/  LDL R3, [R1+0x9d4] ;  /* 0x0009d40001037983 */ /* 0x000ea20000100800 */
[----:B------:R-:W-:-:S02]  /*35ee0*/  PRMT R5, RZ, 0x7610, R5 ;  /* 0x00007610ff057816 */ /* 0x000fc40000000005 */
[----:B--2---:R-:W-:-:S04]  /*35ef0*/  @!P1 LOP3.LUT R3, R3, R2, RZ, 0x3c, !PT ;  /* 0x0000000203039212 */ /* 0x004fc800078e3cff */
[----:B------:R-:W-:-:S04]  /*35f00*/  @!P1 LOP3.LUT R2, R3, R2, RZ, 0x3c, !PT ;  /* 0x0000000203029212 */ /* 0x000fc800078e3cff */
[----:B------:R-:W-:-:S05]  /*35f10*/  @!P1 LOP3.LUT R3, R3, R2, RZ, 0x3c, !PT ;  /* 0x0000000203039212 */ /* 0x000fca00078e3cff */
[----:B------:R0:W2:Y:S04]  /*35f20*/  @!P1 LDG.E.U8 R5, desc[UR10][R2.64] ;  /* 0x0000000a02059981 */ /* 0x0000a8000c1e1100 */
[----:B------:R-:W0:Y:S04]  /*35f30*/  LDL R2, [R1+0x9c8] ;  /* 0x0009c80001027983 */ /* 0x000e280000100800 */
[----:B------:R-:W0:Y:S01]  /*35f40*/  LDL R3, [R1+0x9cc] ;  /* 0x0009cc0001037983 */ /* 0x000e220000100800 */
[----:B---3--:R-:W-:Y:S02]  /*35f50*/  PRMT R17, RZ, 0x7610, R17 ;  /* 0x00007610ff117816 */ /* 0x008fe40000000011 */
[----:B0-----:R-:W-:-:S04]  /*35f60*/  @!P0 LOP3.LUT R3, R3, R2, RZ, 0x3c, !PT ;  /* 0x0000000203038212 */ /* 0x001fc800078e3cff */
[----:B------:R-:W-:-:S04]  /*35f70*/  @!P0 LOP3.LUT R2, R3, R2, RZ, 0x3c, !PT ;  /* 0x0000000203028212 */ /* 0x000fc800078e3cff */
[----:B------:R-:W-:-:S05]  /*35f80*/  @!P0 LOP3.LUT R3, R3, R2, RZ, 0x3c, !PT ;  /* 0x0000000203038212 */ /* 0x000fca00078e3cff */
[----:B------:R-:W3:Y:S04]  /*35f90*/  @!P0 LDG.E.U8 R17, desc[UR10][R2.64] ;  /* 0x0000000a02118981 */ /* 0x000ee8000c1e1100 */
[----:B--2---:R0:W-:Y:S04]  /*35fa0*/  STL [R1+0x60], R5 ;  /* 0x0000600501007387 */ /* 0x0041e80000100800 */
[----:B0-----:R-:W2:Y:S04]  /*35fb0*/  LDL R5, [R1+0x1870] ;  /* 0x0018700001057983 */ /* 0x001ea80000100800 */
[----:B---3--:R0:W-:Y:S04]  /*35fc0*/  STL [R1+0x8], R17 ;  /* 0x0000081101007387 */ /* 0x0081e80000100800 */
[----:B0-----:R-:W3:Y:S04]  /*35fd0*/  LDL.LU R17, [R1+0x213c] ;  /* 0x00213c0001117983 */ /* 0x001ee80000300800 */
[----:B------:R-:W2:Y:S01]  /*35fe0*/  LDL R3, [R1+0x9c0] ;  /* 0x0009c00001037983 */ /* 0x000ea20000100800 */
[----:B-----5:R-:W-:-:S03]  /*35ff0*/  @!P1 IMAD.MOV.U32 R2, RZ, RZ, R8 ;  /* 0x000000ffff029224 */ /* 0x020fc600078e0008 */
[----:B------:R-:W5:Y:S01]  /*36000*/  LDL R8, [R1+0x1884] ;  /* 0x0018840001087983 */ /* 0x000f620000100800 */
[----:B---3--:R-:W-:-:S06]  /*36010*/  PRMT R17, RZ, 0x7610, R17 ;  /* 0x00007610ff117816 */ /* 0x008fcc0000000011 */
[----:B--2---:R-:W2:Y:S04]  /*36020*/  @!P1 LDG.E.U8 R17, desc[UR10][R2.64] ;  /* 0x0000000a02119981 */ /* 0x004ea8000c1e1100 */
        /* <DEDUP_REMOVED lines=8> */
[----:B------:R4:W3:Y:S04]  /*360b0*/  @!P0 LDG.E.U8 R13, desc[UR10][R2.64] ;  /* 0x0000000a020d8981 */ /* 0x0008e8000c1e1100 */
[----:B------:R-:W2:Y:S01]  /*360c0*/  LDL R3, [R1+0x9b4] ;  /* 0x0009b40001037983 */ /* 0x000ea20000100800 */
[----:B------:R-:W-:Y:S01]  /*360d0*/  PRMT R12, RZ, 0x7610, R12 ;  /* 0x00007610ff0c7816 */ /* 0x000fe2000000000c */
[----:B----4-:R-:W-:Y:S02]  /*360e0*/  @!P1 IMAD.MOV.U32 R2, RZ, RZ, R15 ;  /* 0x000000ffff029224 */ /* 0x010fe400078e000f */
[----:B---3--:R0:W-:Y:S01]  /*360f0*/  STL [R1+0x40], R13 ;  /* 0x0000400d01007387 */ /* 0x0081e20000100800 */
[----:B------:R-:W-:-:S03]  /*36100*/  PRMT R4, RZ, 0x7610, R4 ;  /* 0x00007610ff047816 */ /* 0x000fc60000000004 */
[----:B------:R-:W3:Y:S04]  /*36110*/  LDL R15, [R1+0x9a4] ;  /* 0x0009a400010f7983 */ /* 0x000ee80000100800 */
[----:B--2---:R1:W2:Y:S04]  /*36120*/  @!P1 LDG.E.U8 R12, desc[UR10][R2.64] ;  /* 0x0000000a020c9981 */ /* 0x0042a8000c1e1100 */
[----:B0-----:R-:W4:Y:S04]  /*36130*/  LDL R13, [R1+0x1880] ;  /* 0x00188000010d7983 */ /* 0x001f280000100800 */
[----:B------:R-:W3:Y:S01]  /*36140*/  LDL R3, [R1+0x9b0] ;  /* 0x0009b00001037983 */ /* 0x000ee20000100800 */
[----:B-1----:R-:W-:-:S03]  /*36150*/  @!P0 IMAD.MOV.U32 R2, RZ, RZ, R5 ;  /* 0x000000ffff028224 */ /* 0x002fc600078e0005 */
[----:B--2---:R0:W-:Y:S01]  /*36160*/  STL [R1+0x38], R12 ;  /* 0x0000380c01007387 */ /* 0x0041e20000100800 */
[----:B------:R-:W-:-:S03]  /*36170*/  PRMT R0, RZ, 0x7610, R0 ;  /* 0x00007610ff007816 */ /* 0x000fc60000000000 */
[----:B------:R-:W2:Y:S04]  /*36180*/  LDL R5, [R1+0x186c] ;  /* 0x00186c0001057983 */ /* 0x000ea80000100800 */
[----:B---3--:R5:W3:Y:S04]  /*36190*/  @!P0 LDG.E.U8 R4, desc[UR10][R2.64] ;  /* 0x0000000a02048981 */ /* 0x008ae8000c1e1100 */
[----:B0-----:R-:W2:Y:S04]  /*361a0*/  LDL R12, [R1+0x1894] ;  /* 0x00189400010c7983 */ /* 0x001ea80000100800 */
[----:B------:R-:W2:Y:S01]  /*361b0*/  LDL R3, [R1+0x9ac] ;  /* 0x0009ac0001037983 */ /* 0x000ea20000100800 */
[----:B-----5:R-:W-:-:S03]  /*361c0*/  @!P1 IMAD.MOV.U32 R2, RZ, RZ, R8 ;  /* 0x000000ffff029224 */ /* 0x020fc600078e0008 */
[----:B---3--:R0:W-:Y:S01]  /*361d0*/  STL [R1+0x5c], R4 ;  /* 0x00005c0401007387 */ /* 0x0081e20000100800 */
[----:B------:R-:W-:Y:S02]  /*361e0*/  PRMT R7, RZ, 0x7610, R7 ;  /* 0x00007610ff077816 */ /* 0x000fe40000000007 */
[----:B------:R-:W-:Y:S01]  /*361f0*/  PRMT R10, RZ, 0x7610, R10 ;  /* 0x00007610ff0a7816 */ /* 0x000fe2000000000a */
[----:B------:R-:W3:Y:S04]  /*36200*/  LDL R8, [R1+0x1868] ;  /* 0x0018680001087983 */ /* 0x000ee80000100800 */
[----:B--2---:R4:W2:Y:S04]  /*36210*/  @!P1 LDG.E.U8 R0, desc[UR10][R2.64] ;  /* 0x0000000a02009981 */ /* 0x0048a8000c1e1100 */
[----:B0-----:R-:W5:Y:S04]  /*36220*/  LDL R4, [R1+0x1890] ;  /* 0x0018900001047983 */ /* 0x001f680000100800 */
[----:B------:R-:W2:Y:S01]  /*36230*/  LDL R3, [R1+0x9a8] ;  /* 0x0009a80001037983 */ /* 0x000ea20000100800 */
[----:B----4-:R-:W-:-:S05]  /*36240*/  @!P0 IMAD.MOV.U32 R2, RZ, RZ, R13 ;  /* 0x000000ffff028224 */ /* 0x010fca00078e000d */
[----:B--2---:R0:W2:Y:S02]  /*36250*/  @!P0 LDG.E.U8 R7, desc[UR10][R2.64] ;  /* 0x0000000a02078981 */ /* 0x0040a4000c1e1100 */
[----:B0-----:R-:W-:Y:S02]  /*36260*/  @!P1 IMAD.MOV.U32 R2, RZ, RZ, R12 ;  /* 0x000000ffff029224 */ /* 0x001fe400078e000c */
[----:B------:R-:W-:-:S05]  /*36270*/  @!P1 IMAD.MOV.U32 R3, RZ, RZ, R15 ;  /* 0x000000ffff039224 */ /* 0x000fca00078e000f */
[----:B------:R-:W4:Y:S04]  /*36280*/  @!P1 LDG.E.U8 R10, desc[UR10][R2.64] ;  /* 0x0000000a020a9981 */ /* 0x000f28000c1e1100 */
[----:B------:R0:W-:Y:S04]  /*36290*/  STL [R1+0x58], R0 ;  /* 0x0000580001007387 */ /* 0x0001e80000100800 */
[----:B------:R-:W3:Y:S04]  /*362a0*/  LDL R13, [R1+0x187c] ;  /* 0x00187c00010d7983 */ /* 0x000ee80000100800 */
[----:B0-----:R-:W3:Y:S04]  /*362b0*/  LDL R0, [R1+0x18a4] ;  /* 0x0018a40001007983 */ /* 0x001ee80000100800 */
[----:B--2---:R0:W-:Y:S04]  /*362c0*/  STL [R1+0x54], R7 ;  /* 0x0000540701007387 */ /* 0x0041e80000100800 */
[----:B------:R-:W2:Y:S04]  /*362d0*/  LDL R12, [R1+0x1878] ;  /* 0x00187800010c7983 */ /* 0x000ea80000100800 */
[----:B0-----:R-:W2:Y:S04]  /*362e0*/  LDL R7, [R1+0x18a0] ;  /* 0x0018a00001077983 */ /* 0x001ea80000100800 */
[----:B----4-:R0:W-:Y:S04]  /*362f0*/  STL [R1+0x50], R10 ;  /* 0x0000500a01007387 */ /* 0x0101e80000100800 */
[----:B0-----:R-:W4:Y:S01]  /*36300*/  LDL R10, [R1+0x18b4] ;  /* 0x0018b400010a7983 */ /* 0x001f220000100800 */
[----:B------:R-:W-:Y:S01]  /*36310*/  PRMT R14, RZ, 0x7610, R14 ;  /* 0x00007610ff0e7816 */ /* 0x000fe2000000000e */
[----:B-----5:R-:W-:-:S02]  /*36320*/  @!P0 IMAD.MOV.U32 R2, RZ, RZ, R4 ;  /* 0x000000ffff028224 */ /* 0x020fc400078e0004 */
[----:B------:R-:W-:Y:S01]  /*36330*/  @!P0 IMAD.MOV.U32 R3, RZ, RZ, R5 ;  /* 0x000000ffff038224 */ /* 0x000fe200078e0005 */
[----:B------:R-:W-:Y:S01]  /*36340*/  PRMT R28, RZ, 0x7610, R28 ;  /* 0x00007610ff1c7816 */ /* 0x000fe2000000001c */
[----:B------:R-:W5:Y:S04]  /*36350*/  LDL R5, [R1+0x1888] ;  /* 0x0018880001057983 */ /* 0x000f680000100800 */
[----:B------:R3:W5:Y:S04]  /*36360*/  @!P0 LDG.E.U8 R14, desc[UR10][R2.64] ;  /* 0x0000000a020e8981 */ /* 0x000768000c1e1100 */
[----:B------:R-:W5:Y:S01]  /*36370*/  LDL R4, [R1+0x18b0] ;  /* 0x0018b00001047983 */ /* 0x000f620000100800 */
[----:B------:R-:W-:Y:S01]  /*36380*/  PRMT R6, RZ, 0x7610, R6 ;  /* 0x00007610ff067816 */ /* 0x000fe20000000006 */
[----:B---3--:R-:W-:-:S02]  /*36390*/  @!P1 IMAD.MOV.U32 R2, RZ, RZ, R0 ;  /* 0x000000ffff029224 */ /* 0x008fc400078e0000 */
[----:B------:R-:W-:Y:S01]  /*363a0*/  @!P1 IMAD.MOV.U32 R3, RZ, RZ, R8 ;  /* 0x000000ffff039224 */ /* 0x000fe200078e0008 */
[----:B------:R-:W3:Y:S04]  /*363b0*/  LDL R0, [R1+0x18c4] ;  /* 0x0018c40001007983 */ /* 0x000ee80000100800 */
[----:B------:R-:W3:Y:S04]  /*363c0*/  LDL R8, [R1+0x188c] ;  /* 0x00188c0001087983 */ /* 0x000ee80000100800 */
[----:B------:R0:W3:Y:S02]  /*363d0*/  @!P1 LDG.E.U8 R28, desc[UR10][R2.64] ;  /* 0x0000000a021c9981 */ /* 0x0000e4000c1e1100 */
[----:B0-----:R-:W-:-:S02]  /*363e0*/  @!P0 IMAD.MOV.U32 R3, RZ, RZ, R13 ;  /* 0x000000ffff038224 */ /* 0x001fc400078e000d */
[----:B--2---:R-:W-:-:S05]  /*363f0*/  @!P0 IMAD.MOV.U32 R2, RZ, RZ, R7 ;  /* 0x000000ffff028224 */ /* 0x004fca00078e0007 */
[----:B------:R0:W2:Y:S01]  /*36400*/  @!P0 LDG.E.U8 R6, desc[UR10][R2.64] ;  /* 0x0000000a02068981 */ /* 0x0000a2000c1e1100 */
[----:B------:R-:W-:Y:S01]  /*36410*/  PRMT R9, RZ, 0x7610, R9 ;  /* 0x00007610ff097816 */ /* 0x000fe20000000009 */
[----:B0-----:R-:W-:Y:S02]  /*36420*/  @!P1 IMAD.MOV.U32 R3, RZ, RZ, R12 ;  /* 0x000000ffff039224 */ /* 0x001fe400078e000c */
[----:B----4-:R-:W-:-:S05]  /*36430*/  @!P1 IMAD.MOV.U32 R2, RZ, RZ, R10 ;  /* 0x000000ffff029224 */ /* 0x010fca00078e000a */
[----:B------:R5:W4:Y:S01]  /*36440*/  @!P1 LDG.E.U8 R9, desc[UR10][R2.64] ;  /* 0x0000000a02099981 */ /* 0x000b22000c1e1100 */
[----:B------:R-:W-:Y:S02]  /*36450*/  PRMT R11, RZ, 0x7610, R11 ;  /* 0x00007610ff0b7816 */ /* 0x000fe4000000000b */
[----:B------:R-:W-:Y:S01]  /*36460*/  PRMT R26, RZ, 0x7610, R26 ;  /* 0x00007610ff1a7816 */ /* 0x000fe2000000001a */
[----:B-----5:R-:W-:Y:S02]  /*36470*/  @!P0 IMAD.MOV.U32 R2, RZ, RZ, R4 ;  /* 0x000000ffff028224 */ /* 0x020fe400078e0004 */
[----:B------:R-:W-:-:S05]  /*36480*/  @!P0 IMAD.MOV.U32 R3, RZ, RZ, R5 ;  /* 0x000000ffff038224 */ /* 0x000fca00078e0005 */
[----:B------:R0:W5:Y:S04]  /*36490*/  @!P0 LDG.E.U8 R11, desc[UR10][R2.64] ;  /* 0x0000000a020b8981 */ /* 0x000168000c1e1100 */
[----:B---3--:R-:W-:Y:S04]  /*364a0*/  STL [R1+0x20f8], R28 ;  /* 0x0020f81c01007387 */ /* 0x008fe80000100800 */
[----:B------:R-:W3:Y:S01]  /*364b0*/  LDL R7, [R1+0x1898] ;  /* 0x0018980001077983 */ /* 0x000ee20000100800 */
[----:B0-----:R-:W-:Y:S02]  /*364c0*/  @!P1 IMAD.MOV.U32 R2, RZ, RZ, R0 ;  /* 0x000000ffff029224 */ /* 0x001fe400078e0000 */
[----:B------:R-:W-:-:S05]  /*364d0*/  @!P1 IMAD.MOV.U32 R3, RZ, RZ, R8 ;  /* 0x000000ffff039224 */ /* 0x000fca00078e0008 */
[----:B------:R3:W5:Y:S04]  /*364e0*/  @!P1 LDG.E.U8 R26, desc[UR10][R2.64] ;  /* 0x0000000a021a9981 */ /* 0x000768000c1e1100 */
[----:B--2---:R0:W-:Y:S04]  /*364f0*/  STL [R1+0x28], R6 ;  /* 0x0000280601007387 */ /* 0x0041e80000100800 */
[----:B------:R-:W2:Y:S04]  /*36500*/  LDL R10, [R1+0x189c] ;  /* 0x00189c00010a7983 */ /* 0x000ea80000100800 */
[----:B0-----:R-:W2:Y:S04]  /*36510*/  LDL R6, [R1+0x18c0] ;  /* 0x0018c00001067983 */ /* 0x001ea80000100800 */
[----:B----4-:R0:W-:Y:S04]  /*36520*/  STL [R1+0x24], R9 ;  /* 0x0000240901007387 */ /* 0x0101e80000100800 */
[----:B------:R-:W4:Y:S04]  /*36530*/  LDL R5, [R1+0x18a8] ;  /* 0x0018a80001057983 */ /* 0x000f280000100800 */
[----:B------:R-:W4:Y:S04]  /*36540*/  LDL R4, [R1+0x18d0] ;  /* 0x0018d00001047983 */ /* 0x000f280000100800 */
[----:B------:R-:W4:Y:S04]  /*36550*/  LDL R8, [R1+0x18ac] ;  /* 0x0018ac0001087983 */ /* 0x000f280000100800 */
[----:B------:R-:W4:Y:S04]  /*36560*/  LDL R0, [R1+0x18e4] ;  /* 0x0018e40001007983 */ /* 0x000f280000100800 */
[----:B0-----:R-:W4:Y:S01]  /*36570*/  LDL R9, [R1+0x18d4] ;  /* 0x0018d40001097983 */ /* 0x001f220000100800 */
[----:B---3--:R-:W-:-:S03]  /*36580*/  @!P0 IMAD.MOV.U32 R3, RZ, RZ, R7 ;  /* 0x000000ffff038224 */ /* 0x008fc600078e0007 */
[----:B-----5:R-:W-:Y:S04]  /*36590*/  STL [R1+0x2078], R26 ;  /* 0x0020781a01007387 */ /* 0x020fe80000100800 */
[----:B------:R-:W-:Y:S04]  /*365a0*/  STL [R1], R14 ;  /* 0x0000000e01007387 */ /* 0x000fe80000100800 */
[----:B------:R-:W3:Y:S01]  /*365b0*/  LDL R7, [R1+0x18b8] ;  /* 0x0018b80001077983 */ /* 0x000ee20000100800 */
[----:B------:R-:W-:Y:S01]  /*365c0*/  PRMT R24, RZ, 0x7610, R24 ;  /* 0x00007610ff187816 */ /* 0x000fe20000000018 */
[----:B--2---:R-:W-:-:S02]  /*365d0*/  @!P0 IMAD.MOV.U32 R2, RZ, RZ, R6 ;  /* 0x000000ffff028224 */ /* 0x004fc400078e0006 */
[----:B------:R-:W2:Y:S04]  /*365e0*/  LDL R6, [R1+0x18e0] ;  /* 0x0018e00001067983 */ /* 0x000ea80000100800 */
[----:B------:R0:W5:Y:S01]  /*365f0*/  @!P0 LDG.E.U8 R24, desc[UR10][R2.64] ;  /* 0x0000000a02188981 */ /* 0x000162000c1e1100 */
[----:B------:R-:W-:Y:S02]  /*36600*/  PRMT R22, RZ, 0x7610, R22 ;  /* 0x00007610ff167816 */ /* 0x000fe40000000016 */
[----:B------:R-:W-:Y:S01]  /*36610*/  PRMT R20, RZ, 0x7610, R20 ;  /* 0x00007610ff147816 */ /* 0x000fe20000000014 */
[----:B0-----:R-:W-:Y:S02]  /*36620*/  @!P1 IMAD.MOV.U32 R3, RZ, RZ, R10 ;  /* 0x000000ffff039224 */ /* 0x001fe400078e000a */
[----:B----4-:R-:W-:-:S05]  /*36630*/  @!P1 IMAD.MOV.U32 R2, RZ, RZ, R9 ;  /* 0x000000ffff029224 */ /* 0x010fca00078e0009 */
[----:B------:R0:W4:Y:S01]  /*36640*/  @!P1 LDG.E.U8 R22, desc[UR10][R2.64] ;  /* 0x0000000a02169981 */ /* 0x000122000c1e1100 */
[----:B------:R-:W-:Y:S01]  /*36650*/  PRMT R18, RZ, 0x7610, R18 ;  /* 0x00007610ff127816 */ /* 0x000fe20000000012 */
[----:B0-----:R-:W-:Y:S02]  /*36660*/  @!P0 IMAD.MOV.U32 R2, RZ, RZ, R4 ;  /* 0x000000ffff028224 */ /* 0x001fe400078e0004 */
[----:B------:R-:W-:-:S05]  /*36670*/  @!P0 IMAD.MOV.U32 R3, RZ, RZ, R5 ;  /* 0x000000ffff038224 */ /* 0x000fca00078e0005 */
[----:B------:R0:W4:Y:S02]  /*36680*/  @!P0 LDG.E.U8 R20, desc[UR10][R2.64] ;  /* 0x0000000a02148981 */ /* 0x000124000c1e1100 */
[----:B0-----:R-:W-:Y:S02]  /*36690*/  @!P1 IMAD.MOV.U32 R2, RZ, RZ, R0 ;  /* 0x000000ffff029224 */ /* 0x001fe400078e0000 */
[----:B------:R-:W-:-:S05]  /*366a0*/  @!P1 IMAD.MOV.U32 R3, RZ, RZ, R8 ;  /* 0x000000ffff039224 */ /* 0x000fca00078e0008 */
[----:B------:R3:W4:Y:S01]  /*366b0*/  @!P1 LDG.E.U8 R18, desc[UR10][R2.64] ;  /* 0x0000000a02129981 */ /* 0x000722000c1e1100 */
[----:B------:R-:W-:Y:S01]  /*366c0*/  PRMT R16, RZ, 0x7610, R16 ;  /* 0x00007610ff107816 */ /* 0x000fe20000000010 */
[----:B---3--:R-:W-:Y:S02]  /*366d0*/  @!P0 IMAD.MOV.U32 R3, RZ, RZ, R7 ;  /* 0x000000ffff038224 */ /* 0x008fe400078e0007 */
[----:B--2---:R-:W-:-:S05]  /*366e0*/  @!P0 IMAD.MOV.U32 R2, RZ, RZ, R6 ;  /* 0x000000ffff028224 */ /* 0x004fca00078e0006 */
[----:B------:R-:W2:Y:S04]  /*366f0*/  @!P0 LDG.E.U8 R16, desc[UR10][R2.64] ;  /* 0x0000000a02108981 */ /* 0x000ea8000c1e1100 */
[----:B-----5:R-:W-:Y:S04]  /*36700*/  STL [R1+0x2050], R24 ;  /* 0x0020501801007387 */ /* 0x020fe80000100800 */
[----:B----4-:R-:W-:Y:S04]  /*36710*/  STL [R1+0x2054], R22 ;  /* 0x0020541601007387 */ /* 0x010fe80000100800 */
[----:B------:R-:W3:Y:S04]  /*36720*/  LDL R5, [R1+0x18bc] ;  /* 0x0018bc0001057983 */ /* 0x000ee80000100800 */
[----:B------:R-:W3:Y:S04]  /*36730*/  LDL R4, [R1+0x18f4] ;  /* 0x0018f40001047983 */ /* 0x000ee80000100800 */
[----:B------:R-:W-:Y:S04]  /*36740*/  STL [R1+0x20fc], R20 ;  /* 0x0020fc1401007387 */ /* 0x000fe80000100800 */
[----:B------:R-:W4:Y:S04]  /*36750*/  LDL R10, [R1+0x18c8] ;  /* 0x0018c800010a7983 */ /* 0x000f280000100800 */
[----:B------:R-:W5:Y:S04]  /*36760*/  LDL R0, [R1+0x18f0] ;  /* 0x0018f00001007983 */ /* 0x000f680000100800 */
[----:B------:R-:W-:Y:S04]  /*36770*/  STL [R1+0x2100], R18 ;  /* 0x0021001201007387 */ /* 0x000fe80000100800 */
[----:B------:R-:W5:Y:S04]  /*36780*/  LDL R7, [R1+0x18cc] ;  /* 0x0018cc0001077983 */ /* 0x000f680000100800 */
[----:B------:R0:W-:Y:S04]  /*36790*/  STL [R1+0x48], R11 ;  /* 0x0000480b01007387 */ /* 0x0001e80000100800 */
[----:B------:R-:W5:Y:S04]  /*367a0*/  LDL R6, [R1+0x1904] ;  /* 0x0019040001067983 */ /* 0x000f680000100800 */
[----:B------:R-:W5:Y:S04]  /*367b0*/  LDL R12, [R1+0x18e8] ;  /* 0x0018e800010c7983 */ /* 0x000f680000100800 */
[----:B0-----:R-:W5:Y:S04]  /*367c0*/  LDL R11, [R1+0x1910] ;  /* 0x00191000010b7983 */ /* 0x001f680000100800 */
[----:B--2---:R-:W-:Y:S04]  /*367d0*/  STL [R1+0x20b8], R16 ;  /* 0x0020b81001007387 */ /* 0x004fe80000100800 */
[----:B------:R-:W2:Y:S04]  /*367e0*/  LDL R9, [R1+0x18ec] ;  /* 0x0018ec0001097983 */ /* 0x000ea80000100800 */
[----:B------:R-:W2:Y:S01]  /*367f0*/  LDL R8, [R1+0x1924] ;  /* 0x0019240001087983 */ /* 0x000ea20000100800 */
[----:B------:R-:W-:-:S02]  /*36800*/  PRMT R2, RZ, 0x7610, R2 ;  /* 0x00007610ff027816 */ /* 0x000fc40000000002 */
[----:B------:R-:W-:-:S04]  /*36810*/  PRMT R3, RZ, 0x7610, R3 ;  /* 0x00007610ff037816 */ /* 0x000fc80000000003 */
[----:B---3--:R4:W3:Y:S02]  /*36820*/  @!P1 LDG.E.U8 R2, desc[UR10][R4.64] ;  /* 0x0000000a04029981 */ /* 0x0088e4000c1e1100 */
[----:B----4-:R-:W-:Y:S02]  /*36830*/  @!P0 IMAD.MOV.U32 R5, RZ, RZ, R10 ;  /* 0x000000ffff058224 */ /* 0x010fe400078e000a */
[----:B-----5:R-:W-:-:S05]  /*36840*/  @!P0 IMAD.MOV.U32 R4, RZ, RZ, R0 ;  /* 0x000000ffff048224 */ /* 0x020fca00078e0000 */
[----:B------:R0:W4:Y:S02]  /*36850*/  @!P0 LDG.E.U8 R3, desc[UR10][R4.64] ;  /* 0x0000000a04038981 */ /* 0x000124000c1e1100 */
[----:B0-----:R-:W-:Y:S02]  /*36860*/  PRMT R4, RZ, 0x7610, R4 ;  /* 0x00007610ff047816 */ /* 0x001fe40000000004 */
[----:B------:R-:W-:-:S04]  /*36870*/  PRMT R5, RZ, 0x7610, R5 ;  /* 0x00007610ff057816 */ /* 0x000fc80000000005 */
[----:B------:R0:W5:Y:S02]  /*36880*/  @!P1 LDG.E.U8 R4, desc[UR10][R6.64] ;  /* 0x0000000a06049981 */ /* 0x000164000c1e1100 */
[----:B0-----:R-:W-:Y:S02]  /*36890*/  @!P0 IMAD.MOV.U32 R6, RZ, RZ, R11 ;  /* 0x000000ffff068224 */ /* 0x001fe400078e000b */
[----:B------:R-:W-:-:S05]  /*368a0*/  @!P0 IMAD.MOV.U32 R7, RZ, RZ, R12 ;  /* 0x000000ffff078224 */ /* 0x000fca00078e000c */
[----:B------:R0:W5:Y:S02]  /*368b0*/  @!P0 LDG.E.U8 R5, desc[UR10][R6.64] ;  /* 0x0000000a06058981 */ /* 0x000164000c1e1100 */
[----:B0-----:R-:W-:-:S06]  /*368c0*/  PRMT R6, RZ, 0x7610, R6 ;  /* 0x00007610ff067816 */ /* 0x001fcc0000000006 */
[----:B--2---:R-:W2:Y:S04]  /*368d0*/  @!P1 LDG.E.U8 R6, desc[UR10][R8.64] ;  /* 0x0000000a08069981 */ /* 0x004ea8000c1e1100 */
[----:B---3--:R-:W-:Y:S04]  /*368e0*/  STL [R1+0x20bc], R2 ;  /* 0x0020bc0201007387 */ /* 0x008fe80000100800 */
[----:B------:R-:W3:Y:S04]  /*368f0*/  LDL R10, [R1+0x1928] ;  /* 0x00192800010a7983 */ /* 0x000ee80000100800 */
[----:B------:R-:W3:Y:S04]  /*36900*/  LDL R0, [R1+0x1950] ;  /* 0x0019500001007983 */ /* 0x000ee80000100800 */
[----:B----4-:R0:W-:Y:S04]  /*36910*/  STL [R1+0x207c], R3 ;  /* 0x00207c0301007387 */ /* 0x0101e80000100800 */
[----:B-----5:R-:W-:Y:S04]  /*36920*/  STL [R1+0x2080], R4 ;  /* 0x0020800401007387 */ /* 0x020fe80000100800 */
[----:B0-----:R-:W4:Y:S04]  /*36930*/  LDL R3, [R1+0x192c] ;  /* 0x00192c0001037983 */ /* 0x001f280000100800 */
[----:B------:R-:W5:Y:S04]  /*36940*/  LDL R2, [R1+0x1964] ;  /* 0x0019640001027983 */ /* 0x000f680000100800 */
[----:B------:R0:W-:Y:S04]  /*36950*/  STL [R1+0x2104], R5 ;  /* 0x0021040501007387 */ /* 0x0001e80000100800 */
[----:B------:R-:W5:Y:S04]  /*36960*/  LDL R14, [R1+0x18d8] ;  /* 0x0018d800010e7983 */ /* 0x000f680000100800 */
[----:B0-----:R-:W5:Y:S04]  /*36970*/  LDL R5, [R1+0x1900] ;  /* 0x0019000001057983 */ /* 0x001f680000100800 */
[----:B--2---:R0:W-:Y:S04]  /*36980*/  STL [R1+0x2108], R6 ;  /* 0x0021080601007387 */ /* 0x0041e80000100800 */
[----:B------:R-:W2:Y:S04]  /*36990*/  LDL R13, [R1+0x18dc] ;  /* 0x0018dc00010d7983 */ /* 0x000ea80000100800 */
[----:B------:R-:W2:Y:S01]  /*369a0*/  LDL R12, [R1+0x1914] ;  /* 0x00191400010c7983 */ /* 0x000ea20000100800 */
[----:B------:R-:W-:-:S03]  /*369b0*/  PRMT R7, RZ, 0x7610, R7 ;  /* 0x00007610ff077816 */ /* 0x000fc60000000007 */
[----:B------:R-:W2:Y:S01]  /*369c0*/  LDL R4, [R1+0x18f8] ;  /* 0x0018f80001047983 */ /* 0x000ea20000100800 */
[----:B---3--:R-:W-:Y:S02]  /*369d0*/  @!P0 IMAD.MOV.U32 R9, RZ, RZ, R10 ;  /* 0x000000ffff098224 */ /* 0x008fe400078e000a */
[----:B------:R-:W-:Y:S02]  /*369e0*/  @!P0 IMAD.MOV.U32 R8, RZ, RZ, R0 ;  /* 0x000000ffff088224 */ /* 0x000fe400078e0000 */
[----:B------:R-:W3:Y:S04]  /*369f0*/  LDL R0, [R1+0x1920] ;  /* 0x0019200001007983 */ /* 0x000ee80000100800 */
[----:B------:R1:W3:Y:S02]  /*36a00*/  @!P0 LDG.E.U8 R7, desc[UR10][R8.64] ;  /* 0x0000000a08078981 */ /* 0x0002e4000c1e1100 */
[----:B-1----:R-:W-:-:S02]  /*36a10*/  PRMT R8, RZ, 0x7610, R8 ;  /* 0x00007610ff087816 */ /* 0x002fc40000000008 */
[----:B------:R-:W-:Y:S01]  /*36a20*/  PRMT R9, RZ, 0x7610, R9 ;  /* 0x00007610ff097816 */ /* 0x000fe20000000009 */
[----:B----4-:R-:W-:Y:S02]  /*36a30*/  @!P1 IMAD.MOV.U32 R11, RZ, RZ, R3 ;  /* 0x000000ffff0b9224 */ /* 0x010fe400078e0003 */
[----:B-----5:R-:W-:-:S05]  /*36a40*/  @!P1 IMAD.MOV.U32 R10, RZ, RZ, R2 ;  /* 0x000000ffff0a9224 */ /* 0x020fca00078e0002 */
[----:B------:R1:W4:Y:S02]  /*36a50*/  @!P1 LDG.E.U8 R8, desc[UR10][R10.64] ;  /* 0x0000000a0a089981 */ /* 0x000324000c1e1100 */
[----:B-1----:R-:W-:Y:S02]  /*36a60*/  @!P0 IMAD.MOV.U32 R11, RZ, RZ, R14 ;  /* 0x000000ffff0b8224 */ /* 0x002fe400078e000e */
[----:B------:R-:W-:-:S05]  /*36a70*/  @!P0 IMAD.MOV.U32 R10, RZ, RZ, R5 ;  /* 0x000000ffff0a8224 */ /* 0x000fca00078e0005 */
[----:B------:R1:W5:Y:S02]  /*36a80*/  @!P0 LDG.E.U8 R9, desc[UR10][R10.64] ;  /* 0x0000000a0a098981 */ /* 0x000364000c1e1100 */
[----:B-1----:R-:W-:-:S06]  /*36a90*/  PRMT R10, RZ, 0x7610, R10 ;  /* 0x00007610ff0a7816 */ /* 0x002fcc000000000a */
[----:B--2---:R1:W2:Y:S04]  /*36aa0*/  @!P1 LDG.E.U8 R10, desc[UR10][R12.64] ;  /* 0x0000000a0c0a9981 */ /* 0x0042a8000c1e1100 */
[----:B---3--:R-:W-:Y:S04]  /*36ab0*/  STL [R1+0x210c], R7 ;  /* 0x00210c0701007387 */ /* 0x008fe80000100800 */
[----:B------:R-:W3:Y:S04]  /*36ac0*/  LDL R3, [R1+0x18fc] ;  /* 0x0018fc0001037983 */ /* 0x000ee80000100800 */
[----:B------:R-:W3:Y:S01]  /*36ad0*/  LDL R2, [R1+0x1934] ;  /* 0x0019340001027983 */ /* 0x000ee20000100800 */
[----:B------:R-:W-:Y:S01]  /*36ae0*/  PRMT R11, RZ, 0x7610, R11 ;  /* 0x00007610ff0b7816 */ /* 0x000fe2000000000b */
[----:B-1----:R-:W-:-:S02]  /*36af0*/  @!P0 IMAD.MOV.U32 R12, RZ, RZ, R0 ;  /* 0x000000ffff0c8224 */ /* 0x002fc400078e0000 */
[----:B------:R-:W-:-:S05]  /*36b00*/  @!P0 IMAD.MOV.U32 R13, RZ, RZ, R4 ;  /* 0x000000ffff0d8224 */ /* 0x000fca00078e0004 */
[----:B------:R1:W3:Y:S04]  /*36b10*/  @!P0 LDG.E.U8 R11, desc[UR10][R12.64] ;  /* 0x0000000a0c0b8981 */ /* 0x0002e8000c1e1100 */
[----:B----4-:R-:W-:Y:S04]  /*36b20*/  STL [R1+0x2110], R8 ;  /* 0x0021100801007387 */ /* 0x010fe80000100800 */
[----:B0-----:R-:W4:Y:S04]  /*36b30*/  LDL R6, [R1+0x1908] ;  /* 0x0019080001067983 */ /* 0x001f280000100800 */
[----:B------:R-:W4:Y:S04]  /*36b40*/  LDL R5, [R1+0x1930] ;  /* 0x0019300001057983 */ /* 0x000f280000100800 */
[----:B-----5:R-:W-:Y:S04]  /*36b50*/  STL [R1+0x2058], R9 ;  /* 0x0020580901007387 */ /* 0x020fe80000100800 */
[----:B--2---:R0:W-:Y:S04]  /*36b60*/  STL [R1+0x205c], R10 ;  /* 0x00205c0a01007387 */ /* 0x0041e80000100800 */
[----:B------:R-:W2:Y:S04]  /*36b70*/  LDL R4, [R1+0x190c] ;  /* 0x00190c0001047983 */ /* 0x000ea80000100800 */
[----:B------:R-:W5:Y:S01]  /*36b80*/  LDL R0, [R1+0x1944] ;  /* 0x0019440001007983 */ /* 0x000f620000100800 */
[----:B-1----:R-:W-:-:S02]  /*36b90*/  PRMT R12, RZ, 0x7610, R12 ;  /* 0x00007610ff0c7816 */ /* 0x002fc4000000000c */
[----:B------:R-:W-:Y:S01]  /*36ba0*/  PRMT R13, RZ, 0x7610, R13 ;  /* 0x00007610ff0d7816 */ /* 0x000fe2000000000d */
[----:B---3--:R-:W-:Y:S02]  /*36bb0*/  @!P1 IMAD.MOV.U32 R15, RZ, RZ, R3 ;  /* 0x000000ffff0f9224 */ /* 0x008fe400078e0003 */
[----:B------:R-:W-:-:S05]  /*36bc0*/  @!P1 IMAD.MOV.U32 R14, RZ, RZ, R2 ;  /* 0x000000ffff0e9224 */ /* 0x000fca00078e0002 */
[----:B------:R4:W3:Y:S01]  /*36bd0*/  @!P1 LDG.E.U8 R12, desc[UR10][R14.64] ;  /* 0x0000000a0e0c9981 */ /* 0x0008e2000c1e1100 */
[----:B------:R-:W-:-:S03]  /*36be0*/  PRMT R17, RZ, 0x7610, R17 ;  /* 0x00007610ff117816 */ /* 0x000fc60000000011 */
[----:B------:R-:W-:Y:S04]  /*36bf0*/  STL [R1+0x20c0], R11 ;  /* 0x0020c00b01007387 */ /* 0x000fe80000100800 */
[----:B------:R-:W3:Y:S04]  /*36c00*/  LDL R3, [R1+0x1918] ;  /* 0x0019180001037983 */ /* 0x000ee80000100800 */
[----:B------:R-:W3:Y:S01]  /*36c10*/  LDL R2, [R1+0x1940] ;  /* 0x0019400001027983 */ /* 0x000ee20000100800 */
[----:B----4-:R-:W-:Y:S02]  /*36c20*/  @!P0 IMAD.MOV.U32 R15, RZ, RZ, R6 ;  /* 0x000000ffff0f8224 */ /* 0x010fe400078e0006 */
[----:B------:R-:W-:-:S05]  /*36c30*/  @!P0 IMAD.MOV.U32 R14, RZ, RZ, R5 ;  /* 0x000000ffff0e8224 */ /* 0x000fca00078e0005 */
[----:B------:R2:W4:Y:S02]  /*36c40*/  @!P0 LDG.E.U8 R13, desc[UR10][R14.64] ;  /* 0x0000000a0e0d8981 */ /* 0x000524000c1e1100 */
[----:B--2---:R-:W-:Y:S02]  /*36c50*/  @!P1 IMAD.MOV.U32 R15, RZ, RZ, R4 ;  /* 0x000000ffff0f9224 */ /* 0x004fe400078e0004 */
[----:B-----5:R-:W-:-:S05]  /*36c60*/  @!P1 IMAD.MOV.U32 R14, RZ, RZ, R0 ;  /* 0x000000ffff0e9224 */ /* 0x020fca00078e0000 */
[----:B------:R1:W2:Y:S04]  /*36c70*/  @!P1 LDG.E.U8 R17, desc[UR10][R14.64] ;  /* 0x0000000a0e119981 */ /* 0x0002a8000c1e1100 */
[----:B---3--:R-:W-:Y:S04]  /*36c80*/  STL [R1+0x20c4], R12 ;  /* 0x0020c40c01007387 */ /* 0x008fe80000100800 */
[----:B0-----:R-:W3:Y:S04]  /*36c90*/  LDL R10, [R1+0x191c] ;  /* 0x00191c00010a7983 */ /* 0x001ee80000100800 */
[----:B------:R-:W5:Y:S04]  /*36ca0*/  LDL R9, [R1+0x1954] ;  /* 0x0019540001097983 */ /* 0x000f680000100800 */
[----:B------:R-:W3:Y:S04]  /*36cb0*/  LDL R8, [R1+0x1938] ;  /* 0x0019380001087983 */ /* 0x000ee80000100800 */
[----:B------:R-:W3:Y:S01]  /*36cc0*/  LDL R7, [R1+0x1960] ;  /* 0x0019600001077983 */ /* 0x000ee20000100800 */
[----:B-1----:R-:W-:-:S02]  /*36cd0*/  @!P0 IMAD.MOV.U32 R14, RZ, RZ, R2 ;  /* 0x000000ffff0e8224 */ /* 0x002fc400078e0002 */
[----:B------:R-:W-:Y:S01]  /*36ce0*/  @!P0 IMAD.MOV.U32 R15, RZ, RZ, R3 ;  /* 0x000000ffff0f8224 */ /* 0x000fe200078e0003 */
[----:B----4-:R-:W-:Y:S04]  /*36cf0*/  STL [R1+0x2084], R13 ;  /* 0x0020840d01007387 */ /* 0x010fe80000100800 */
[----:B------:R-:W4:Y:S04]  /*36d00*/  LDL R6, [R1+0x193c] ;  /* 0x00193c0001067983 */ /* 0x000f280000100800 */
[----:B------:R-:W4:Y:S04]  /*36d10*/  LDL R5, [R1+0x196c] ;  /* 0x00196c0001057983 */ /* 0x000f280000100800 */
[----:B------:R-:W4:Y:S04]  /*36d20*/  LDL R4, [R1+0x1948] ;  /* 0x0019480001047983 */ /* 0x000f280000100800 */
[----:B------:R-:W4:Y:S04]  /*36d30*/  LDL R0, [R1+0x1968] ;  /* 0x0019680001007983 */ /* 0x000f280000100800 */
[----:B--2---:R-:W-:Y:S04]  /*36d40*/  STL [R1+0x2088], R17 ;  /* 0x0020881101007387 */ /* 0x004fe80000100800 */
[----:B------:R-:W2:Y:S04]  /*36d50*/  LDL R3, [R1+0x194c] ;  /* 0x00194c0001037983 */ /* 0x000ea80000100800 */
[----:B------:R-:W2:Y:S01]  /*36d60*/  LDL R2, [R1+0x1974] ;  /* 0x0019740001027983 */ /* 0x000ea20000100800 */
[----:B------:R-:W-:-:S02]  /*36d70*/  PRMT R19, RZ, 0x7610, R19 ;  /* 0x00007610ff137816 */ /* 0x000fc40000000013 */
[----:B------:R-:W-:-:S04]  /*36d80*/  PRMT R21, RZ, 0x7610, R21 ;  /* 0x00007610ff157816 */ /* 0x000fc80000000015 */
[----:B------:R5:W2:Y:S01]  /*36d90*/  @!P0 LDG.E.U8 R19, desc[UR10][R14.64] ;  /* 0x0000000a0e138981 */ /* 0x000aa2000c1e1100 */
[----:B------:R-:W-:Y:S01]  /*36da0*/  PRMT R23, RZ, 0x7610, R23 ;  /* 0x00007610ff177816 */ /* 0x000fe20000000017 */
[----:B-----5:R-:W-:Y:S02]  /*36db0*/  @!P1 IMAD.MOV.U32 R14, RZ, RZ, R9 ;  /* 0x000000ffff0e9224 */ /* 0x020fe400078e0009 */
[----:B---3--:R-:W-:-:S05]  /*36dc0*/  @!P1 IMAD.MOV.U32 R15, RZ, RZ, R10 ;  /* 0x000000ffff0f9224 */ /* 0x008fca00078e000a */
[----:B------:R0:W3:Y:S01]  /*36dd0*/  @!P1 LDG.E.U8 R21, desc[UR10][R14.64] ;  /* 0x0000000a0e159981 */ /* 0x0000e2000c1e1100 */
[----:B------:R-:W-:Y:S01]  /*36de0*/  PRMT R25, RZ, 0x7610, R25 ;  /* 0x00007610ff197816 */ /* 0x000fe20000000019 */
[----:B0-----:R-:W-:Y:S02]  /*36df0*/  @!P0 IMAD.MOV.U32 R14, RZ, RZ, R7 ;  /* 0x000000ffff0e8224 */ /* 0x001fe400078e0007 */
[----:B------:R-:W-:-:S05]  /*36e00*/  @!P0 IMAD.MOV.U32 R15, RZ, RZ, R8 ;  /* 0x000000ffff0f8224 */ /* 0x000fca00078e0008 */
[----:B------:R4:W5:Y:S01]  /*36e10*/  @!P0 LDG.E.U8 R23, desc[UR10][R14.64] ;  /* 0x0000000a0e178981 */ /* 0x000962000c1e1100 */
[----:B------:R-:W-:Y:S02]  /*36e20*/  PRMT R27, RZ, 0x7610, R27 ;  /* 0x00007610ff1b7816 */ /* 0x000fe4000000001b */
[----:B------:R-:W-:Y:S01]  /*36e30*/  PRMT R29, RZ, 0x7610, R29 ;  /* 0x00007610ff1d7816 */ /* 0x000fe2000000001d */
[----:B----4-:R-:W-:Y:S02]  /*36e40*/  @!P1 IMAD.MOV.U32 R15, RZ, RZ, R6 ;  /* 0x000000ffff0f9224 */ /* 0x010fe400078e0006 */
[----:B------:R-:W-:-:S05]  /*36e50*/  @!P1 IMAD.MOV.U32 R14, RZ, RZ, R5 ;  /* 0x000000ffff0e9224 */ /* 0x000fca00078e0005 */
[----:B------:R0:W4:Y:S02]  /*36e60*/  @!P1 LDG.E.U8 R25, desc[UR10][R14.64] ;  /* 0x0000000a0e199981 */ /* 0x000124000c1e1100 */
[----:B0-----:R-:W-:Y:S02]  /*36e70*/  @!P0 IMAD.MOV.U32 R14, RZ, RZ, R0 ;  /* 0x000000ffff0e8224 */ /* 0x001fe400078e0000 */
[----:B------:R-:W-:-:S05]  /*36e80*/  @!P0 IMAD.MOV.U32 R15, RZ, RZ, R4 ;  /* 0x000000ffff0f8224 */ /* 0x000fca00078e0004 */
[----:B------:R2:W4:Y:S01]  /*36e90*/  @!P0 LDG.E.U8 R27, desc[UR10][R14.64] ;  /* 0x0000000a0e1b8981 */ /* 0x000522000c1e1100 */
[----:B------:R-:W0:Y:S01]  /*36ea0*/  S2R R0, SR_TID.X ;  /* 0x0000000000007919 */ /* 0x000e220000002100 */
[----:B--2---:R-:W-:Y:S02]  /*36eb0*/  @!P1 IMAD.MOV.U32 R15, RZ, RZ, R3 ;  /* 0x000000ffff0f9224 */ /* 0x004fe400078e0003 */
[----:B------:R-:W-:-:S05]  /*36ec0*/  @!P1 IMAD.MOV.U32 R14, RZ, RZ, R2 ;  /* 0x000000ffff0e9224 */ /* 0x000fca00078e0002 */
[----:B------:R0:W2:Y:S02]  /*36ed0*/  @!P1 LDG.E.U8 R29, desc[UR10][R14.64] ;  /* 0x0000000a0e1d9981 */ /* 0x0000a4000c1e1100 */
[----:B0-----:R-:W-:Y:S01]  /*36ee0*/  SHF.R.U32.HI R14, RZ, 0x2, R0 ;  /* 0x00000002ff0e7819 */ /* 0x001fe20000011600 */
[----:B------:R-:W-:-:S03]  /*36ef0*/  IMAD.SHL.U32 R15, R0, 0x40, RZ ;  /* 0x00000040000f7824 */ /* 0x000fc600078e00ff */
[----:B------:R-:W-:-:S04]  /*36f00*/  SGXT.U32 R14, R14, 0x3 ;  /* 0x000000030e0e781a */ /* 0x000fc80000000000 */
[----:B------:R-:W-:Y:S02]  /*36f10*/  LOP3.LUT R14, R14, 0x40, R15, 0xf8, !PT ;  /* 0x000000400e0e7812 */ /* 0x000fe400078ef80f */
[----:B------:R-:W-:-:S04]  /*36f20*/  SHF.R.S32.HI R15, RZ, 0x1, R0 ;  /* 0x00000001ff0f7819 */ /* 0x000fc80000011400 */
[----:B------:R-:W-:-:S04]  /*36f30*/  SGXT R15, R15, 0x1 ;  /* 0x000000010f0f781a */ /* 0x000fc80000000200 */
[----:B------:R-:W-:Y:S02]  /*36f40*/  LOP3.LUT R14, R14, 0x88, R15, 0xf8, !PT ;  /* 0x000000880e0e7812 */ /* 0x000fe400078ef80f */
[C---:B------:R-:W-:Y:S01]  /*36f50*/  LOP3.LUT R15, R0.reuse, 0x7, RZ, 0xc0, !PT ;  /* 0x00000007000f7812 */ /* 0x040fe200078ec0ff */
[C---:B------:R-:W-:Y:S01]  /*36f60*/  IMAD.SHL.U32 R2, R0.reuse, 0x2, RZ ;  /* 0x0000000200027824 */ /* 0x040fe200078e00ff */
[----:B------:R-:W-:Y:S04]  /*36f70*/  STL [R1+0x2060], R19 ;  /* 0x0020601301007387 */ /* 0x000fe80000100800 */
[----:B------:R-:W-:Y:S01]  /*36f80*/  LDS.U8 R3, [R14+UR5+0x10] ;  /* 0x000010050e037984 */ /* 0x000fe20008000000 */
[----:B------:R-:W-:Y:S02]  /*36f90*/  IMAD R15, R15, 0x90, RZ ;  /* 0x000000900f0f7824 */ /* 0x000fe400078e02ff */
[----:B------:R-:W-:-:S03]  /*36fa0*/  IMAD.SHL.U32 R0, R0, 0x20, RZ ;  /* 0x0000002000007824 */ /* 0x000fc600078e00ff */
[----:B------:R-:W-:-:S04]  /*36fb0*/  LOP3.LUT R15, R15, 0x30, R2, 0x78, !PT ;  /* 0x000000300f0f7812 */ /* 0x000fc800078e7802 */
[----:B------:R-:W-:Y:S02]  /*36fc0*/  LOP3.LUT R2, R15, 0x400, R0, 0xf8, !PT ;  /* 0x000004000f027812 */ /* 0x000fe400078ef800 */
[----:B------:R-:W0:Y:S04]  /*36fd0*/  LDS.U8 R0, [R14+UR5] ;  /* 0x000000050e007984 */ /* 0x000e280008000000 */
[----:B---3--:R-:W-:Y:S04]  /*36fe0*/  STL [R1+0x2064], R21 ;  /* 0x0020641501007387 */ /* 0x008fe80000100800 */
[----:B-----5:R-:W-:Y:S04]  /*36ff0*/  STL [R1+0x20c8], R23 ;  /* 0x0020c81701007387 */ /* 0x020fe80000100800 */
[----:B------:R-:W1:Y:S04]  /*37000*/  LDS.U8 R2, [R14+UR5+0x20] ;  /* 0x000020050e027984 */ /* 0x000e680008000000 */
[----:B----4-:R-:W-:Y:S04]  /*37010*/  STL [R1+0x20cc], R25 ;  /* 0x0020cc1901007387 */ /* 0x010fe80000100800 */
[----:B------:R-:W-:Y:S04]  /*37020*/  STL [R1+0x208c], R27 ;  /* 0x00208c1b01007387 */ /* 0x000fe80000100800 */
[----:B--2---:R-:W-:Y:S04]  /*37030*/  STL [R1+0x2090], R29 ;  /* 0x0020901d01007387 */ /* 0x004fe80000100800 */
[----:B0-----:R-:W-:Y:S04]  /*37040*/  STL [R1+0x3c], R0 ;  /* 0x00003c0001007387 */ /* 0x001fe80000100800 */
[----:B------:R-:W0:Y:S04]  /*37050*/  LDS.U8 R0, [R14+UR5+0x30] ;  /* 0x000030050e007984 */ /* 0x000e280008000000 */
[----:B------:R-:W-:Y:S04]  /*37060*/  STL [R1+0x34], R3 ;  /* 0x0000340301007387 */ /* 0x000fe80000100800 */
[----:B------:R-:W2:Y:S04]  /*37070*/  LDS.U8 R3, [R14+UR5+0x100] ;  /* 0x000100050e037984 */ /* 0x000ea80008000000 */
[----:B-1----:R-:W-:Y:S04]  /*37080*/  STL [R1+0x3b8], R2 ;  /* 0x0003b80201007387 */ /* 0x002fe80000100800 */
[----:B------:R-:W1:Y:S04]  /*37090*/  LDS.U8 R2, [R14+UR5+0x110] ;  /* 0x000110050e027984 */ /* 0x000e680008000000 */
[----:B0-----:R-:W-:Y:S04]  /*370a0*/  STL [R1+0x3b4], R0 ;  /* 0x0003b40001007387 */ /* 0x001fe80000100800 */
[----:B------:R-:W0:Y:S04]  /*370b0*/  LDS.U8 R0, [R14+UR5+0x120] ;  /* 0x000120050e007984 */ /* 0x000e280008000000 */
[----:B--2---:R-:W-:Y:S04]  /*370c0*/  STL [R1+0x30], R3 ;  /* 0x0000300301007387 */ /* 0x004fe80000100800 */
        /* <DEDUP_REMOVED lines=44> */
[----:B------:R-:W1:Y:S01]  /*37390*/  LDS.U8 R2, [R14+UR5+0x710] ;  /* 0x000710050e027984 */ /* 0x000e620008000000 */
[----:B------:R-:W-:-:S03]  /*373a0*/  LOP3.LUT R15, R14, 0x8, RZ, 0x3c, !PT ;  /* 0x000000080e0f7812 */ /* 0x000fc600078e3cff */
[----:B0-----:R-:W-:Y:S04]  /*373b0*/  STL [R1+0x1a80], R0 ;  /* 0x001a800001007387 */ /* 0x001fe80000100800 */
[----:B------:R-:W0:Y:S04]  /*373c0*/  LDS.U8 R0, [R14+UR5+0x720] ;  /* 0x000720050e007984 */ /* 0x000e280008000000 */
[----:B--2---:R-:W-:Y:S04]  /*373d0*/  STL [R1+0x970], R3 ;  /* 0x0009700301007387 */ /* 0x004fe80000100800 */
[----:B------:R-:W2:Y:S04]  /*373e0*/  LDS.U8 R3, [R14+UR5+0x730] ;  /* 0x000730050e037984 */ /* 0x000ea80008000000 */
[----:B-1----:R-:W-:Y:S04]  /*373f0*/  STL [R1+0x96c], R2 ;  /* 0x00096c0201007387 */ /* 0x002fe80000100800 */
[----:B------:R-:W1:Y:S04]  /*37400*/  LDS.U8 R2, [R15+UR5] ;  /* 0x000000050f027984 */ /* 0x000e680008000000 */
[----:B------:R-:W-:Y:S04]  /*37410*/  LDS.U8 R14, [R15+UR5+0x110] ;  /* 0x000110050f0e7984 */ /* 0x000fe80008000000 */
        /* <DEDUP_REMOVED lines=11> */
[----:B------:R-:W-:Y:S04]  /*374d0*/  STL [R1+0x2068], R14 ;  /* 0x0020680e01007387 */ /* 0x000fe80000100800 */
        /* <DEDUP_REMOVED lines=45> */
[----:B--2---:R2:W-:Y:S04]  /*377b0*/  STL [R1+0x1a8c], R3 ;  /* 0x001a8c0301007387 */ /* 0x0045e80000100800 */
[----:B------:R-:W3:Y:S04]  /*377c0*/  LDL.LU R14, [R1+0x90c] ;  /* 0x00090c00010e7983 */ /* 0x000ee80000300800 */
[----:B-1----:R1:W-:Y:S04]  /*377d0*/  STL [R1+0x978], R2 ;  /* 0x0009780201007387 */ /* 0x0023e80000100800 */
[----:B------:R-:W4:Y:S04]  /*377e0*/  LDL.LU R29, [R1+0x8f0] ;  /* 0x0008f000011d7983 */ /* 0x000f280000300800 */
[----:B0-----:R-:W-:Y:S04]  /*377f0*/  STL [R1+0x974], R0 ;  /* 0x0009740001007387 */ /* 0x001fe80000100800 */
[----:B------:R-:W0:Y:S04]  /*37800*/  LDS.U8 R0, [R15+UR5+0x720] ;  /* 0x000720050f007984 */ /* 0x000e280008000000 */
[----:B------:R-:W5:Y:S04]  /*37810*/  LDS.U8 R15, [R15+UR5+0x730] ;  /* 0x000730050f0f7984 */ /* 0x000f680008000000 */
        /* <DEDUP_REMOVED lines=16> */
[----:B--2---:R-:W2:Y:S04]  /*37920*/  LDL.LU R3, [R1+0x7ec] ;  /* 0x0007ec0001037983 */ /* 0x004ea80000300800 */
[----:B-1----:R-:W2:Y:S04]  /*37930*/  LDL.LU R2, [R1+0x7d0] ;  /* 0x0007d00001027983 */ /* 0x002ea80000300800 */
[----:B------:R-:W2:Y:S04]  /*37940*/  LDL.LU R16, [R1+0x7cc] ;  /* 0x0007cc0001107983 */ /* 0x000ea80000300800 */
[----:B------:R-:W2:Y:S04]  /*37950*/  LDL.LU R18, [R1+0x7b0] ;  /* 0x0007b00001127983 */ /* 0x000ea80000300800 */
[----:B------:R-:W2:Y:S04]  /*37960*/  LDL.LU R20, [R1+0x7ac] ;  /* 0x0007ac0001147983 */ /* 0x000ea80000300800 */
[----:B------:R-:W2:Y:S04]  /*37970*/  LDL.LU R22, [R1+0x790] ;  /* 0x0007900001167983 */ /* 0x000ea80000300800 */
[----:B------:R-:W2:Y:S04]  /*37980*/  LDL.LU R24, [R1+0x78c] ;  /* 0x00078c0001187983 */ /* 0x000ea80000300800 */
[----:B------:R-:W2:Y:S04]  /*37990*/  LDL.LU R26, [R1+0x760] ;  /* 0x00076000011a7983 */ /* 0x000ea80000300800 */
[----:B------:R-:W2:Y:S04]  /*379a0*/  LDL.LU R28, [R1+0x754] ;  /* 0x00075400011c7983 */ /* 0x000ea80000300800 */
[----:B0-----:R-:W-:Y:S04]  /*379b0*/  STL [R1+0x1a98], R0 ;  /* 0x001a980001007387 */ /* 0x001fe80000100800 */
[----:B-----5:R0:W-:Y:S01]  /*379c0*/  STL [R1+0x1a88], R15 ;  /* 0x001a880f01007387 */ /* 0x0201e20000100800 */
[----:B------:R-:W-:Y:S06]  /*379d0*/  BAR.SYNC.DEFER_BLOCKING 0x0 ;  /* 0x0000000000007b1d */ /* 0x000fec0000010000 */
[----:B0-----:R-:W5:Y:S01]  /*379e0*/  LDL.LU R15, [R1+0x910] ;  /* 0x00091000010f7983 */ /* 0x001f620000300800 */
[----:B------:R-:W0:Y:S02]  /*379f0*/  S2R R0, SR_TID.X ;  /* 0x0000000000007919 */ /* 0x000e240000002100 */
[----:B0-----:R-:W-:-:S05]  /*37a00*/  LOP3.LUT R0, R0, 0x3f, RZ, 0xc0, !PT ;  /* 0x0000003f00007812 */ /* 0x001fca00078ec0ff */
[----:B-----5:R0:W-:Y:S04]  /*37a10*/  STS.U8 [R0+UR5], R15 ;  /* 0x0000000f00007988 */ /* 0x0201e80008000005 */
[----:B0-----:R-:W5:Y:S04]  /*37a20*/  LDL.LU R15, [R1+0x70c] ;  /* 0x00070c00010f7983 */ /* 0x001f680000300800 */
[----:B-----5:R0:W-:Y:S04]  /*37a30*/  STL [R1+0x212c], R15 ;  /* 0x00212c0f01007387 */ /* 0x0201e80000100800 */
[----:B0-----:R-:W5:Y:S04]  /*37a40*/  LDL.LU R15, [R1+0x710] ;  /* 0x00071000010f7983 */ /* 0x001f680000300800 */
[----:B-----5:R0:W-:Y:S04]  /*37a50*/  STL [R1+0x2130], R15 ;  /* 0x0021300f01007387 */ /* 0x0201e80000100800 */
[----:B0-----:R-:W5:Y:S04]  /*37a60*/  LDL.LU R15, [R1+0x72c] ;  /* 0x00072c00010f7983 */ /* 0x001f680000300800 */
[----:B---3--:R-:W-:Y:S04]  /*37a70*/  STS.U8 [R0+UR5+0x40], R14 ;  /* 0x0000400e00007988 */ /* 0x008fe80008000005 */
[----:B----4-:R-:W-:Y:S04]  /*37a80*/  STS.U8 [R0+UR5+0x240], R29 ;  /* 0x0002401d00007988 */ /* 0x010fe80008000005 */
        /* <DEDUP_REMOVED lines=11> */
[----:B-----5:R0:W-:Y:S04]  /*37b40*/  STL [R1+0x2134], R15 ;  /* 0x0021340f01007387 */ /* 0x0201e80000100800 */
[----:B0-----:R-:W3:Y:S04]  /*37b50*/  LDL.LU R15, [R1+0x730] ;  /* 0x00073000010f7983 */ /* 0x001ee80000300800 */
[----:B------:R-:W4:Y:S04]  /*37b60*/  LDL.LU R14, [R1+0x6f0] ;  /* 0x0006f000010e7983 */ /* 0x000f280000300800 */
[----:B------:R-:W5:Y:S04]  /*37b70*/  LDL.LU R29, [R1+0x6ec] ;  /* 0x0006ec00011d7983 */ /* 0x000f680000300800 */
        /* <DEDUP_REMOVED lines=10> */
[----:B------:R0:W-:Y:S04]  /*37c20*/  STS.U8 [R0+UR5+0xe40], R8 ;  /* 0x000e400800007988 */ /* 0x0001e80008000005 */
[----:B------:R-:W4:Y:S04]  /*37c30*/  LDL.LU R9, [R1+0x630] ;  /* 0x0006300001097983 */ /* 0x000f280000300800 */
[----:B------:R1:W-:Y:S04]  /*37c40*/  STS.U8 [R0+UR5+0xe00], R7 ;  /* 0x000e000700007988 */ /* 0x0003e80008000005 */
[----:B------:R0:W-:Y:S04]  /*37c50*/  STS.U8 [R0+UR5+0x1000], R6 ;  /* 0x0010000600007988 */ /* 0x0001e80008000005 */
[----:B------:R0:W-:Y:S04]  /*37c60*/  STS.U8 [R0+UR5+0x1040], R5 ;  /* 0x0010400500007988 */ /* 0x0001e80008000005 */
[----:B------:R1:W-:Y:S04]  /*37c70*/  STS.U8 [R0+UR5+0x1240], R4 ;  /* 0x0012400400007988 */ /* 0x0003e80008000005 */
[----:B--2---:R2:W-:Y:S04]  /*37c80*/  STS.U8 [R0+UR5+0x1200], R3 ;  /* 0x0012000300007988 */ /* 0x0045e80008000005 */
[----:B0-----:R-:W4:Y:S04]  /*37c90*/  LDL.LU R8, [R1+0x62c] ;  /* 0x00062c0001087983 */ /* 0x001f280000300800 */
[----:B-1----:R-:W4:Y:S04]  /*37ca0*/  LDL.LU R7, [R1+0x610] ;  /* 0x0006100001077983 */ /* 0x002f280000300800 */
[----:B------:R-:W4:Y:S04]  /*37cb0*/  LDL.LU R6, [R1+0x60c] ;  /* 0x00060c0001067983 */ /* 0x000f280000300800 */
[----:B------:R-:W4:Y:S04]  /*37cc0*/  LDL.LU R5, [R1+0x5f0] ;  /* 0x0005f00001057983 */ /* 0x000f280000300800 */
[----:B------:R-:W4:Y:S04]  /*37cd0*/  LDL.LU R4, [R1+0x5ec] ;  /* 0x0005ec0001047983 */ /* 0x000f280000300800 */
[----:B------:R0:W-:Y:S04]  /*37ce0*/  STS.U8 [R0+UR5+0x1400], R2 ;  /* 0x0014000200007988 */ /* 0x0001e80008000005 */
[----:B--2---:R-:W2:Y:S04]  /*37cf0*/  LDL.LU R3, [R1+0x5d0] ;  /* 0x0005d00001037983 */ /* 0x004ea80000300800 */
[----:B------:R1:W-:Y:S04]  /*37d00*/  STS.U8 [R0+UR5+0x1440], R16 ;  /* 0x0014401000007988 */ /* 0x0003e80008000005 */
[----:B------:R0:W-:Y:S04]  /*37d10*/  STS.U8 [R0+UR5+0x1640], R18 ;  /* 0x0016401200007988 */ /* 0x0001e80008000005 */
[----:B------:R0:W-:Y:S04]  /*37d20*/  STS.U8 [R0+UR5+0x1600], R20 ;  /* 0x0016001400007988 */ /* 0x0001e80008000005 */
[----:B------:R1:W-:Y:S04]  /*37d30*/  STS.U8 [R0+UR5+0x1800], R22 ;  /* 0x0018001600007988 */ /* 0x0003e80008000005 */
[----:B------:R1:W-:Y:S04]  /*37d40*/  STS.U8 [R0+UR5+0x1840], R24 ;  /* 0x0018401800007988 */ /* 0x0003e80008000005 */
[----:B0-----:R-:W2:Y:S04]  /*37d50*/  LDL.LU R2, [R1+0x5cc] ;  /* 0x0005cc0001027983 */ /* 0x001ea80000300800 */
[----:B-1----:R-:W2:Y:S04]  /*37d60*/  LDL.LU R16, [R1+0x5b0] ;  /* 0x0005b00001107983 */ /* 0x002ea80000300800 */
[----:B------:R-:W2:Y:S04]  /*37d70*/  LDL.LU R18, [R1+0x5a4] ;  /* 0x0005a40001127983 */ /* 0x000ea80000300800 */
[----:B------:R-:W2:Y:S04]  /*37d80*/  LDL.LU R20, [R1+0x570] ;  /* 0x0005700001147983 */ /* 0x000ea80000300800 */
[----:B------:R-:W2:Y:S04]  /*37d90*/  LDL.LU R22, [R1+0x56c] ;  /* 0x00056c0001167983 */ /* 0x000ea80000300800 */
[----:B------:R0:W-:Y:S04]  /*37da0*/  STS.U8 [R0+UR5+0x1a40], R26 ;  /* 0x001a401a00007988 */ /* 0x0001e80008000005 */
[----:B------:R-:W2:Y:S04]  /*37db0*/  LDL.LU R24, [R1+0x550] ;  /* 0x0005500001187983 */ /* 0x000ea80000300800 */
[----:B------:R1:W-:Y:S04]  /*37dc0*/  STS.U8 [R0+UR5+0x1a00], R28 ;  /* 0x001a001c00007988 */ /* 0x0003e80008000005 */
[----:B0-----:R-:W2:Y:S04]  /*37dd0*/  LDL.LU R26, [R1+0x54c] ;  /* 0x00054c00011a7983 */ /* 0x001ea80000300800 */
[----:B-1----:R-:W2:Y:S04]  /*37de0*/  LDL.LU R28, [R1+0x530] ;  /* 0x00053000011c7983 */ /* 0x002ea80000300800 */
[----:B---3--:R0:W-:Y:S04]  /*37df0*/  STS.U8 [R0+UR5+0x1c00], R15 ;  /* 0x001c000f00007988 */ /* 0x0081e80008000005 */
[----:B0-----:R-:W3:Y:S04]  /*37e00*/  LDL.LU R15, [R1+0x2134] ;  /* 0x00213400010f7983 */ /* 0x001ee80000300800 */
[----:B---3--:R0:W-:Y:S04]  /*37e10*/  STS.U8 [R0+UR5+0x1c40], R15 ;  /* 0x001c400f00007988 */ /* 0x0081e80008000005 */
[----:B0-----:R-:W3:Y:S04]  /*37e20*/  LDL.LU R15, [R1+0x2130] ;  /* 0x00213000010f7983 */ /* 0x001ee80000300800 */
[----:B---3--:R0:W-:Y:S04]  /*37e30*/  STS.U8 [R0+UR5+0x1e40], R15 ;  /* 0x001e400f00007988 */ /* 0x0081e80008000005 */
[----:B0-----:R-:W3:Y:S04]  /*37e40*/  LDL.LU R15, [R1+0x212c] ;  /* 0x00212c00010f7983 */ /* 0x001ee80000300800 */
[----:B---3--:R0:W-:Y:S04]  /*37e50*/  STS.U8 [R0+UR5+0x1e00], R15 ;  /* 0x001e000f00007988 */ /* 0x0081e80008000005 */
[----:B0-----:R-:W3:Y:S04]  /*37e60*/  LDL.LU R15, [R1+0x4f0] ;  /* 0x0004f000010f7983 */ /* 0x001ee80000300800 */
[----:B---3--:R0:W-:Y:S04]  /*37e70*/  STL [R1+0x2120], R15 ;  /* 0x0021200f01007387 */ /* 0x0081e80000100800 */
[----:B0-----:R-:W3:Y:S04]  /*37e80*/  LDL.LU R15, [R1+0x50c] ;  /* 0x00050c00010f7983 */ /* 0x001ee80000300800 */
[----:B---3--:R0:W-:Y:S04]  /*37e90*/  STL [R1+0x2124], R15 ;  /* 0x0021240f01007387 */ /* 0x0081e80000100800 */
[----:B0-----:R-:W3:Y:S04]  /*37ea0*/  LDL.LU R15, [R1+0x510] ;  /* 0x00051000010f7983 */ /* 0x001ee80000300800 */
[----:B----4-:R-:W-:Y:S04]  /*37eb0*/  STS.U8 [R0+UR5+0x2000], R14 ;  /* 0x0020000e00007988 */ /* 0x010fe80008000005 */
[----:B-----5:R-:W-:Y:S04]  /*37ec0*/  STS.U8 [R0+UR5+0x2040], R29 ;  /* 0x0020401d00007988 */ /* 0x020fe80008000005 */
        /* <DEDUP_REMOVED lines=11> */
[----:B---3--:R0:W-:Y:S04]  /*37f80*/  STL [R1+0x2128], R15 ;  /* 0x0021280f01007387 */ /* 0x0081e80000100800 */
        /* <DEDUP_REMOVED lines=46> */
[----:B----4-:R-:W-:Y:S04]  /*38270*/  STS.U8 [R0+UR5+0x4c00], R8 ;  /* 0x004c000800007988 */ /* 0x010fe80008000005 */
[----:B---3--:R0:W-:Y:S04]  /*38280*/  STS.U8 [R0+UR5+0x3c40], R15 ;  /* 0x003c400f00007988 */ /* 0x0081e80008000005 */
[----:B0-----:R-:W3:Y:S04]  /*38290*/  LDL.LU R15, [R1+0x2120] ;  /* 0x00212000010f7983 */ /* 0x001ee80000300800 */
[----:B------:R-:W4:Y:S04]  /*382a0*/  LDL.LU R8, [R1+0x224] ;  /* 0x0002240001087983 */ /* 0x000f280000300800 */
[----:B----4-:R0:W-:Y:S04]  /*382b0*/  STL [R1+0x2114], R8 ;  /* 0x0021140801007387 */ /* 0x0101e80000100800 */
[----:B0-----:R-:W4:Y:S04]  /*382c0*/  LDL.LU R8, [R1+0x240] ;  /* 0x0002400001087983 */ /* 0x001f280000300800 */
[----:B----4-:R0:W-:Y:S04]  /*382d0*/  STL [R1+0x2118], R8 ;  /* 0x0021180801007387 */ /* 0x0101e80000100800 */
[----:B0-----:R-:W4:Y:S04]  /*382e0*/  LDL.LU R8, [R1+0x244] ;  /* 0x0002440001087983 */ /* 0x001f280000300800 */
[----:B------:R-:W-:Y:S04]  /*382f0*/  STS.U8 [R0+UR5+0x4c40], R7 ;  /* 0x004c400700007988 */ /* 0x000fe80008000005 */
[----:B------:R-:W-:Y:S04]  /*38300*/  STS.U8 [R0+UR5+0x4e40], R6 ;  /* 0x004e400600007988 */ /* 0x000fe80008000005 */
[----:B------:R-:W-:Y:S04]  /*38310*/  STS.U8 [R0+UR5+0x4e00], R5 ;  /* 0x004e000500007988 */ /* 0x000fe80008000005 */
[----:B--2---:R-:W-:Y:S04]  /*38320*/  STS.U8 [R0+UR5+0x5400], R18 ;  /* 0x0054001200007988 */ /* 0x004fe80008000005 */
[----:B------:R-:W-:Y:S04]  /*38330*/  STS.U8 [R0+UR5+0x5440], R20 ;  /* 0x0054401400007988 */ /* 0x000fe80008000005 */
[----:B------:R-:W-:Y:S04]  /*38340*/  STS.U8 [R0+UR5+0x5840], R28 ;  /* 0x0058401c00007988 */ /* 0x000fe80008000005 */
[----:B---3--:R-:W-:Y:S04]  /*38350*/  STS.U8 [R0+UR5+0x3e40], R15 ;  /* 0x003e400f00007988 */ /* 0x008fe80008000005 */
[----:B------:R-:W-:Y:S04]  /*38360*/  STS.U8 [R0+UR5+0x3e00], R14 ;  /* 0x003e000e00007988 */ /* 0x000fe80008000005 */
[----:B-----5:R-:W-:Y:S04]  /*38370*/  STS.U8 [R0+UR5+0x4000], R29 ;  /* 0x0040001d00007988 */ /* 0x020fe80008000005 */
[----:B------:R-:W-:Y:S04]  /*38380*/  STS.U8 [R0+UR5+0x4040], R27 ;  /* 0x0040401b00007988 */ /* 0x000fe80008000005 */
[----:B------:R-:W-:Y:S04]  /*38390*/  STS.U8 [R0+UR5+0x4240], R25 ;  /* 0x0042401900007988 */ /* 0x000fe80008000005 */
[----:B------:R-:W-:Y:S04]  /*383a0*/  STS.U8 [R0+UR5+0x4200], R23 ;  /* 0x0042001700007988 */ /* 0x000fe80008000005 */
[----:B------:R-:W-:Y:S04]  /*383b0*/  STS.U8 [R0+UR5+0x4400], R21 ;  /* 0x0044001500007988 */ /* 0x000fe80008000005 */
[----:B----4-:R0:W-:Y:S04]  /*383c0*/  STL [R1+0x211c], R8 ;  /* 0x00211c0801007387 */ /* 0x0101e80000100800 */
        /* <DEDUP_REMOVED lines=13> */
[----:B------:R0:W-:Y:S04]  /*384a0*/  STS.U8 [R0+UR5+0x4440], R19 ;  /* 0x0044401300007988 */ /* 0x0001e80008000005 */
[----:B------:R-:W3:Y:S04]  /*384b0*/  LDL.LU R21, [R1+0x158] ;  /* 0x0001580001157983 */ /* 0x000ee80000300800 */
[----:B------:R1:W-:Y:S04]  /*384c0*/  STS.U8 [R0+UR5+0x4640], R17 ;  /* 0x0046401100007988 */ /* 0x0003e80008000005 */
[----:B------:R0:W-:Y:S04]  /*384d0*/  STS.U8 [R0+UR5+0x4600], R13 ;  /* 0x0046000d00007988 */ /* 0x0001e80008000005 */
[----:B------:R0:W-:Y:S04]  /*384e0*/  STS.U8 [R0+UR5+0x4800], R12 ;  /* 0x0048000c00007988 */ /* 0x0001e80008000005 */
[----:B------:R1:W-:Y:S04]  /*384f0*/  STS.U8 [R0+UR5+0x4840], R11 ;  /* 0x0048400b00007988 */ /* 0x0003e80008000005 */
[----:B------:R1:W-:Y:S04]  /*38500*/  STS.U8 [R0+UR5+0x4a40], R10 ;  /* 0x004a400a00007988 */ /* 0x0003e80008000005 */
[----:B0-----:R-:W3:Y:S04]  /*38510*/  LDL.LU R19, [R1+0x13c] ;  /* 0x00013c0001137983 */ /* 0x001ee80000300800 */
[----:B-1----:R-:W3:Y:S04]  /*38520*/  LDL.LU R17, [R1+0x138] ;  /* 0x0001380001117983 */ /* 0x002ee80000300800 */
        /* <DEDUP_REMOVED lines=18> */
[----:B0-----:R-:W3:Y:S04]  /*38650*/  LDL.LU R24, [R1+0x4] ;  /* 0x0000040001187983 */ /* 0x001ee80000300800 */
[----:B-1----:R-:W3:Y:S04]  /*38660*/  LDL.LU R26, [R1] ;  /* 0x00000000011a7983 */ /* 0x002ee80000300800 */
[----:B--2---:R0:W-:Y:S04]  /*38670*/  STS.U8 [R0+UR5+0x5a40], R8 ;  /* 0x005a400800007988 */ /* 0x0041e80008000005 */
[----:B0-----:R-:W2:Y:S04]  /*38680*/  LDL.LU R8, [R1+0x211c] ;  /* 0x00211c0001087983 */ /* 0x001ea80000300800 */
[----:B--2---:R0:W-:Y:S04]  /*38690*/  STS.U8 [R0+UR5+0x5a00], R8 ;  /* 0x005a000800007988 */ /* 0x0041e80008000005 */
[----:B0-----:R-:W2:Y:S04]  /*386a0*/  LDL.LU R8, [R1+0x2118] ;  /* 0x0021180001087983 */ /* 0x001ea80000300800 */
[----:B--2---:R0:W-:Y:S04]  /*386b0*/  STS.U8 [R0+UR5+0x5c00], R8 ;  /* 0x005c000800007988 */ /* 0x0041e80008000005 */
[----:B0-----:R-:W2:Y:S04]  /*386c0*/  LDL.LU R8, [R1+0x2114] ;  /* 0x0021140001087983 */ /* 0x001ea80000300800 */
[----:B---3--:R-:W-:Y:S04]  /*386d0*/  STS.U8 [R0+UR5+0x5e40], R7 ;  /* 0x005e400700007988 */ /* 0x008fe80008000005 */
[----:B----4-:R-:W-:Y:S04]  /*386e0*/  STS.U8 [R0+UR5+0x5e00], R6 ;  /* 0x005e000600007988 */ /* 0x010fe80008000005 */
[----:B-----5:R-:W-:Y:S04]  /*386f0*/  STS.U8 [R0+UR5+0x6000], R5 ;  /* 0x0060000500007988 */ /* 0x020fe80008000005 */
[----:B------:R-:W-:Y:S04]  /*38700*/  STS.U8 [R0+UR5+0x6040], R18 ;  /* 0x0060401200007988 */ /* 0x000fe80008000005 */
[----:B------:R-:W-:Y:S04]  /*38710*/  STS.U8 [R0+UR5+0x6240], R20 ;  /* 0x0062401400007988 */ /* 0x000fe80008000005 */
[----:B------:R-:W-:Y:S04]  /*38720*/  STS.U8 [R0+UR5+0x6200], R28 ;  /* 0x0062001c00007988 */ /* 0x000fe80008000005 */
[----:B------:R-:W-:Y:S04]  /*38730*/  STS.U8 [R0+UR5+0x6440], R14 ;  /* 0x0064400e00007988 */ /* 0x000fe80008000005 */
[----:B--2---:R0:W-:Y:S04]  /*38740*/  STS.U8 [R0+UR5+0x5c40], R8 ;  /* 0x005c400800007988 */ /* 0x0041e80008000005 */
[----:B0-----:R-:W2:Y:S04]  /*38750*/  LDL.LU R8, [R1+0x2110] ;  /* 0x0021100001087983 */ /* 0x001ea80000300800 */
[----:B------:R-:W3:Y:S04]  /*38760*/  LDL.LU R7, [R1+0x210c] ;  /* 0x00210c0001077983 */ /* 0x000ee80000300800 */
[----:B------:R-:W4:Y:S04]  /*38770*/  LDL.LU R6, [R1+0x2108] ;  /* 0x0021080001067983 */ /* 0x000f280000300800 */
[----:B------:R-:W5:Y:S04]  /*38780*/  LDL.LU R5, [R1+0x2104] ;  /* 0x0021040001057983 */ /* 0x000f680000300800 */
[----:B------:R-:W2:Y:S04]  /*38790*/  LDL.LU R18, [R1+0x2100] ;  /* 0x0021000001127983 */ /* 0x000ea80000300800 */
[----:B------:R-:W2:Y:S04]  /*387a0*/  LDL.LU R20, [R1+0x20fc] ;  /* 0x0020fc0001147983 */ /* 0x000ea80000300800 */
[----:B------:R-:W2:Y:S04]  /*387b0*/  LDL.LU R28, [R1+0x20f8] ;  /* 0x0020f800011c7983 */ /* 0x000ea80000300800 */
[----:B------:R-:W2:Y:S04]  /*387c0*/  LDL.LU R14, [R1+0x884] ;  /* 0x00088400010e7983 */ /* 0x000ea80000300800 */
        /* <DEDUP_REMOVED lines=19> */
[----:B--2---:R0:W-:Y:S04]  /*38900*/  STL [R1+0x20f4], R14 ;  /* 0x0020f40e01007387 */ /* 0x0041e80000100800 */
[----:B0-----:R-:W2:Y:S04]  /*38910*/  LDL.LU R14, [R1+0x908] ;  /* 0x00090800010e7983 */ /* 0x001ea80000300800 */
[----:B------:R-:W2:Y:S04]  /*38920*/  LDL.LU R29, [R1+0x868] ;  /* 0x00086800011d7983 */ /* 0x000ea80000300800 */
        /* <DEDUP_REMOVED lines=18> */
[----:B------:R0:W-:Y:S04]  /*38a50*/  STS.U8 [R0+UR5+0x7840], R28 ;  /* 0x0078401c00007988 */ /* 0x0001e80008000005 */
[----:B------:R1:W-:Y:S04]  /*38a60*/  STS.U8 [R0+UR5+0x7a40], R20 ;  /* 0x007a401400007988 */ /* 0x0003e80008000005 */
[----:B------:R0:W-:Y:S04]  /*38a70*/  STS.U8 [R0+UR5+0x7a00], R18 ;  /* 0x007a001200007988 */ /* 0x0001e80008000005 */
[----:B-----5:R5:W-:Y:S04]  /*38a80*/  STS.U8 [R0+UR5+0x7c00], R5 ;  /* 0x007c000500007988 */ /* 0x020be80008000005 */
[----:B----4-:R4:W-:Y:S04]  /*38a90*/  STS.U8 [R0+UR5+0x7c40], R6 ;  /* 0x007c400600007988 */ /* 0x0109e80008000005 */
[----:B---3--:R3:W-:Y:S04]  /*38aa0*/  STS.U8 [R0+UR5+0x7e40], R7 ;  /* 0x007e400700007988 */ /* 0x0087e80008000005 */
[----:B0-----:R-:W2:Y:S04]  /*38ab0*/  LDL.LU R28, [R1+0x888] ;  /* 0x00088800011c7983 */ /* 0x001ea80000300800 */
[----:B-1----:R-:W2:Y:S04]  /*38ac0*/  LDL.LU R20, [R1+0x8a4] ;  /* 0x0008a40001147983 */ /* 0x002ea80000300800 */
[----:B------:R-:W2:Y:S04]  /*38ad0*/  LDL.LU R18, [R1+0x8a8] ;  /* 0x0008a80001127983 */ /* 0x000ea80000300800 */
[----:B-----5:R-:W5:Y:S04]  /*38ae0*/  LDL.LU R5, [R1+0x8c4] ;  /* 0x0008c40001057983 */ /* 0x020f680000300800 */
[----:B----4-:R-:W4:Y:S04]  /*38af0*/  LDL.LU R6, [R1+0x8c8] ;  /* 0x0008c80001067983 */ /* 0x010f280000300800 */
[----:B---3--:R-:W3:Y:S04]  /*38b00*/  LDL.LU R7, [R1+0x8e4] ;  /* 0x0008e40001077983 */ /* 0x008ee80000300800 */
[----:B------:R0:W-:Y:S04]  /*38b10*/  STS.U8 [R0+UR5+0x7e00], R8 ;  /* 0x007e000800007988 */ /* 0x0001e80008000005 */
[----:B0-----:R-:W3:Y:S04]  /*38b20*/  LDL.LU R8, [R1+0x904] ;  /* 0x0009040001087983 */ /* 0x001ee80000300800 */
[----:B------:R0:W-:Y:S02]  /*38b30*/  STS.U8 [R0+UR5+0x6400], R15 ;  /* 0x0064000f00007988 */ /* 0x0001e40008000005 */
[----:B0-----:R-:W-:-:S02]  /*38b40*/  LOP3.LUT R15, R0, 0x10, RZ, 0x3c, !PT ;  /* 0x00000010000f7812 */ /* 0x001fc400078e3cff */
[----:B------:R-:W4:Y:S04]  /*38b50*/  LDL.LU R0, [R1+0x8e8] ;  /* 0x0008e80001007983 */ /* 0x000f280000300800 */
[----:B--2---:R0:W-:Y:S04]  /*38b60*/  STS.U8 [R15+UR5+0x80], R14 ;  /* 0x0000800e0f007988 */ /* 0x0041e80008000005 */
[----:B0-----:R-:W2:Y:S04]  /*38b70*/  LDL.LU R14, [R1+0x20f4] ;  /* 0x0020f400010e7983 */ /* 0x001ea80000300800 */
[----:B---3--:R0:W-:Y:S04]  /*38b80*/  STS.U8 [R15+UR5+0xc0], R8 ;  /* 0x0000c0080f007988 */ /* 0x0081e80008000005 */
[----:B0-----:R-:W3:Y:S04]  /*38b90*/  LDL.LU R8, [R1+0x6e8] ;  /* 0x0006e80001087983 */ /* 0x001ee80000300800 */
[----:B---3--:R0:W-:Y:S04]  /*38ba0*/  STL [R1+0x20e8], R8 ;  /* 0x0020e80801007387 */ /* 0x0081e80000100800 */
[----:B0-----:R-:W3:Y:S04]  /*38bb0*/  LDL.LU R8, [R1+0x704] ;  /* 0x0007040001087983 */ /* 0x001ee80000300800 */
[----:B---3--:R0:W-:Y:S04]  /*38bc0*/  STL [R1+0x20ec], R8 ;  /* 0x0020ec0801007387 */ /* 0x0081e80000100800 */
[----:B0-----:R-:W3:Y:S04]  /*38bd0*/  LDL.LU R8, [R1+0x708] ;  /* 0x0007080001087983 */ /* 0x001ee80000300800 */
[----:B----4-:R-:W-:Y:S04]  /*38be0*/  STS.U8 [R15+UR5+0x2c0], R0 ;  /* 0x0002c0000f007988 */ /* 0x010fe80008000005 */
[----:B------:R-:W-:Y:S04]  /*38bf0*/  STS.U8 [R15+UR5+0x280], R7 ;  /* 0x000280070f007988 */ /* 0x000fe80008000005 */
[----:B------:R-:W-:Y:S04]  /*38c00*/  STS.U8 [R15+UR5+0x480], R6 ;  /* 0x000480060f007988 */ /* 0x000fe80008000005 */
[----:B-----5:R-:W-:Y:S04]  /*38c10*/  STS.U8 [R15+UR5+0x4c0], R5 ;  /* 0x0004c0050f007988 */ /* 0x020fe80008000005 */
[----:B------:R-:W-:Y:S04]  /*38c20*/  STS.U8 [R15+UR5+0x6c0], R18 ;  /* 0x0006c0120f007988 */ /* 0x000fe80008000005 */
[----:B------:R-:W-:Y:S04]  /*38c30*/  STS.U8 [R15+UR5+0x680], R20 ;  /* 0x000680140f007988 */ /* 0x000fe80008000005 */
[----:B------:R-:W-:Y:S04]  /*38c40*/  STS.U8 [R15+UR5+0x880], R28 ;  /* 0x0008801c0f007988 */ /* 0x000fe80008000005 */
[----:B--2---:R-:W-:Y:S04]  /*38c50*/  STS.U8 [R15+UR5+0x8c0], R14 ;  /* 0x0008c00e0f007988 */ /* 0x004fe80008000005 */
[----:B------:R-:W-:Y:S04]  /*38c60*/  STS.U8 [R15+UR5+0xac0], R29 ;  /* 0x000ac01d0f007988 */ /* 0x000fe80008000005 */
[----:B------:R-:W-:Y:S04]  /*38c70*/  STS.U8 [R15+UR5+0xa80], R27 ;  /* 0x000a801b0f007988 */ /* 0x000fe80008000005 */
[----:B------:R-:W-:Y:S04]  /*38c80*/  STS.U8 [R15+UR5+0xc80], R25 ;  /* 0x000c80190f007988 */ /* 0x000fe80008000005 */
[----:B------:R-:W-:Y:S04]  /*38c90*/  STS.U8 [R15+UR5+0xcc0], R23 ;  /* 0x000cc0170f007988 */ /* 0x000fe80008000005 */
[----:B------:R-:W-:Y:S04]  /*38ca0*/  STS.U8 [R15+UR5+0xec0], R21 ;  /* 0x000ec0150f007988 */ /* 0x000fe80008000005 */
        /* <DEDUP_REMOVED lines=42> */
[----:B-1----:R-:W3:Y:S04]  /*38f50*/  LDL.LU R26, [R1+0x524] ;  /* 0x00052400011a7983 */ /* 0x002ee80000300800 */
[----:B--2---:R0:W-:Y:S04]  /*38f60*/  STS.U8 [R15+UR5+0x1cc0], R8 ;  /* 0x001cc0080f007988 */ /* 0x0041e80008000005 */
[----:B0-----:R-:W2:Y:S04]  /*38f70*/  LDL.LU R8, [R1+0x20f0] ;  /* 0x0020f00001087983 */ /* 0x001ea80000300800 */
[----:B--2---:R0:W-:Y:S04]  /*38f80*/  STS.U8 [R15+UR5+0x1ec0], R8 ;  /* 0x001ec0080f007988 */ /* 0x0041e80008000005 */
[----:B0-----:R-:W2:Y:S04]  /*38f90*/  LDL.LU R8, [R1+0x20ec] ;  /* 0x0020ec0001087983 */ /* 0x001ea80000300800 */
[----:B--2---:R0:W-:Y:S04]  /*38fa0*/  STS.U8 [R15+UR5+0x1e80], R8 ;  /* 0x001e80080f007988 */ /* 0x0041e80008000005 */
[----:B0-----:R-:W2:Y:S04]  /*38fb0*/  LDL.LU R8, [R1+0x20e8] ;  /* 0x0020e80001087983 */ /* 0x001ea80000300800 */
[----:B--2---:R0:W-:Y:S04]  /*38fc0*/  STS.U8 [R15+UR5+0x2080], R8 ;  /* 0x002080080f007988 */ /* 0x0041e80008000005 */
[----:B0-----:R-:W2:Y:S04]  /*38fd0*/  LDL.LU R8, [R1+0x4e4] ;  /* 0x0004e40001087983 */ /* 0x001ea80000300800 */
[----:B--2---:R0:W-:Y:S04]  /*38fe0*/  STL [R1+0x20dc], R8 ;  /* 0x0020dc0801007387 */ /* 0x0041e80000100800 */
[----:B0-----:R-:W2:Y:S04]  /*38ff0*/  LDL.LU R8, [R1+0x4e8] ;  /* 0x0004e80001087983 */ /* 0x001ea80000300800 */
[----:B--2---:R0:W-:Y:S04]  /*39000*/  STL [R1+0x20e0], R8 ;  /* 0x0020e00801007387 */ /* 0x0041e80000100800 */
        /* <DEDUP_REMOVED lines=70> */
[----:B--2---:R-:W-:Y:S04]  /*39470*/  STS.U8 [R15+UR5+0x3e80], R8 ;  /* 0x003e80080f007988 */ /* 0x004fe80008000005 */
[----:B------:R-:W-:Y:S04]  /*39480*/  STS.U8 [R15+UR5+0x4680], R14 ;  /* 0x0046800e0f007988 */ /* 0x000fe80008000005 */
[----:B------:R0:W-:Y:S04]  /*39490*/  STS.U8 [R15+UR5+0x4ac0], R25 ;  /* 0x004ac0190f007988 */ /* 0x0001e80008000005 */
[----:B0-----:R-:W2:Y:S04]  /*394a0*/  LDL.LU R25, [R1+0x218] ;  /* 0x0002180001197983 */ /* 0x001ea80000300800 */
[----:B--2---:R0:W-:Y:S04]  /*394b0*/  STL [R1+0x20d0], R25 ;  /* 0x0020d01901007387 */ /* 0x0041e80000100800 */
[----:B0-----:R-:W2:Y:S04]  /*394c0*/  LDL.LU R25, [R1+0x238] ;  /* 0x0002380001197983 */ /* 0x001ea80000300800 */
[----:B--2---:R0:W-:Y:S04]  /*394d0*/  STL [R1+0x20d4], R25 ;  /* 0x0020d41901007387 */ /* 0x0041e80000100800 */
[----:B0-----:R-:W2:Y:S04]  /*394e0*/  LDL.LU R25, [R1+0x23c] ;  /* 0x00023c0001197983 */ /* 0x001ea80000300800 */
        /* <DEDUP_REMOVED lines=44> */
[----:B0-----:R-:W3:Y:S04]  /*397b0*/  LDL.LU R22, [R1+0x38] ;  /* 0x0000380001167983 */ /* 0x001ee80000300800 */
[----:B-1----:R-:W3:Y:S04]  /*397c0*/  LDL.LU R24, [R1+0x28] ;  /* 0x0000280001187983 */ /* 0x002ee80000300800 */
[----:B------:R-:W3:Y:S04]  /*397d0*/  LDL.LU R26, [R1+0x24] ;  /* 0x00002400011a7983 */ /* 0x000ee80000300800 */
        /* <DEDUP_REMOVED lines=11> */
[----:B------:R0:W-:Y:S02]  /*39890*/  STS.U8 [R15+UR5+0x6480], R0 ;  /* 0x006480000f007988 */ /* 0x0001e40008000005 */
[----:B0-----:R-:W0:Y:S02]  /*398a0*/  S2R R0, SR_TID.X ;  /* 0x0000000000007919 */ /* 0x001e240000002100 */
[----:B--2---:R1:W-:Y:S04]  /*398b0*/  STS.U8 [R15+UR5+0x5ec0], R25 ;  /* 0x005ec0190f007988 */ /* 0x0043e80008000005 */
[----:B-1----:R-:W2:Y:S04]  /*398c0*/  LDL.LU R25, [R1+0x20cc] ;  /* 0x0020cc0001197983 */ /* 0x002ea80000300800 */
[----:B------:R-:W3:Y:S04]  /*398d0*/  LDL.LU R23, [R1+0x20c8] ;  /* 0x0020c80001177983 */ /* 0x000ee80000300800 */
[----:B------:R-:W4:Y:S04]  /*398e0*/  LDL.LU R12, [R1+0x20c4] ;  /* 0x0020c400010c7983 */ /* 0x000f280000300800 */
[----:B------:R-:W5:Y:S04]  /*398f0*/  LDL.LU R11, [R1+0x20c0] ;  /* 0x0020c000010b7983 */ /* 0x000f680000300800 */
[----:B------:R-:W2:Y:S04]  /*39900*/  LDL.LU R2, [R1+0x20bc] ;  /* 0x0020bc0001027983 */ /* 0x000ea80000300800 */
[----:B------:R-:W3:Y:S04]  /*39910*/  LDL.LU R16, [R1+0x20b8] ;  /* 0x0020b80001107983 */ /* 0x000ee80000300800 */
[----:B------:R1:W-:Y:S04]  /*39920*/  STS.U8 [R15+UR5+0x64c0], R8 ;  /* 0x0064c0080f007988 */ /* 0x0003e80008000005 */
[----:B------:R0:W-:Y:S04]  /*39930*/  STS.U8 [R15+UR5+0x66c0], R7 ;  /* 0x0066c0070f007988 */ /* 0x0001e80008000005 */
[----:B------:R0:W-:Y:S04]  /*39940*/  STS.U8 [R15+UR5+0x6680], R6 ;  /* 0x006680060f007988 */ /* 0x0001e80008000005 */
[----:B------:R0:W-:Y:S04]  /*39950*/  STS.U8 [R15+UR5+0x6880], R5 ;  /* 0x006880050f007988 */ /* 0x0001e80008000005 */
[----:B------:R0:W-:Y:S04]  /*39960*/  STS.U8 [R15+UR5+0x68c0], R18 ;  /* 0x0068c0120f007988 */ /* 0x0001e80008000005 */
[----:B------:R0:W-:Y:S04]  /*39970*/  STS.U8 [R15+UR5+0x6ac0], R20 ;  /* 0x006ac0140f007988 */ /* 0x0001e80008000005 */
[----:B-1----:R-:W4:Y:S04]  /*39980*/  LDL.LU R8, [R1+0x89c] ;  /* 0x00089c0001087983 */ /* 0x002f280000300800 */
[----:B0-----:R-:W4:Y:S04]  /*39990*/  LDL.LU R7, [R1+0x880] ;  /* 0x0008800001077983 */ /* 0x001f280000300800 */
        /* <DEDUP_REMOVED lines=9> */
[----:B------:R1:W-:Y:S04]  /*39a30*/  STS.U8 [R15+UR5+0x7080], R19 ;  /* 0x007080130f007988 */ /* 0x0003e80008000005 */
[----:B0-----:R-:W4:Y:S04]  /*39a40*/  LDL.LU R28, [R1+0x83c] ;  /* 0x00083c00011c7983 */ /* 0x001f280000300800 */
[----:B-1----:R-:W4:Y:S04]  /*39a50*/  LDL.LU R14, [R1+0x820] ;  /* 0x00082000010e7983 */ /* 0x002f280000300800 */
        /* <DEDUP_REMOVED lines=8> */
[----:B------:R1:W-:Y:S01]  /*39ae0*/  STS.U8 [R15+UR5+0x74c0], R4 ;  /* 0x0074c0040f007988 */ /* 0x0003e20008000005 */
[----:B------:R-:W-:-:S03]  /*39af0*/  LOP3.LUT R0, R0, 0x3f, RZ, 0xc0, !PT ;  /* 0x0000003f00007812 */ /* 0x000fc600078ec0ff */
[----:B0-----:R-:W4:Y:S04]  /*39b00*/  LDL.LU R17, [R1+0x7dc] ;  /* 0x0007dc0001117983 */ /* 0x001f280000300800 */
[----:B-1----:R-:W4:Y:S04]  /*39b10*/  LDL.LU R13, [R1+0x7c0] ;  /* 0x0007c000010d7983 */ /* 0x002f280000300800 */
[----:B------:R-:W4:Y:S04]  /*39b20*/  LDL.LU R10, [R1+0x7bc] ;  /* 0x0007bc00010a7983 */ /* 0x000f280000300800 */
[----:B------:R0:W-:Y:S04]  /*39b30*/  STS.U8 [R15+UR5+0x76c0], R3 ;  /* 0x0076c0030f007988 */ /* 0x0001e80008000005 */
[----:B------:R-:W4:Y:S04]  /*39b40*/  LDL.LU R9, [R1+0x7a0] ;  /* 0x0007a00001097983 */ /* 0x000f280000300800 */
[----:B------:R-:W4:Y:S04]  /*39b50*/  LDL.LU R4, [R1+0x79c] ;  /* 0x00079c0001047983 */ /* 0x000f280000300800 */
[----:B------:R1:W-:Y:S04]  /*39b60*/  STS.U8 [R15+UR5+0x7680], R22 ;  /* 0x007680160f007988 */ /* 0x0003e80008000005 */
[----:B------:R1:W-:Y:S04]  /*39b70*/  STS.U8 [R15+UR5+0x7880], R24 ;  /* 0x007880180f007988 */ /* 0x0003e80008000005 */
[----:B------:R1:W-:Y:S04]  /*39b80*/  STS.U8 [R15+UR5+0x78c0], R26 ;  /* 0x0078c01a0f007988 */ /* 0x0003e80008000005 */
[----:B0-----:R-:W4:Y:S04]  /*39b90*/  LDL.LU R3, [R1+0x780] ;  /* 0x0007800001037983 */ /* 0x001f280000300800 */
[----:B-1----:R-:W4:Y:S04]  /*39ba0*/  LDL.LU R22, [R1+0x77c] ;  /* 0x00077c0001167983 */ /* 0x002f280000300800 */
[----:B------:R-:W4:Y:S04]  /*39bb0*/  LDL.LU R24, [R1+0x740] ;  /* 0x0007400001187983 */ /* 0x000f280000300800 */
[----:B------:R-:W4:Y:S04]  /*39bc0*/  LDL.LU R26, [R1+0x73c] ;  /* 0x00073c00011a7983 */ /* 0x000f280000300800 */
[----:B--2---:R0:W-:Y:S04]  /*39bd0*/  STS.U8 [R15+UR5+0x7a80], R2 ;  /* 0x007a80020f007988 */ /* 0x0041e80008000005 */
[----:B---3--:R1:W-:Y:S04]  /*39be0*/  STS.U8 [R15+UR5+0x7ac0], R16 ;  /* 0x007ac0100f007988 */ /* 0x0083e80008000005 */
[----:B-----5:R2:W-:Y:S04]  /*39bf0*/  STS.U8 [R15+UR5+0x7c80], R11 ;  /* 0x007c800b0f007988 */ /* 0x0205e80008000005 */
[----:B----4-:R3:W-:Y:S04]  /*39c00*/  STS.U8 [R15+UR5+0x7cc0], R12 ;  /* 0x007cc00c0f007988 */ /* 0x0107e80008000005 */
[----:B------:R4:W-:Y:S04]  /*39c10*/  STS.U8 [R15+UR5+0x7ec0], R23 ;  /* 0x007ec0170f007988 */ /* 0x0009e80008000005 */
[----:B------:R5:W-:Y:S01]  /*39c20*/  STS.U8 [R15+UR5+0x7e80], R25 ;  /* 0x007e80190f007988 */ /* 0x000be20008000005 */
[----:B0-----:R-:W-:-:S03]  /*39c30*/  LOP3.LUT R2, R0, 0x20, RZ, 0x3c, !PT ;  /* 0x0000002000027812 */ /* 0x001fc600078e3cff */
[----:B-1----:R-:W4:Y:S04]  /*39c40*/  LDL.LU R16, [R1+0x8a0] ;  /* 0x0008a00001107983 */ /* 0x002f280000300800 */
[----:B------:R-:W4:Y:S04]  /*39c50*/  LDL.LU R0, [R1+0x8bc] ;  /* 0x0008bc0001007983 */ /* 0x000f280000300800 */
[----:B--2---:R-:W2:Y:S04]  /*39c60*/  LDL.LU R11, [R1+0x8c0] ;  /* 0x0008c000010b7983 */ /* 0x004ea80000300800 */
[----:B---3--:R-:W3:Y:S04]  /*39c70*/  LDL.LU R12, [R1+0x8dc] ;  /* 0x0008dc00010c7983 */ /* 0x008ee80000300800 */
[----:B----4-:R-:W4:Y:S04]  /*39c80*/  LDL.LU R23, [R1+0x8e0] ;  /* 0x0008e00001177983 */ /* 0x010f280000300800 */
[----:B-----5:R-:W5:Y:S04]  /*39c90*/  LDL.LU R25, [R1+0x900] ;  /* 0x0009000001197983 */ /* 0x020f680000300800 */
[----:B------:R-:W2:Y:S04]  /*39ca0*/  LDL.LU R15, [R1+0x8fc] ;  /* 0x0008fc00010f7983 */ /* 0x000ea80000300800 */
[----:B-----5:R0:W-:Y:S04]  /*39cb0*/  STS.U8 [R2+UR5+0x100], R25 ;  /* 0x0001001902007988 */ /* 0x0201e80008000005 */
[----:B0-----:R-:W5:Y:S04]  /*39cc0*/  LDL.LU R25, [R1+0x6fc] ;  /* 0x0006fc0001197983 */ /* 0x001f680000300800 */
[----:B-----5:R0:W-:Y:S04]  /*39cd0*/  STL [R1+0x20ac], R25 ;  /* 0x0020ac1901007387 */ /* 0x0201e80000100800 */
[----:B0-----:R-:W5:Y:S04]  /*39ce0*/  LDL.LU R25, [R1+0x700] ;  /* 0x0007000001197983 */ /* 0x001f680000300800 */
[----:B-----5:R0:W-:Y:S04]  /*39cf0*/  STL [R1+0x20b0], R25 ;  /* 0x0020b01901007387 */ /* 0x0201e80000100800 */
[----:B0-----:R-:W5:Y:S04]  /*39d00*/  LDL.LU R25, [R1+0x71c] ;  /* 0x00071c0001197983 */ /* 0x001f680000300800 */
[----:B--2---:R-:W-:Y:S04]  /*39d10*/  STS.U8 [R2+UR5+0x140], R15 ;  /* 0x0001400f02007988 */ /* 0x004fe80008000005 */
[----:B----4-:R-:W-:Y:S04]  /*39d20*/  STS.U8 [R2+UR5+0x340], R23 ;  /* 0x0003401702007988 */ /* 0x010fe80008000005 */
[----:B---3--:R-:W-:Y:S04]  /*39d30*/  STS.U8 [R2+UR5+0x300], R12 ;  /* 0x0003000c02007988 */ /* 0x008fe80008000005 */
        /* <DEDUP_REMOVED lines=125> */
[----:B---3--:R-:W-:Y:S04]  /*3a510*/  STS.U8 [R2+UR5+0x4d40], R29 ;  /* 0x004d401d02007988 */ /* 0x008fe80008000005 */
[----:B--2---:R0:W-:Y:S04]  /*3a520*/  STS.U8 [R2+UR5+0x3d40], R25 ;  /* 0x003d401902007988 */ /* 0x0041e80008000005 */
[----:B0-----:R-:W2:Y:S04]  /*3a530*/  LDL.LU R25, [R1+0x20a0] ;  /* 0x0020a00001197983 */ /* 0x001ea80000300800 */
[----:B------:R-:W3:Y:S04]  /*3a540*/  LDL.LU R29, [R1+0x230] ;  /* 0x00023000011d7983 */ /* 0x000ee80000300800 */
[----:B---3--:R0:W-:Y:S04]  /*3a550*/  STL [R1+0x2094], R29 ;  /* 0x0020941d01007387 */ /* 0x0081e80000100800 */
[----:B0-----:R-:W3:Y:S04]  /*3a560*/  LDL.LU R29, [R1+0x234] ;  /* 0x00023400011d7983 */ /* 0x001ee80000300800 */
[----:B---3--:R0:W-:Y:S04]  /*3a570*/  STL [R1+0x2098], R29 ;  /* 0x0020981d01007387 */ /* 0x0081e80000100800 */
[----:B0-----:R-:W3:Y:S04]  /*3a580*/  LDL.LU R29, [R1+0x250] ;  /* 0x00025000011d7983 */ /* 0x001ee80000300800 */
[----:B------:R-:W-:Y:S04]  /*3a590*/  STS.U8 [R2+UR5+0x4f40], R27 ;  /* 0x004f401b02007988 */ /* 0x000fe80008000005 */
[----:B------:R-:W-:Y:S04]  /*3a5a0*/  STS.U8 [R2+UR5+0x5140], R17 ;  /* 0x0051401102007988 */ /* 0x000fe80008000005 */
[----:B------:R-:W-:Y:S04]  /*3a5b0*/  STS.U8 [R2+UR5+0x5340], R13 ;  /* 0x0053400d02007988 */ /* 0x000fe80008000005 */
[----:B------:R-:W-:Y:S04]  /*3a5c0*/  STS.U8 [R2+UR5+0x5540], R4 ;  /* 0x0055400402007988 */ /* 0x000fe80008000005 */
[----:B------:R-:W-:Y:S04]  /*3a5d0*/  STS.U8 [R2+UR5+0x5740], R3 ;  /* 0x0057400302007988 */ /* 0x000fe80008000005 */
[----:B------:R-:W-:Y:S04]  /*3a5e0*/  STS.U8 [R2+UR5+0x5940], R26 ;  /* 0x0059401a02007988 */ /* 0x000fe80008000005 */
[----:B------:R-:W-:Y:S04]  /*3a5f0*/  STS.U8 [R2+UR5+0x4300], R0 ;  /* 0x0043000002007988 */ /* 0x000fe80008000005 */
[----:B--2---:R-:W-:Y:S04]  /*3a600*/  STS.U8 [R2+UR5+0x3f40], R25 ;  /* 0x003f401902007988 */ /* 0x004fe80008000005 */
[----:B------:R-:W-:Y:S04]  /*3a610*/  STS.U8 [R2+UR5+0x3f00], R15 ;  /* 0x003f000f02007988 */ /* 0x000fe80008000005 */
[----:B----4-:R-:W-:Y:S04]  /*3a620*/  STS.U8 [R2+UR5+0x4100], R23 ;  /* 0x0041001702007988 */ /* 0x010fe80008000005 */
[----:B-----5:R-:W-:Y:S04]  /*3a630*/  STS.U8 [R2+UR5+0x4140], R12 ;  /* 0x0041400c02007988 */ /* 0x020fe80008000005 */
        /* <DEDUP_REMOVED lines=66> */
[----:B------:R-:W3:Y:S04]  /*3aa60*/  LDL.LU R4, [R1+0x2080] ;  /* 0x0020800001047983 */ /* 0x000ee80000300800 */
        /* <DEDUP_REMOVED lines=38> */
[----:B------:R-:W-:Y:S04]  /*3acd0*/  STS.U8 [R2+UR5+0x6500], R0 ;  /* 0x0065000002007988 */ /* 0x000fe80008000005 */
[----:B--2---:R-:W-:Y:S04]  /*3ace0*/  STS.U8 [R2+UR5+0x7f00], R29 ;  /* 0x007f001d02007988 */ /* 0x004fe80008000005 */
[----:B-----5:R-:W-:Y:S04]  /*3acf0*/  STS.U8 [R2+UR5+0x7d00], R13 ;  /* 0x007d000d02007988 */ /* 0x020fe80008000005 */
[----:B---3--:R-:W-:Y:S04]  /*3ad00*/  STS.U8 [R2+UR5+0x7b00], R4 ;  /* 0x007b000402007988 */ /* 0x008fe80008000005 */
[----:B----4-:R-:W-:Y:S04]  /*3ad10*/  STS.U8 [R2+UR5+0x7b40], R3 ;  /* 0x007b400302007988 */ /* 0x010fe80008000005 */
[----:B------:R0:W-:Y:S04]  /*3ad20*/  STS.U8 [R2+UR5+0x7940], R26 ;  /* 0x0079401a02007988 */ /* 0x0001e80008000005 */
[----:B------:R1:W-:Y:S04]  /*3ad30*/  STS.U8 [R2+UR5+0x7d40], R17 ;  /* 0x007d401102007988 */ /* 0x0003e80008000005 */
[----:B------:R2:W-:Y:S04]  /*3ad40*/  STS.U8 [R2+UR5+0x7f40], R27 ;  /* 0x007f401b02007988 */ /* 0x0005e80008000005 */
[----:B0-----:R-:W3:Y:S04]  /*3ad50*/  LDL.LU R26, [R1+0x898] ;  /* 0x00089800011a7983 */ /* 0x001ee80000300800 */
[----:B------:R-:W4:Y:S04]  /*3ad60*/  LDL.LU R3, [R1+0x8b4] ;  /* 0x0008b40001037983 */ /* 0x000f280000300800 */
[----:B------:R-:W5:Y:S04]  /*3ad70*/  LDL.LU R4, [R1+0x8b8] ;  /* 0x0008b80001047983 */ /* 0x000f680000300800 */
[----:B------:R-:W4:Y:S04]  /*3ad80*/  LDL.LU R13, [R1+0x8d4] ;  /* 0x0008d400010d7983 */ /* 0x000f280000300800 */
[----:B-1----:R-:W5:Y:S04]  /*3ad90*/  LDL.LU R17, [R1+0x8d8] ;  /* 0x0008d80001117983 */ /* 0x002f680000300800 */
[----:B--2---:R-:W2:Y:S04]  /*3ada0*/  LDL.LU R27, [R1+0x8f4] ;  /* 0x0008f400011b7983 */ /* 0x004ea80000300800 */
[----:B------:R-:W2:Y:S01]  /*3adb0*/  LDL.LU R2, [R1+0x8f8] ;  /* 0x0008f80001027983 */ /* 0x000ea20000300800 */
[----:B------:R-:W0:Y:S02]  /*3adc0*/  S2R R0, SR_TID.X ;  /* 0x0000000000007919 */ /* 0x000e240000002100 */
[----:B0-----:R-:W-:-:S04]  /*3add0*/  LOP3.LUT R0, R0, 0x3f, RZ, 0xc0, !PT ;  /* 0x0000003f00007812 */ /* 0x001fc800078ec0ff */
[----:B------:R-:W-:-:S05]  /*3ade0*/  LOP3.LUT R0, R0, 0x30, RZ, 0x3c, !PT ;  /* 0x0000003000007812 */ /* 0x000fca00078e3cff */
        /* <DEDUP_REMOVED lines=9> */
[----:B---3--:R-:W-:Y:S04]  /*3ae80*/  STS.U8 [R0+UR5+0x7c0], R26 ;  /* 0x0007c01a00007988 */ /* 0x008fe80008000005 */
[----:B----4-:R-:W-:Y:S04]  /*3ae90*/  STS.U8 [R0+UR5+0x380], R13 ;  /* 0x0003800d00007988 */ /* 0x010fe80008000005 */
[----:B-----5:R-:W-:Y:S04]  /*3aea0*/  STS.U8 [R0+UR5+0x3c0], R17 ;  /* 0x0003c01100007988 */ /* 0x020fe80008000005 */
[----:B--2---:R-:W-:Y:S04]  /*3aeb0*/  STS.U8 [R0+UR5+0x1c0], R27 ;  /* 0x0001c01b00007988 */ /* 0x004fe80008000005 */
[----:B------:R-:W-:Y:S04]  /*3aec0*/  STS.U8 [R0+UR5+0x180], R2 ;  /* 0x0001800200007988 */ /* 0x000fe80008000005 */
[----:B------:R-:W-:Y:S04]  /*3aed0*/  STS.U8 [R0+UR5+0x580], R4 ;  /* 0x0005800400007988 */ /* 0x000fe80008000005 */
[----:B------:R-:W-:Y:S04]  /*3aee0*/  STS.U8 [R0+UR5+0x5c0], R3 ;  /* 0x0005c00300007988 */ /* 0x000fe80008000005 */
[----:B------:R-:W-:Y:S04]  /*3aef0*/  STS.U8 [R0+UR5+0x1180], R5 ;  /* 0x0011800500007988 */ /* 0x000fe80008000005 */
[----:B------:R0:W-:Y:S04]  /*3af00*/  STS.U8 [R0+UR5+0x11c0], R10 ;  /* 0x0011c00a00007988 */ /* 0x0001e80008000005 */
[----:B------:R1:W-:Y:S04]  /*3af10*/  STS.U8 [R0+UR5+0x13c0], R9 ;  /* 0x0013c00900007988 */ /* 0x0003e80008000005 */
[----:B0-----:R-:W2:Y:S04]  /*3af20*/  LDL.LU R10, [R1+0x734] ;  /* 0x00073400010a7983 */ /* 0x001ea80000300800 */
[----:B-1----:R-:W3:Y:S04]  /*3af30*/  LDL.LU R9, [R1+0x718] ;  /* 0x0007180001097983 */ /* 0x002ee80000300800 */
[----:B------:R-:W4:Y:S04]  /*3af40*/  LDL.LU R29, [R1+0x6f8] ;  /* 0x0006f800011d7983 */ /* 0x000f280000300800 */
[----:B------:R-:W-:Y:S04]  /*3af50*/  STS.U8 [R0+UR5+0x19c0], R22 ;  /* 0x0019c01600007988 */ /* 0x000fe80008000005 */
[----:B------:R-:W-:Y:S04]  /*3af60*/  STS.U8 [R0+UR5+0x1bc0], R24 ;  /* 0x001bc01800007988 */ /* 0x000fe80008000005 */
[----:B------:R-:W-:Y:S04]  /*3af70*/  STS.U8 [R0+UR5+0x1380], R18 ;  /* 0x0013801200007988 */ /* 0x000fe80008000005 */
[----:B------:R-:W-:Y:S04]  /*3af80*/  STS.U8 [R0+UR5+0x1580], R20 ;  /* 0x0015801400007988 */ /* 0x000fe80008000005 */
[----:B------:R-:W-:Y:S04]  /*3af90*/  STS.U8 [R0+UR5+0x15c0], R28 ;  /* 0x0015c01c00007988 */ /* 0x000fe80008000005 */
[----:B----4-:R0:W-:Y:S04]  /*3afa0*/  STL [R1+0x2074], R29 ;  /* 0x0020741d01007387 */ /* 0x0101e80000100800 */
[----:B0-----:R-:W4:Y:S04]  /*3afb0*/  LDL.LU R29, [R1+0x714] ;  /* 0x00071400011d7983 */ /* 0x001f280000300800 */
        /* <DEDUP_REMOVED lines=21> */
[----:B------:R0:W-:Y:S04]  /*3b110*/  STS.U8 [R0+UR5+0x17c0], R14 ;  /* 0x0017c00e00007988 */ /* 0x0001e80008000005 */
[----:B------:R-:W5:Y:S04]  /*3b120*/  LDL.LU R28, [R1+0x580] ;  /* 0x00058000011c7983 */ /* 0x000f680000300800 */
[----:B------:R1:W-:Y:S04]  /*3b130*/  STS.U8 [R0+UR5+0x1780], R21 ;  /* 0x0017801500007988 */ /* 0x0003e80008000005 */
[----:B------:R0:W-:Y:S04]  /*3b140*/  STS.U8 [R0+UR5+0x1980], R19 ;  /* 0x0019801300007988 */ /* 0x0001e80008000005 */
[----:B--2---:R2:W-:Y:S04]  /*3b150*/  STS.U8 [R0+UR5+0x1b80], R10 ;  /* 0x001b800a00007988 */ /* 0x0045e80008000005 */
[----:B---3--:R3:W-:Y:S04]  /*3b160*/  STS.U8 [R0+UR5+0x1d80], R9 ;  /* 0x001d800900007988 */ /* 0x0087e80008000005 */
[----:B0-----:R-:W5:Y:S04]  /*3b170*/  LDL.LU R14, [R1+0x574] ;  /* 0x00057400010e7983 */ /* 0x001f680000300800 */
[----:B-1----:R-:W5:Y:S04]  /*3b180*/  LDL.LU R21, [R1+0x558] ;  /* 0x0005580001157983 */ /* 0x002f680000300800 */
[----:B------:R-:W5:Y:S04]  /*3b190*/  LDL.LU R19, [R1+0x554] ;  /* 0x0005540001137983 */ /* 0x000f680000300800 */
[----:B--2---:R-:W2:Y:S04]  /*3b1a0*/  LDL.LU R10, [R1+0x538] ;  /* 0x00053800010a7983 */ /* 0x004ea80000300800 */
[----:B---3--:R-:W3:Y:S04]  /*3b1b0*/  LDL.LU R9, [R1+0x534] ;  /* 0x0005340001097983 */ /* 0x008ee80000300800 */
[----:B----4-:R0:W-:Y:S04]  /*3b1c0*/  STS.U8 [R0+UR5+0x1dc0], R29 ;  /* 0x001dc01d00007988 */ /* 0x0101e80008000005 */
[----:B0-----:R-:W4:Y:S04]  /*3b1d0*/  LDL.LU R29, [R1+0x2074] ;  /* 0x00207400011d7983 */ /* 0x001f280000300800 */
[----:B-----5:R0:W-:Y:S04]  /*3b1e0*/  STS.U8 [R0+UR5+0x2f80], R22 ;  /* 0x002f801600007988 */ /* 0x0201e80008000005 */
[----:B------:R1:W-:Y:S04]  /*3b1f0*/  STS.U8 [R0+UR5+0x3180], R24 ;  /* 0x0031801800007988 */ /* 0x0003e80008000005 */
[----:B0-----:R-:W5:Y:S04]  /*3b200*/  LDL.LU R22, [R1+0x518] ;  /* 0x0005180001167983 */ /* 0x001f680000300800 */
[----:B-1----:R-:W2:Y:S04]  /*3b210*/  LDL.LU R24, [R1+0x514] ;  /* 0x0005140001187983 */ /* 0x002ea80000300800 */
[----:B----4-:R0:W-:Y:S04]  /*3b220*/  STS.U8 [R0+UR5+0x1fc0], R29 ;  /* 0x001fc01d00007988 */ /* 0x0101e80008000005 */
[----:B0-----:R-:W4:Y:S04]  /*3b230*/  LDL.LU R29, [R1+0x4f4] ;  /* 0x0004f400011d7983 */ /* 0x001f280000300800 */
        /* <DEDUP_REMOVED lines=21> */
[----:B----4-:R0:W-:Y:S04]  /*3b390*/  STL [R1+0x2070], R29 ;  /* 0x0020701d01007387 */ /* 0x0101e80000100800 */
[----:B0-----:R-:W4:Y:S04]  /*3b3a0*/  LDL.LU R29, [R1+0x4f8] ;  /* 0x0004f800011d7983 */ /* 0x001f280000300800 */
        /* <DEDUP_REMOVED lines=22> */
[----:B------:R1:W-:Y:S04]  /*3b510*/  STS.U8 [R0+UR5+0x3780], R19 ;  /* 0x0037801300007988 */ /* 0x0003e80008000005 */
[----:B--2---:R2:W-:Y:S04]  /*3b520*/  STS.U8 [R0+UR5+0x3980], R10 ;  /* 0x0039800a00007988 */ /* 0x0045e80008000005 */
[----:B---3--:R3:W-:Y:S04]  /*3b530*/  STS.U8 [R0+UR5+0x39c0], R9 ;  /* 0x0039c00900007988 */ /* 0x0087e80008000005 */
[----:B-----5:R5:W-:Y:S04]  /*3b540*/  STS.U8 [R0+UR5+0x3bc0], R22 ;  /* 0x003bc01600007988 */ /* 0x020be80008000005 */
[----:B------:R2:W-:Y:S04]  /*3b550*/  STS.U8 [R0+UR5+0x3b80], R24 ;  /* 0x003b801800007988 */ /* 0x0005e80008000005 */
[----:B0-----:R-:W4:Y:S04]  /*3b560*/  LDL.LU R21, [R1+0x374] ;  /* 0x0003740001157983 */ /* 0x001f280000300800 */
[----:B-1----:R-:W4:Y:S04]  /*3b570*/  LDL.LU R19, [R1+0x2ac] ;  /* 0x0002ac0001137983 */ /* 0x002f280000300800 */
[----:B--2---:R-:W2:Y:S04]  /*3b580*/  LDL.LU R10, [R1+0x2a8] ;  /* 0x0002a800010a7983 */ /* 0x004ea80000300800 */
[----:B---3--:R-:W3:Y:S04]  /*3b590*/  LDL.LU R9, [R1+0x28c] ;  /* 0x00028c0001097983 */ /* 0x008ee80000300800 */
[----:B-----5:R-:W5:Y:S04]  /*3b5a0*/  LDL.LU R22, [R1+0x288] ;  /* 0x0002880001167983 */ /* 0x020f680000300800 */
[----:B------:R-:W5:Y:S04]  /*3b5b0*/  LDL.LU R24, [R1+0x26c] ;  /* 0x00026c0001187983 */ /* 0x000f680000300800 */
[----:B----4-:R0:W-:Y:S04]  /*3b5c0*/  STS.U8 [R0+UR5+0x3d80], R29 ;  /* 0x003d801d00007988 */ /* 0x0101e80008000005 */
[----:B0-----:R-:W4:Y:S04]  /*3b5d0*/  LDL.LU R29, [R1+0x2070] ;  /* 0x00207000011d7983 */ /* 0x001f280000300800 */
[----:B------:R0:W-:Y:S04]  /*3b5e0*/  STS.U8 [R0+UR5+0x4dc0], R20 ;  /* 0x004dc01400007988 */ /* 0x0001e80008000005 */
[----:B------:R1:W-:Y:S04]  /*3b5f0*/  STS.U8 [R0+UR5+0x4fc0], R28 ;  /* 0x004fc01c00007988 */ /* 0x0003e80008000005 */
[----:B------:R1:W-:Y:S04]  /*3b600*/  STS.U8 [R0+UR5+0x53c0], R14 ;  /* 0x0053c00e00007988 */ /* 0x0003e80008000005 */
[----:B0-----:R-:W4:Y:S04]  /*3b610*/  LDL.LU R20, [R1+0x268] ;  /* 0x0002680001147983 */ /* 0x001f280000300800 */
[----:B-1----:R-:W4:Y:S04]  /*3b620*/  LDL.LU R28, [R1+0x24c] ;  /* 0x00024c00011c7983 */ /* 0x002f280000300800 */
[----:B------:R-:W4:Y:S04]  /*3b630*/  LDL.LU R14, [R1+0x22c] ;  /* 0x00022c00010e7983 */ /* 0x000f280000300800 */
[----:B------:R-:W-:Y:S04]  /*3b640*/  STS.U8 [R0+UR5+0x5380], R21 ;  /* 0x0053801500007988 */ /* 0x000fe80008000005 */
[----:B------:R-:W-:Y:S04]  /*3b650*/  STS.U8 [R0+UR5+0x5580], R19 ;  /* 0x0055801300007988 */ /* 0x000fe80008000005 */
[----:B--2---:R-:W-:Y:S04]  /*3b660*/  STS.U8 [R0+UR5+0x55c0], R10 ;  /* 0x0055c00a00007988 */ /* 0x004fe80008000005 */
[----:B---3--:R-:W-:Y:S04]  /*3b670*/  STS.U8 [R0+UR5+0x57c0], R9 ;  /* 0x0057c00900007988 */ /* 0x008fe80008000005 */
        /* <DEDUP_REMOVED lines=14> */
[----:B------:R-:W4:Y:S04]  /*3b760*/  LDL.LU R9, [R1+0x1e4] ;  /* 0x0001e40001097983 */ /* 0x000f280000300800 */
[----:B------:R-:W5:Y:S04]  /*3b770*/  LDL.LU R22, [R1+0x1e0] ;  /* 0x0001e00001167983 */ /* 0x000f680000300800 */
[----:B------:R0:W-:Y:S04]  /*3b780*/  STS.U8 [R0+UR5+0x3dc0], R29 ;  /* 0x003dc01d00007988 */ /* 0x0001e80008000005 */
[----:B------:R-:W5:Y:S04]  /*3b790*/  LDL.LU R24, [R1+0x1c4] ;  /* 0x0001c40001187983 */ /* 0x000f680000300800 */
[----:B------:R1:W-:Y:S04]  /*3b7a0*/  STS.U8 [R0+UR5+0x4f80], R6 ;  /* 0x004f800600007988 */ /* 0x0003e80008000005 */
[----:B0-----:R-:W5:Y:S04]  /*3b7b0*/  LDL.LU R29, [R1+0x1c0] ;  /* 0x0001c000011d7983 */ /* 0x001f680000300800 */
        /* <DEDUP_REMOVED lines=8> */
[----:B-1----:R-:W5:Y:S04]  /*3b840*/  LDL.LU R6, [R1+0x140] ;  /* 0x0001400001067983 */ /* 0x002f680000300800 */
[----:B------:R1:W-:Y:S04]  /*3b850*/  STS.U8 [R0+UR5+0x45c0], R25 ;  /* 0x0045c01900007988 */ /* 0x0003e80008000005 */
[----:B------:R0:W-:Y:S04]  /*3b860*/  STS.U8 [R0+UR5+0x47c0], R15 ;  /* 0x0047c00f00007988 */ /* 0x0001e80008000005 */
[----:B------:R0:W-:Y:S04]  /*3b870*/  STS.U8 [R0+UR5+0x4780], R23 ;  /* 0x0047801700007988 */ /* 0x0001e80008000005 */
[----:B------:R1:W-:Y:S04]  /*3b880*/  STS.U8 [R0+UR5+0x4980], R12 ;  /* 0x0049800c00007988 */ /* 0x0003e80008000005 */
[----:B------:R1:W-:Y:S04]  /*3b890*/  STS.U8 [R0+UR5+0x49c0], R11 ;  /* 0x0049c00b00007988 */ /* 0x0003e80008000005 */
[----:B0-----:R-:W5:Y:S04]  /*3b8a0*/  LDL.LU R5, [R1+0x124] ;  /* 0x0001240001057983 */ /* 0x001f680000300800 */
[----:B-1----:R-:W5:Y:S04]  /*3b8b0*/  LDL.LU R25, [R1+0x120] ;  /* 0x0001200001197983 */ /* 0x002f680000300800 */
[----:B------:R-:W5:Y:S04]  /*3b8c0*/  LDL.LU R15, [R1+0x104] ;  /* 0x00010400010f7983 */ /* 0x000f680000300800 */
[----:B------:R-:W5:Y:S04]  /*3b8d0*/  LDL.LU R23, [R1+0x100] ;  /* 0x0001000001177983 */ /* 0x000f680000300800 */
[----:B------:R-:W5:Y:S04]  /*3b8e0*/  LDL.LU R12, [R1+0xe4] ;  /* 0x0000e400010c7983 */ /* 0x000f680000300800 */
[----:B------:R0:W-:Y:S04]  /*3b8f0*/  STS.U8 [R0+UR5+0x4bc0], R16 ;  /* 0x004bc01000007988 */ /* 0x0001e80008000005 */
[----:B------:R-:W5:Y:S04]  /*3b900*/  LDL.LU R11, [R1+0xe0] ;  /* 0x0000e000010b7983 */ /* 0x000f680000300800 */
        /* <DEDUP_REMOVED lines=10> */
[----:B------:R-:W5:Y:S04]  /*3b9b0*/  LDL.LU R28, [R1+0x50] ;  /* 0x00005000011c7983 */ /* 0x000f680000300800 */
        /* <DEDUP_REMOVED lines=18> */
[----:B------:R-:W4:Y:S04]  /*3bae0*/  LDL.LU R22, [R1+0x2054] ;  /* 0x0020540001167983 */ /* 0x000f280000300800 */
[----:B------:R-:W5:Y:S04]  /*3baf0*/  LDL.LU R24, [R1+0x2050] ;  /* 0x0020500001187983 */ /* 0x000f680000300800 */
[----:B------:R-:W5:Y:S04]  /*3bb00*/  LDL.LU R6, [R1+0x918] ;  /* 0x0009180001067983 */ /* 0x000f680000300800 */
[----:B------:R-:W5:Y:S04]  /*3bb10*/  LDL.LU R5, [R1+0x914] ;  /* 0x0009140001057983 */ /* 0x000f680000300800 */
[----:B------:R-:W5:Y:S04]  /*3bb20*/  LDL.LU R25, [R1+0x3c] ;  /* 0x00003c0001197983 */ /* 0x000f680000300800 */
[----:B------:R-:W5:Y:S04]  /*3bb30*/  LDL.LU R15, [R1+0x34] ;  /* 0x00003400010f7983 */ /* 0x000f680000300800 */
[----:B------:R0:W-:Y:S02]  /*3bb40*/  STS.U8 [R0+UR5+0x7780], R28 ;  /* 0x0077801c00007988 */ /* 0x0001e40008000005 */
[----:B0-----:R-:W0:Y:S02]  /*3bb50*/  S2R R28, SR_TID.X ;  /* 0x00000000001c7919 */ /* 0x001e240000002100 */
        /* <DEDUP_REMOVED lines=10> */
[----:B------:R0:W-:Y:S04]  /*3bc00*/  STS.U8 [R0+UR5+0x71c0], R11 ;  /* 0x0071c00b00007988 */ /* 0x0001e80008000005 */
[----:B------:R-:W-:Y:S04]  /*3bc10*/  STS.U8 [R0+UR5+0x73c0], R16 ;  /* 0x0073c01000007988 */ /* 0x000fe80008000005 */
[----:B------:R1:W-:Y:S04]  /*3bc20*/  STS.U8 [R0+UR5+0x7380], R8 ;  /* 0x0073800800007988 */ /* 0x0003e80008000005 */
[----:B------:R-:W-:Y:S04]  /*3bc30*/  STS.U8 [R0+UR5+0x7580], R7 ;  /* 0x0075800700007988 */ /* 0x000fe80008000005 */
[----:B------:R-:W-:Y:S04]  /*3bc40*/  STS.U8 [R0+UR5+0x75c0], R18 ;  /* 0x0075c01200007988 */ /* 0x000fe80008000005 */
[----:B------:R2:W-:Y:S01]  /*3bc50*/  STS.U8 [R0+UR5+0x77c0], R20 ;  /* 0x0077c01400007988 */ /* 0x0005e20008000005 */
[----:B0-----:R-:W-:-:S02]  /*3bc60*/  IMAD.SHL.U32 R11, R28, 0x2, RZ ;  /* 0x000000021c0b7824 */ /* 0x001fc400078e00ff */
[C---:B-1----:R-:W-:Y:S01]  /*3bc70*/  IMAD.SHL.U32 R8, R28.reuse, 0x20, RZ ;  /* 0x000000201c087824 */ /* 0x042fe200078e00ff */
[----:B------:R-:W-:-:S05]  /*3bc80*/  LOP3.LUT R28, R28, 0x7, RZ, 0xc0, !PT ;  /* 0x000000071c1c7812 */ /* 0x000fca00078ec0ff */
[----:B------:R-:W-:-:S05]  /*3bc90*/  IMAD R28, R28, 0x90, RZ ;  /* 0x000000901c1c7824 */ /* 0x000fca00078e02ff */
[----:B------:R-:W-:-:S04]  /*3bca0*/  LOP3.LUT R28, R28, 0x30, R11, 0x78, !PT ;  /* 0x000000301c1c7812 */ /* 0x000fc800078e780b */
[----:B------:R-:W-:Y:S01]  /*3bcb0*/  LOP3.LUT R28, R28, 0x400, R8, 0xf8, !PT ;  /* 0x000004001c1c7812 */ /* 0x000fe200078ef808 */
[----:B---3--:R-:W-:Y:S04]  /*3bcc0*/  STS.U8 [R0+UR5+0x7dc0], R21 ;  /* 0x007dc01500007988 */ /* 0x008fe80008000005 */
[----:B--2---:R-:W-:Y:S04]  /*3bcd0*/  STS.U8 [R0+UR5+0x7bc0], R9 ;  /* 0x007bc00900007988 */ /* 0x004fe80008000005 */
[----:B----4-:R-:W-:Y:S04]  /*3bce0*/  STS.U8 [R0+UR5+0x79c0], R22 ;  /* 0x0079c01600007988 */ /* 0x010fe80008000005 */
[----:B-----5:R-:W-:Y:S04]  /*3bcf0*/  STS.U8 [R0+UR5+0x7980], R24 ;  /* 0x0079801800007988 */ /* 0x020fe80008000005 */
[----:B------:R-:W-:Y:S04]  /*3bd00*/  STS.U8 [R0+UR5+0x7b80], R10 ;  /* 0x007b800a00007988 */ /* 0x000fe80008000005 */
[----:B------:R-:W-:Y:S04]  /*3bd10*/  STS.U8 [R0+UR5+0x7d80], R19 ;  /* 0x007d801300007988 */ /* 0x000fe80008000005 */
[----:B------:R-:W-:Y:S04]  /*3bd20*/  STS.U8 [R0+UR5+0x7fc0], R6 ;  /* 0x007fc00600007988 */ /* 0x000fe80008000005 */
[----:B------:R-:W-:Y:S01]  /*3bd30*/  STS.U8 [R0+UR5+0x7f80], R5 ;  /* 0x007f800500007988 */ /* 0x000fe20008000005 */
[----:B------:R-:W-:Y:S06]  /*3bd40*/  BAR.SYNC.DEFER_BLOCKING 0x0 ;  /* 0x0000000000007b1d */ /* 0x000fec0000010000 */
[----:B------:R-:W-:Y:S04]  /*3bd50*/  STL.64 [R1+0x2048], R14 ;  /* 0x0020480e01007387 */ /* 0x000fe80000100a00 */
[----:B------:R-:W2:Y:S04]  /*3bd60*/  LDL.LU R23, [R1+0x30] ;  /* 0x0000300001177983 */ /* 0x000ea80000300800 */
[----:B------:R-:W2:Y:S04]  /*3bd70*/  LDL.LU R20, [R1+0x2c] ;  /* 0x00002c0001147983 */ /* 0x000ea80000300800 */
[----:B------:R-:W3:Y:S04]  /*3bd80*/  LDL.LU R16, [R1+0x20] ;  /* 0x0000200001107983 */ /* 0x000ee80000300800 */
[----:B------:R-:W3:Y:S04]  /*3bd90*/  LDL.LU R7, [R1+0x1c] ;  /* 0x00001c0001077983 */ /* 0x000ee80000300800 */
[----:B------:R-:W4:Y:S04]  /*3bda0*/  LDL.LU R18, [R1+0x14] ;  /* 0x0000140001127983 */ /* 0x000f280000300800 */
[----:B------:R-:W0:Y:S04]  /*3bdb0*/  LDSM.16.M88.4 R8, [R28+UR5] ;  /* 0x000000051c08783b */ /* 0x000e280008000200 */
[----:B------:R-:W1:Y:S04]  /*3bdc0*/  LDSM.16.M88.4 R12, [R28+UR5+0x800] ;  /* 0x000800051c0c783b */ /* 0x000e680008000200 */
[----:B0-----:R-:W-:Y:S04]  /*3bdd0*/  STL.64 [R1+0x110], R8 ;  /* 0x0001100801007387 */ /* 0x001fe80000100a00 */
[----:B------:R0:W-:Y:S04]  /*3bde0*/  STL.64 [R1+0x118], R10 ;  /* 0x0001180a01007387 */ /* 0x0001e80000100a00 */
[----:B-1----:R-:W-:Y:S04]  /*3bdf0*/  STL.64 [R1+0x120], R12 ;  /* 0x0001200c01007387 */ /* 0x002fe80000100a00 */
[----:B------:R-:W-:Y:S01]  /*3be00*/  STL.64 [R1+0x128], R14 ;  /* 0x0001280e01007387 */ /* 0x000fe20000100a00 */
[----:B0-----:R-:W-:-:S02]  /*3be10*/  IMAD.MOV.U32 R11, RZ, RZ, R12 ;  /* 0x000000ffff0b7224 */ /* 0x001fc400078e000c */
[----:B------:R-:W-:Y:S02]  /*3be20*/  IMAD.MOV.U32 R10, RZ, RZ, R13 ;  /* 0x000000ffff0a7224 */ /* 0x000fe400078e000d */
[----:B------:R-:W0:Y:S04]  /*3be30*/  LDSM.16.M88.4 R12, [R28+UR5+0x1000] ;  /* 0x001000051c0c783b */ /* 0x000e280008000200 */
[----:B0-----:R-:W-:Y:S04]  /*3be40*/  STL.64 [R1+0x130], R12 ;  /* 0x0001300c01007387 */ /* 0x001fe80000100a00 */
[----:B------:R0:W-:Y:S04]  /*3be50*/  STL.64 [R1+0x138], R14 ;  /* 0x0001380e01007387 */ /* 0x0001e80000100a00 */
[----:B0-----:R-:W4:Y:S01]  /*3be60*/  LDL.LU.64 R14, [R1+0x2048] ;  /* 0x00204800010e7983 */ /* 0x001f220000300a00 */
[----:B------:R-:W-:-:S02]  /*3be70*/  IMAD.MOV.U32 R6, RZ, RZ, R8 ;  /* 0x000000ffff067224 */ /* 0x000fc400078e0008 */
[----:B------:R-:W-:Y:S02]  /*3be80*/  IMAD.MOV.U32 R5, RZ, RZ, R9 ;  /* 0x000000ffff057224 */ /* 0x000fe400078e0009 */
[----:B------:R-:W-:Y:S02]  /*3be90*/  IMAD.MOV.U32 R9, RZ, RZ, R12 ;  /* 0x000000ffff097224 */ /* 0x000fe400078e000c */
[----:B------:R-:W-:-:S05]  /*3bea0*/  IMAD.MOV.U32 R8, RZ, RZ, R13 ;  /* 0x000000ffff087224 */ /* 0x000fca00078e000d */
[----:B------:R-:W-:Y:S04]  /*3beb0*/  STL.64 [R1+0x2038], R8 ;  /* 0x0020380801007387 */ /* 0x000fe80000100a00 */
[----:B------:R-:W-:Y:S04]  /*3bec0*/  STL.64 [R1+0x2040], R10 ;  /* 0x0020400a01007387 */ /* 0x000fe80000100a00 */
[----:B------:R-:W0:Y:S04]  /*3bed0*/  LDSM.16.M88.4 R8, [R28+UR5+0x1800] ;  /* 0x001800051c08783b */ /* 0x000e280008000200 */
[----:B0-----:R-:W-:Y:S01]  /*3bee0*/  STL.64 [R1+0x140], R8 ;  /* 0x0001400801007387 */ /* 0x001fe20000100a00 */
[----:B------:R-:W-:-:S03]  /*3bef0*/  IMAD.MOV.U32 R13, RZ, RZ, R8 ;  /* 0x000000ffff0d7224 */ /* 0x000fc600078e0008 */
[----:B------:R-:W-:Y:S01]  /*3bf00*/  STL.64 [R1+0x148], R10 ;  /* 0x0001480a01007387 */ /* 0x000fe20000100a00 */
[----:B------:R-:W-:-:S03]  /*3bf10*/  IMAD.MOV.U32 R12, RZ, RZ, R9 ;  /* 0x000000ffff0c7224 */ /* 0x000fc600078e0009 */
[----:B------:R-:W0:Y:S02]  /*3bf20*/  LDSM.16.M88.4 R8, [R28+UR5+0x2000] ;  /* 0x002000051c08783b */ /* 0x000e240008000200 */
[----:B0-----:R-:W-:Y:S02]  /*3bf30*/  IMAD.MOV.U32 R29, RZ, RZ, R8 ;  /* 0x000000ffff1d7224 */ /* 0x001fe400078e0008 */
[----:B--2---:R-:W-:Y:S02]  /*3bf40*/  IMAD R0, R20, 0x100, R23 ;  /* 0x0000010014007824 */ /* 0x004fe400078e0217 */
[----:B------:R-:W2:Y:S04]  /*3bf50*/  LDL.LU.64 R20, [R1+0x360] ;  /* 0x0003600001147983 */ /* 0x000ea80000300a00 */
[----:B------:R-:W2:Y:S01]  /*3bf60*/  LDL.LU.64 R22, [R1+0x368] ;  /* 0x0003680001167983 */ /* 0x000ea20000300a00 */
[----:B---3--:R-:W-:-:S03]  /*3bf70*/  IMAD R2, R7, 0x100, R16 ;  /* 0x0000010007027824 */ /* 0x008fc600078e0210 */
[----:B------:R-:W-:Y:S04]  /*3bf80*/  STL.64 [R1+0x150], R8 ;  /* 0x0001500801007387 */ /* 0x000fe80000100a00 */
[----:B------:R-:W-:Y:S01]  /*3bf90*/  STL.64 [R1+0x158], R10 ;  /* 0x0001580a01007387 */ /* 0x000fe20000100a00 */
[----:B------:R-:W-:-:S03]  /*3bfa0*/  IMAD.MOV.U32 R7, RZ, RZ, R9 ;  /* 0x000000ffff077224 */ /* 0x000fc600078e0009 */
[----:B------:R-:W0:Y:S04]  /*3bfb0*/  LDSM.16.M88.4 R8, [R28+UR5+0x2800] ;  /* 0x002800051c08783b */ /* 0x000e280008000200 */
[----:B------:R-:W3:Y:S01]  /*3bfc0*/  LDL.LU.64 R16, [R1+0x350] ;  /* 0x0003500001107983 */ /* 0x000ee20000300a00 */
[----:B----4-:R-:W-:-:S03]  /*3bfd0*/  IMAD R3, R14, 0x100, R18 ;  /* 0x000001000e037824 */ /* 0x010fc600078e0212 */
[----:B------:R-:W3:Y:S04]  /*3bfe0*/  LDL.LU.64 R18, [R1+0x358] ;  /* 0x0003580001127983 */ /* 0x000ee80000300a00 */
[----:B0-----:R-:W-:Y:S04]  /*3bff0*/  STL.64 [R1+0x160], R8 ;  /* 0x0001600801007387 */ /* 0x001fe80000100a00 */
[----:B------:R0:W-:Y:S04]  /*3c000*/  STL.64 [R1+0x168], R10 ;  /* 0x0001680a01007387 */ /* 0x0001e80000100a00 */
[----:B0-----:R-:W4:Y:S01]  /*3c010*/  LDL.LU.64 R10, [R1+0x2040] ;  /* 0x00204000010a7983 */ /* 0x001f220000300a00 */
[----:B------:R-:W-:Y:S01]  /*3c020*/  IMAD R4, R15, 0x100, R25 ;  /* 0x000001000f047824 */ /* 0x000fe200078e0219 */
[----:B------:R-:W-:-:S02]  /*3c030*/  F2FP.F16.E4M3.UNPACK_B R25, R2 ;  /* 0x00000002ff19723e */ /* 0x000fc400020006ff */
[----:B------:R-:W-:Y:S02]  /*3c040*/  F2FP.F16.E4M3.UNPACK_B R27, R3 ;  /* 0x00000003ff1b723e */ /* 0x000fe400020006ff */
[----:B------:R-:W-:Y:S02]  /*3c050*/  F2FP.F16.E4M3.UNPACK_B R26, R0 ;  /* 0x00000000ff1a723e */ /* 0x000fe400020006ff */
[----:B------:R-:W-:Y:S02]  /*3c060*/  F2FP.F16.E4M3.UNPACK_B R2, R6 ;  /* 0x00000006ff02723e */ /* 0x000fe400020006ff */
[----:B------:R-:W-:Y:S02]  /*3c070*/  F2FP.F16.E4M3.UNPACK_B R24, R4 ;  /* 0x00000004ff18723e */ /* 0x000fe400020006ff */
[----:B------:R-:W-:Y:S01]  /*3c080*/  F2FP.F16.E4M3.UNPACK_B R3, R5 ;  /* 0x00000005ff03723e */ /* 0x000fe200020006ff */
[----:B------:R-:W-:Y:S02]  /*3c090*/  IMAD.MOV.U32 R6, RZ, RZ, R8 ;  /* 0x000000ffff067224 */ /* 0x000fe400078e0008 */
[----:B------:R-:W-:-:S04]  /*3c0a0*/  IMAD.MOV.U32 R5, RZ, RZ, R9 ;  /* 0x000000ffff057224 */ /* 0x000fc800078e0009 */
[----:B--2---:R-:W-:-:S15]  /*3c0b0*/  HMMA.16816.F32 R20, R24, R2, R20 ;  /* 0x000000021814723c */ /* 0x004fde0000001814 */
[----:B------:R-:W-:-:S04]  /*3c0c0*/  NOP ;  /* 0x0000000000007918 */ /* 0x000fc80000000000 */
[----:B------:R0:W-:Y:S04]  /*3c0d0*/  STL.64 [R1], R20 ;  /* 0x0000001401007387 */ /* 0x0001e80000100a00 */
[----:B------:R1:W-:Y:S04]  /*3c0e0*/  STL.64 [R1+0x8], R22 ;  /* 0x0000081601007387 */ /* 0x0003e80000100a00 */
[----:B0-----:R-:W2:Y:S04]  /*3c0f0*/  LDL.LU.64 R20, [R1+0x340] ;  /* 0x0003400001147983 */ /* 0x001ea80000300a00 */
[----:B-1----:R-:W2:Y:S01]  /*3c100*/  LDL.LU.64 R22, [R1+0x348] ;  /* 0x0003480001167983 */ /* 0x002ea20000300a00 */
[----:B----4-:R-:W-:-:S02]  /*3c110*/  F2FP.F16.E4M3.UNPACK_B R2, R11 ;  /* 0x0000000bff02723e */ /* 0x010fc400020006ff */
[----:B------:R-:W-:Y:S02]  /*3c120*/  F2FP.F16.E4M3.UNPACK_B R3, R10 ;  /* 0x0000000aff03723e */ /* 0x000fe400020006ff */
[----:B------:R-:W0:Y:S04]  /*3c130*/  LDSM.16.M88.4 R8, [R28+UR5+0x3000] ;  /* 0x003000051c08783b */ /* 0x000e280008000200 */
[----:B0-----:R0:W-:Y:S01]  /*3c140*/  STL.64 [R1+0x170], R8 ;  /* 0x0001700801007387 */ /* 0x0011e20000100a00 */
[----:B------:R-:W-:-:S03]  /*3c150*/  IMAD.MOV.U32 R4, RZ, RZ, R8 ;  /* 0x000000ffff047224 */ /* 0x000fc600078e0008 */
[----:B------:R-:W-:Y:S01]  /*3c160*/  STL.64 [R1+0x178], R10 ;  /* 0x0001780a01007387 */ /* 0x000fe20000100a00 */
[----:B------:R-:W-:-:S03]  /*3c170*/  IMAD.MOV.U32 R0, RZ, RZ, R9 ;  /* 0x000000ffff007224 */ /* 0x000fc600078e0009 */
[----:B0-----:R-:W4:Y:S01]  /*3c180*/  LDL.LU.64 R8, [R1+0x2038] ;  /* 0x0020380001087983 */ /* 0x001f220000300a00 */
[----:B---3--:R-:W-:-:S15]  /*3c190*/  HMMA.16816.F32 R16, R24, R2, R16 ;  /* 0x000000021810723c */ /* 0x008fde0000001810 */
[----:B------:R-:W-:-:S04]  /*3c1a0*/  NOP ;  /* 0x0000000000007918 */ /* 0x000fc80000000000 */
[----:B------:R-:W-:Y:S04]  /*3c1b0*/  STL [R1+0x1fd4], R16 ;  /* 0x001fd41001007387 */ /* 0x000fe80000100800 */
[----:B------:R-:W-:Y:S04]  /*3c1c0*/  STL [R1+0x1fd0], R17 ;  /* 0x001fd01101007387 */ /* 0x000fe80000100800 */
[----:B------:R-:W-:Y:S04]  /*3c1d0*/  STL [R1+0x1fcc], R18 ;  /* 0x001fcc1201007387 */ /* 0x000fe80000100800 */
[----:B------:R-:W-:Y:S04]  /*3c1e0*/  STL [R1+0x1fc8], R19 ;  /* 0x001fc81301007387 */ /* 0x000fe80000100800 */
[----:B------:R-:W0:Y:S02]  /*3c1f0*/  LDSM.16.M88.4 R16, [R28+UR5+0x3800] ;  /* 0x003800051c10783b */ /* 0x000e240008000200 */
[----:B0-----:R-:W-:-:S02]  /*3c200*/  IMAD.MOV.U32 R15, RZ, RZ, R16 ;  /* 0x000000ffff0f7224 */ /* 0x001fc400078e0010 */
[----:B------:R-:W-:Y:S01]  /*3c210*/  IMAD.MOV.U32 R14, RZ, RZ, R17 ;  /* 0x000000ffff0e7224 */ /* 0x000fe200078e0011 */
[----:B----4-:R-:W-:Y:S02]  /*3c220*/  F2FP.F16.E4M3.UNPACK_B R2, R9 ;  /* 0x00000009ff02723e */ /* 0x010fe400020006ff */
[----:B------:R-:W-:Y:S02]  /*3c230*/  F2FP.F16.E4M3.UNPACK_B R3, R8 ;  /* 0x00000008ff03723e */ /* 0x000fe400020006ff */
[----:B------:R-:W3:Y:S04]  /*3c240*/  LDL.LU.64 R8, [R1+0x330] ;  /* 0x0003300001087983 */ /* 0x000ee80000300a00 */
[----:B------:R-:W3:Y:S04]  /*3c250*/  LDL.LU.64 R10, [R1+0x338] ;  /* 0x00033800010a7983 */ /* 0x000ee80000300a00 */
[----:B------:R-:W-:Y:S04]  /*3c260*/  STL.64 [R1+0x180], R16 ;  /* 0x0001801001007387 */ /* 0x000fe80000100a00 */
[----:B------:R-:W-:Y:S04]  /*3c270*/  STL.64 [R1+0x188], R18 ;  /* 0x0001881201007387 */ /* 0x000fe80000100a00 */
[----:B------:R-:W0:Y:S01]  /*3c280*/  LDSM.16.M88.4 R16, [R28+UR5+0x4000] ;  /* 0x004000051c10783b */ /* 0x000e220008000200 */
[----:B--2---:R-:W-:Y:S01]  /*3c290*/  HMMA.16816.F32 R20, R24, R2, R20 ;  /* 0x000000021814723c */ /* 0x004fe20000001814 */
[----:B------:R-:W-:-:S02]  /*3c2a0*/  F2FP.F16.E4M3.UNPACK_B R2, R13 ;  /* 0x0000000dff02723e */ /* 0x000fc400020006ff */
[----:B------:R-:W-:-:S15]  /*3c2b0*/  F2FP.F16.E4M3.UNPACK_B R3, R12 ;  /* 0x0000000cff03723e */ /* 0x000fde00020006ff */
[----:B------:R-:W-:Y:S01]  /*3c2c0*/  NOP ;  /* 0x0000000000007918 */ /* 0x000fe20000000000 */
[----:B------:R-:W-:Y:S04]  /*3c2d0*/  STL [R1+0x1fdc], R20 ;  /* 0x001fdc1401007387 */ /* 0x000fe80000100800 */
[----:B------:R-:W-:Y:S04]  /*3c2e0*/  STL [R1+0x1fd8], R21 ;  /* 0x001fd81501007387 */ /* 0x000fe80000100800 */
[----:B------:R-:W-:Y:S04]  /*3c2f0*/  STL [R1+0x1fc4], R22 ;  /* 0x001fc41601007387 */ /* 0x000fe80000100800 */
[----:B------:R-:W-:Y:S01]  /*3c300*/  STL [R1+0x1fc0], R23 ;  /* 0x001fc01701007387 */ /* 0x000fe20000100800 */
[----:B0-----:R-:W-:-:S02]  /*3c310*/  IMAD.MOV.U32 R13, RZ, RZ, R16 ;  /* 0x000000ffff0d7224 */ /* 0x001fc400078e0010 */
[----:B------:R-:W-:Y:S01]  /*3c320*/  IMAD.MOV.U32 R12, RZ, RZ, R17 ;  /* 0x000000ffff0c7224 */ /* 0x000fe200078e0011 */
[----:B------:R-:W-:Y:S04]  /*3c330*/  STL.64 [R1+0x190], R16 ;  /* 0x0001901001007387 */ /* 0x000fe80000100a00 */
[----:B------:R-:W-:Y:S04]  /*3c340*/  STL.64 [R1+0x198], R18 ;  /* 0x0001981201007387 */ /* 0x000fe80000100a00 */
[----:B------:R-:W-:Y:S04]  /*3c350*/  STL.64 [R1+0x2030], R14 ;  /* 0x0020300e01007387 */ /* 0x000fe80000100a00 */
[----:B------:R0:W-:Y:S04]  /*3c360*/  STL.64 [R1+0x2028], R12 ;  /* 0x0020280c01007387 */ /* 0x0001e80000100a00 */
[----:B0-----:R-:W2:Y:S04]  /*3c370*/  LDL.LU.64 R12, [R1+0x320] ;  /* 0x00032000010c7983 */ /* 0x001ea80000300a00 */
[----:B------:R-:W2:Y:S01]  /*3c380*/  LDL.LU.64 R14, [R1+0x328] ;  /* 0x00032800010e7983 */ /* 0x000ea20000300a00 */
[----:B---3--:R-:W-:-:S15]  /*3c390*/  HMMA.16816.F32 R8, R24, R2, R8 ;  /* 0x000000021808723c */ /* 0x008fde0000001808 */
[----:B------:R-:W-:-:S04]  /*3c3a0*/  NOP ;  /* 0x0000000000007918 */ /* 0x000fc80000000000 */
[----:B------:R-:W-:Y:S01]  /*3c3b0*/  IMAD.MOV.U32 R20, RZ, RZ, R9 ;  /* 0x000000ffff147224 */ /* 0x000fe200078e0009 */
[----:B------:R0:W-:Y:S01]  /*3c3c0*/  STL [R1+0x30], R8 ;  /* 0x0000300801007387 */ /* 0x0001e20000100800 */
[----:B------:R-:W-:Y:S02]  /*3c3d0*/  IMAD.MOV.U32 R21, RZ, RZ, R10 ;  /* 0x000000ffff157224 */ /* 0x000fe400078e000a */
[----:B------:R-:W-:Y:S01]  /*3c3e0*/  IMAD.MOV.U32 R16, RZ, RZ, R11 ;  /* 0x000000ffff107224 */ /* 0x000fe200078e000b */
[----:B0-----:R-:W3:Y:S04]  /*3c3f0*/  LDL.LU.64 R8, [R1+0x310] ;  /* 0x0003100001087983 */ /* 0x001ee80000300a00 */
[----:B------:R-:W3:Y:S04]  /*3c400*/  LDL.LU.64 R10, [R1+0x318] ;  /* 0x00031800010a7983 */ /* 0x000ee80000300a00 */
[----:B------:R-:W-:Y:S04]  /*3c410*/  STL [R1+0x1fe8], R20 ;  /* 0x001fe81401007387 */ /* 0x000fe80000100800 */
[----:B------:R-:W-:Y:S04]  /*3c420*/  STL [R1+0x1fe4], R21 ;  /* 0x001fe41501007387 */ /* 0x000fe80000100800 */
[----:B------:R-:W-:Y:S04]  /*3c430*/  STL [R1+0x1fe0], R16 ;  /* 0x001fe01001007387 */ /* 0x000fe80000100800 */
[----:B------:R-:W0:Y:S01]  /*3c440*/  LDSM.16.M88.4 R16, [R28+UR5+0x4800] ;  /* 0x004800051c10783b */ /* 0x000e220008000200 */
[----:B------:R-:W-:-:S02]  /*3c450*/  F2FP.F16.E4M3.UNPACK_B R2, R29 ;  /* 0x0000001dff02723e */ /* 0x000fc400020006ff */
[----:B------:R-:W-:-:S07]  /*3c460*/  F2FP.F16.E4M3.UNPACK_B R3, R7 ;  /* 0x00000007ff03723e */ /* 0x000fce00020006ff */
[----:B--2---:R-:W-:Y:S01]  /*3c470*/  HMMA.16816.F32 R12, R24, R2, R12 ;  /* 0x00000002180c723c */ /* 0x004fe2000000180c */
[----:B0-----:R0:W-:Y:S04]  /*3c480*/  STL.64 [R1+0x1a0], R16 ;  /* 0x0001a01001007387 */ /* 0x0011e80000100a00 */
[----:B------:R-:W-:-:S14]  /*3c490*/  STL.64 [R1+0x1a8], R18 ;  /* 0x0001a81201007387 */ /* 0x000fdc0000100a00 */
[----:B------:R-:W-:Y:S02]  /*3c4a0*/  IMAD.MOV.U32 R20, RZ, RZ, R12 ;  /* 0x000000ffff147224 */ /* 0x000fe400078e000c */
[----:B------:R-:W-:Y:S01]  /*3c4b0*/  IMAD.MOV.U32 R21, RZ, RZ, R13 ;  /* 0x000000ffff157224 */ /* 0x000fe200078e000d */
[----:B------:R-:W-:Y:S01]  /*3c4c0*/  STL [R1+0x4c], R15 ;  /* 0x00004c0f01007387 */ /* 0x000fe20000100800 */
[----:B0-----:R-:W-:-:S03]  /*3c4d0*/  IMAD.MOV.U32 R16, RZ, RZ, R14 ;  /* 0x000000ffff107224 */ /* 0x001fc600078e000e */
[----:B------:R-:W0:Y:S01]  /*3c4e0*/  LDSM.16.M88.4 R12, [R28+UR5+0x5000] ;  /* 0x005000051c0c783b */ /* 0x000e220008000200 */
[----:B------:R-:W-:Y:S02]  /*3c4f0*/  F2FP.F16.E4M3.UNPACK_B R2, R6 ;  /* 0x00000006ff02723e */ /* 0x000fe400020006ff */
[----:B------:R-:W-:Y:S01]  /*3c500*/  F2FP.F16.E4M3.UNPACK_B R3, R5 ;  /* 0x00000005ff03723e */ /* 0x000fe200020006ff */
[----:B------:R-:W-:Y:S04]  /*3c510*/  STL [R1+0x1fec], R16 ;  /* 0x001fec1001007387 */ /* 0x000fe80000100800 */
[----:B0-----:R-:W-:Y:S04]  /*3c520*/  STL.64 [R1+0x1b0], R12 ;  /* 0x0001b00c01007387 */ /* 0x001fe80000100a00 */
[----:B------:R-:W-:Y:S01]  /*3c530*/  STL.64 [R1+0x1b8], R14 ;  /* 0x0001b80e01007387 */ /* 0x000fe20000100a00 */
[----:B---3--:R-:W-:Y:S01]  /*3c540*/  HMMA.16816.F32 R8, R24, R2, R8 ;  /* 0x000000021808723c */ /* 0x008fe20000001808 */
[----:B------:R-:W-:-:S15]  /*3c550*/  F2FP.F16.E4M3.UNPACK_B R2, R4 ;  /* 0x00000004ff02723e */ /* 0x000fde00020006ff */
[----:B------:R-:W-:-:S03]  /*3c560*/  NOP ;  /* 0x0000000000007918 */ /* 0x000fc60000000000 */
[----:B------:R-:W-:Y:S02]  /*3c570*/  IMAD.MOV.U32 R17, RZ, RZ, R8 ;  /* 0x000000ffff117224 */ /* 0x000fe400078e0008 */
[----:B------:R-:W-:Y:S02]  /*3c580*/  IMAD.MOV.U32 R18, RZ, RZ, R9 ;  /* 0x000000ffff127224 */ /* 0x000fe400078e0009 */
[----:B------:R-:W-:Y:S02]  /*3c590*/  IMAD.MOV.U32 R19, RZ, RZ, R10 ;  /* 0x000000ffff137224 */ /* 0x000fe400078e000a */
[----:B------:R-:W-:Y:S01]  /*3c5a0*/  IMAD.MOV.U32 R22, RZ, RZ, R11 ;  /* 0x000000ffff167224 */ /* 0x000fe200078e000b */
[----:B------:R-:W2:Y:S04]  /*3c5b0*/  LDL.LU.64 R8, [R1+0x300] ;  /* 0x0003000001087983 */ /* 0x000ea80000300a00 */
[----:B------:R-:W2:Y:S04]  /*3c5c0*/  LDL.LU.64 R10, [R1+0x308] ;  /* 0x00030800010a7983 */ /* 0x000ea80000300a00 */
[----:B------:R0:W-:Y:S04]  /*3c5d0*/  STL [R1+0x2008], R19 ;  /* 0x0020081301007387 */ /* 0x0001e80000100800 */
[----:B------:R-:W-:Y:S04]  /*3c5e0*/  STL [R1+0x2004], R18 ;  /* 0x0020041201007387 */ /* 0x000fe80000100800 */
[----:B------:R1:W-:Y:S04]  /*3c5f0*/  STL [R1+0x2000], R17 ;  /* 0x0020001101007387 */ /* 0x0003e80000100800 */
[----:B------:R-:W3:Y:S04]  /*3c600*/  LDL.LU.64 R4, [R1+0x2f0] ;  /* 0x0002f00001047983 */ /* 0x000ee80000300a00 */
[----:B------:R-:W3:Y:S04]  /*3c610*/  LDL.LU.64 R6, [R1+0x2f8] ;  /* 0x0002f80001067983 */ /* 0x000ee80000300a00 */
[----:B0-----:R-:W4:Y:S01]  /*3c620*/  LDL R19, [R1+0x1b0] ;  /* 0x0001b00001137983 */ /* 0x001f220000100800 */
[----:B------:R-:W-:-:S03]  /*3c630*/  IMAD.MOV.U32 R29, RZ, RZ, R13 ;  /* 0x000000ffff1d7224 */ /* 0x000fc600078e000d */
[----:B------:R-:W0:Y:S04]  /*3c640*/  LDSM.16.M88.4 R12, [R28+UR5+0x5800] ;  /* 0x005800051c0c783b */ /* 0x000e280008000200 */
[----:B-1----:R-:W5:Y:S04]  /*3c650*/  LDL R17, [R1+0x1a0] ;  /* 0x0001a00001117983 */ /* 0x002f680000100800 */
[----:B------:R-:W3:Y:S01]  /*3c660*/  LDL R18, [R1+0x1a4] ;  /* 0x0001a40001127983 */ /* 0x000ee20000100800 */
[----:B------:R-:W-:-:S03]  /*3c670*/  F2FP.F16.E4M3.UNPACK_B R3, R0 ;  /* 0x00000000ff03723e */ /* 0x000fc600020006ff */
[----:B0-----:R-:W-:Y:S04]  /*3c680*/  STL.64 [R1+0x1c0], R12 ;  /* 0x0001c00c01007387 */ /* 0x001fe80000100a00 */
[----:B------:R0:W-:Y:S01]  /*3c690*/  STL.64 [R1+0x1c8], R14 ;  /* 0x0001c80e01007387 */ /* 0x0001e20000100a00 */
[----:B------:R-:W-:Y:S02]  /*3c6a0*/  IMAD.MOV.U32 R16, RZ, RZ, R12 ;  /* 0x000000ffff107224 */ /* 0x000fe400078e000c */
[----:B------:R-:W-:Y:S01]  /*3c6b0*/  IMAD.MOV.U32 R0, RZ, RZ, R13 ;  /* 0x000000ffff007224 */ /* 0x000fe200078e000d */
[----:B0-----:R-:W3:Y:S04]  /*3c6c0*/  LDL.LU.64 R14, [R1+0x2030] ;  /* 0x00203000010e7983 */ /* 0x001ee80000300a00 */
[----:B------:R-:W5:Y:S01]  /*3c6d0*/  LDL.LU.64 R12, [R1+0x2028] ;  /* 0x00202800010c7983 */ /* 0x000f620000300a00 */
[----:B--2---:R-:W-:Y:S03]  /*3c6e0*/  HMMA.16816.F32 R8, R24, R2, R8 ;  /* 0x000000021808723c */ /* 0x004fe60000001808 */
[----:B----4-:R-:W-:Y:S04]  /*3c6f0*/  STL [R1+0x2024], R19 ;  /* 0x0020241301007387 */ /* 0x010fe80000100800 */
[----:B------:R-:W-:-:S12]  /*3c700*/  STL [R1+0x2020], R16 ;  /* 0x0020201001007387 */ /* 0x000fd80000100800 */
[----:B------:R0:W-:Y:S04]  /*3c710*/  STL [R1+0x54], R9 ;  /* 0x0000540901007387 */ /* 0x0001e80000100800 */
[----:B------:R1:W-:Y:S01]  /*3c720*/  STL.64 [R1+0x58], R10 ;  /* 0x0000580a01007387 */ /* 0x0003e20000100a00 */
[----:B------:R-:W-:-:S03]  /*3c730*/  IMAD.MOV.U32 R23, RZ, RZ, R8 ;  /* 0x000000ffff177224 */ /* 0x000fc600078e0008 */
[----:B0-----:R-:W2:Y:S04]  /*3c740*/  LDL.LU.64 R8, [R1+0x2e0] ;  /* 0x0002e00001087983 */ /* 0x001ea80000300a00 */
[----:B-1----:R-:W2:Y:S04]  /*3c750*/  LDL.LU.64 R10, [R1+0x2e8] ;  /* 0x0002e800010a7983 */ /* 0x002ea80000300a00 */
[----:B------:R-:W-:Y:S04]  /*3c760*/  STL.64 [R1+0x1ff8], R22 ;  /* 0x001ff81601007387 */ /* 0x000fe80000100a00 */
[----:B------:R-:W-:Y:S04]  /*3c770*/  STL.64 [R1+0x1ff0], R20 ;  /* 0x001ff01401007387 */ /* 0x000fe80000100a00 */
[----:B------:R-:W0:Y:S01]  /*3c780*/  LDSM.16.M88.4 R20, [R28+UR5+0x6000] ;  /* 0x006000051c14783b */ /* 0x000e220008000200 */
[----:B---3--:R-:W-:-:S02]  /*3c790*/  F2FP.F16.E4M3.UNPACK_B R2, R15 ;  /* 0x0000000fff02723e */ /* 0x008fc400020006ff */
[----:B------:R-:W-:-:S07]  /*3c7a0*/  F2FP.F16.E4M3.UNPACK_B R3, R14 ;  /* 0x0000000eff03723e */ /* 0x000fce00020006ff */
[----:B------:R-:W-:Y:S01]  /*3c7b0*/  HMMA.16816.F32 R4, R24, R2, R4 ;  /* 0x000000021804723c */ /* 0x000fe20000001804 */
[----:B-----5:R-:W-:Y:S02]  /*3c7c0*/  F2FP.F16.E4M3.UNPACK_B R2, R13 ;  /* 0x0000000dff02723e */ /* 0x020fe400020006ff */
[----:B------:R-:W-:Y:S02]  /*3c7d0*/  F2FP.F16.E4M3.UNPACK_B R3, R12 ;  /* 0x0000000cff03723e */ /* 0x000fe400020006ff */
[----:B------:R-:W1:-:S14]  /*3c7e0*/  LDSM.16.M88.4 R12, [R28+UR5+0x6800] ;  /* 0x006800051c0c783b */ /* 0x000e5c0008000200 */
[----:B------:R-:W-:Y:S04]  /*3c7f0*/  STL.64 [R1+0x1f88], R6 ;  /* 0x001f880601007387 */ /* 0x000fe80000100a00 */
[----:B0-----:R0:W-:Y:S04]  /*3c800*/  STL.64 [R1+0x1e0], R20 ;  /* 0x0001e01401007387 */ /* 0x0011e80000100a00 */
[----:B------:R-:W-:Y:S04]  /*3c810*/  STL.64 [R1+0x1e8], R22 ;  /* 0x0001e81601007387 */ /* 0x000fe80000100a00 */
[----:B------:R3:W-:Y:S04]  /*3c820*/  STL.64 [R1+0x1f80], R4 ;  /* 0x001f800401007387 */ /* 0x0007e80000100a00 */
[----:B-1----:R1:W-:Y:S04]  /*3c830*/  STL.64 [R1+0x1d0], R12 ;  /* 0x0001d00c01007387 */ /* 0x0023e80000100a00 */
[----:B------:R4:W-:Y:S04]  /*3c840*/  STL.64 [R1+0x1d8], R14 ;  /* 0x0001d80e01007387 */ /* 0x0009e80000100a00 */
[----:B0-----:R-:W5:Y:S01]  /*3c850*/  LDL.LU.64 R20, [R1+0x2c0] ;  /* 0x0002c00001147983 */ /* 0x001f620000300a00 */
[----:B---3--:R-:W-:-:S02]  /*3c860*/  IMAD.MOV.U32 R5, RZ, RZ, R12 ;  /* 0x000000ffff057224 */ /* 0x008fc400078e000c */
[----:B------:R-:W-:Y:S01]  /*3c870*/  IMAD.MOV.U32 R4, RZ, RZ, R13 ;  /* 0x000000ffff047224 */ /* 0x000fe200078e000d */
[----:B------:R-:W5:Y:S04]  /*3c880*/  LDL.LU.64 R22, [R1+0x2c8] ;  /* 0x0002c80001167983 */ /* 0x000f680000300a00 */
[----:B-1----:R-:W3:Y:S04]  /*3c890*/  LDL.LU.64 R12, [R1+0xb0] ;  /* 0x0000b000010c7983 */ /* 0x002ee80000300a00 */
[----:B----4-:R-:W3:Y:S04]  /*3c8a0*/  LDL.LU.64 R14, [R1+0xb8] ;  /* 0x0000b800010e7983 */ /* 0x010ee80000300a00 */
[----:B------:R-:W4:Y:S04]  /*3c8b0*/  LDL R6, [R1+0x1e0] ;  /* 0x0001e00001067983 */ /* 0x000f280000100800 */
[----:B------:R-:W3:Y:S01]  /*3c8c0*/  LDL R7, [R1+0x1e4] ;  /* 0x0001e40001077983 */ /* 0x000ee20000100800 */
[----:B--2---:R-:W-:Y:S01]  /*3c8d0*/  HMMA.16816.F32 R8, R24, R2, R8 ;  /* 0x000000021808723c */ /* 0x004fe20000001808 */
[----:B------:R-:W-:-:S02]  /*3c8e0*/  F2FP.F16.E4M3.UNPACK_B R2, R17 ;  /* 0x00000011ff02723e */ /* 0x000fc400020006ff */
[----:B------:R-:W-:Y:S02]  /*3c8f0*/  F2FP.F16.E4M3.UNPACK_B R3, R18 ;  /* 0x00000012ff03723e */ /* 0x000fe400020006ff */
[----:B------:R-:W0:-:S14]  /*3c900*/  LDSM.16.M88.4 R16, [R28+UR5+0x7000] ;  /* 0x007000051c10783b */ /* 0x000e1c0008000200 */
[----:B------:R-:W-:Y:S04]  /*3c910*/  STL.64 [R1+0x1f98], R10 ;  /* 0x001f980a01007387 */ /* 0x000fe80000100a00 */
[----:B------:R1:W-:Y:S04]  /*3c920*/  STL.64 [R1+0x1f90], R8 ;  /* 0x001f900801007387 */ /* 0x0003e80000100a00 */
[----:B-1----:R-:W2:Y:S04]  /*3c930*/  LDL.LU.64 R8, [R1+0x2d0] ;  /* 0x0002d00001087983 */ /* 0x002ea80000300a00 */
[----:B------:R-:W2:Y:S04]  /*3c940*/  LDL.LU.64 R10, [R1+0x2d8] ;  /* 0x0002d800010a7983 */ /* 0x000ea80000300a00 */
[----:B0-----:R-:W-:Y:S04]  /*3c950*/  STL.64 [R1+0x200], R16 ;  /* 0x0002001001007387 */ /* 0x001fe80000100a00 */
[----:B------:R0:W-:Y:S04]  /*3c960*/  STL.64 [R1+0x208], R18 ;  /* 0x0002081201007387 */ /* 0x0001e80000100a00 */
[----:B0-----:R-:W3:Y:S04]  /*3c970*/  LDL.LU R19, [R1+0x2024] ;  /* 0x0020240001137983 */ /* 0x001ee80000300800 */
[----:B------:R-:W3:Y:S01]  /*3c980*/  LDL.LU R16, [R1+0x2020] ;  /* 0x0020200001107983 */ /* 0x000ee20000300800 */
[----:B--2---:R-:W-:-:S15]  /*3c990*/  HMMA.16816.F32 R8, R24, R2, R8 ;  /* 0x000000021808723c */ /* 0x004fde0000001808 */
[----:B------:R-:W-:-:S04]  /*3c9a0*/  NOP ;  /* 0x0000000000007918 */ /* 0x000fc80000000000 */
[----:B------:R-:W-:Y:S04]  /*3c9b0*/  STL.64 [R1+0x20], R8 ;  /* 0x0000200801007387 */ /* 0x000fe80000100a00 */
[----:B------:R-:W-:Y:S04]  /*3c9c0*/  STL.64 [R1+0x28], R10 ;  /* 0x0000280a01007387 */ /* 0x000fe80000100a00 */
[----:B------:R-:W0:Y:S01]  /*3c9d0*/  LDSM.16.M88.4 R8, [R28+UR5+0x7800] ;  /* 0x007800051c08783b */ /* 0x000e220008000200 */
[----:B------:R-:W-:Y:S02]  /*3c9e0*/  F2FP.F16.E4M3.UNPACK_B R3, R29 ;  /* 0x0000001dff03723e */ /* 0x000fe400020006ff */
[----:B---3--:R-:W-:Y:S01]  /*3c9f0*/  F2FP.F16.E4M3.UNPACK_B R2, R19 ;  /* 0x00000013ff02723e */ /* 0x008fe200020006ff */
[----:B0-----:R-:W-:Y:S01]  /*3ca00*/  STL.64 [R1+0x1f0], R8 ;  /* 0x0001f00801007387 */ /* 0x001fe20000100a00 */
[----:B------:R-:W-:-:S03]  /*3ca10*/  IMAD.MOV.U32 R19, RZ, RZ, R8 ;  /* 0x000000ffff137224 */ /* 0x000fc600078e0008 */
[----:B------:R5:W-:Y:S01]  /*3ca20*/  STL.64 [R1+0x1f8], R10 ;  /* 0x0001f80a01007387 */ /* 0x000be20000100a00 */
[----:B------:R-:W-:Y:S02]  /*3ca30*/  IMAD.MOV.U32 R18, RZ, RZ, R9 ;  /* 0x000000ffff127224 */ /* 0x000fe400078e0009 */
[----:B-----5:R-:W-:Y:S01]  /*3ca40*/  HMMA.16816.F32 R8, R24, R2, R20 ;  /* 0x000000021808723c */ /* 0x020fe20000001814 */
[----:B------:R-:W-:Y:S02]  /*3ca50*/  F2FP.F16.E4M3.UNPACK_B R3, R0 ;  /* 0x00000000ff03723e */ /* 0x000fe400020006ff */
[----:B------:R-:W-:-:S15]  /*3ca60*/  F2FP.F16.E4M3.UNPACK_B R2, R16 ;  /* 0x00000010ff02723e */ /* 0x000fde00020006ff */
[----:B------:R-:W-:Y:S01]  /*3ca70*/  NOP ;  /* 0x0000000000007918 */ /* 0x000fe20000000000 */
[----:B------:R0:W-:Y:S04]  /*3ca80*/  STL.64 [R1+0x10], R8 ;  /* 0x0000100801007387 */ /* 0x0001e80000100a00 */
[----:B------:R1:W-:Y:S04]  /*3ca90*/  STL.64 [R1+0x18], R10 ;  /* 0x0000180a01007387 */ /* 0x0003e80000100a00 */
[----:B0-----:R-:W2:Y:S04]  /*3caa0*/  LDL.LU.64 R8, [R1+0x70] ;  /* 0x0000700001087983 */ /* 0x001ea80000300a00 */
[----:B-1----:R-:W2:Y:S04]  /*3cab0*/  LDL.LU.64 R10, [R1+0x78] ;  /* 0x00007800010a7983 */ /* 0x002ea80000300a00 */
[----:B------:R-:W3:Y:S04]  /*3cac0*/  LDL.LU.64 R20, [R1+0x90] ;  /* 0x0000900001147983 */ /* 0x000ee80000300a00 */
[----:B------:R-:W3:Y:S04]  /*3cad0*/  LDL.LU.64 R22, [R1+0x98] ;  /* 0x0000980001167983 */ /* 0x000ee80000300a00 */
[----:B------:R-:W5:Y:S04]  /*3cae0*/  LDL.LU R17, [R1+0x3b8] ;  /* 0x0003b80001117983 */ /* 0x000f680000300800 */
[----:B------:R-:W3:Y:S04]  /*3caf0*/  LDL.LU R0, [R1+0x3b4] ;  /* 0x0003b40001007983 */ /* 0x000ee80000300800 */
[----:B------:R-:W3:Y:S04]  /*3cb00*/  LDL.LU R28, [R1+0x3c4] ;  /* 0x0003c400011c7983 */ /* 0x000ee80000300800 */
[----:B------:R-:W3:Y:S04]  /*3cb10*/  LDL.LU R29, [R1+0x3bc] ;  /* 0x0003bc00011d7983 */ /* 0x000ee80000300800 */
[----:B------:R-:W5:Y:S01]  /*3cb20*/  LDL.LU R16, [R1+0x3d8] ;  /* 0x0003d80001107983 */ /* 0x000f620000300800 */
[----:B------:R-:W-:Y:S01]  /*3cb30*/  HMMA.16816.F32 R12, R24, R2, R12 ;  /* 0x00000002180c723c */ /* 0x000fe2000000180c */
[----:B----4-:R-:W-:-:S02]  /*3cb40*/  F2FP.F16.E4M3.UNPACK_B R2, R6 ;  /* 0x00000006ff02723e */ /* 0x010fc400020006ff */
[----:B------:R-:W-:Y:S01]  /*3cb50*/  F2FP.F16.E4M3.UNPACK_B R3, R7 ;  /* 0x00000007ff03723e */ /* 0x000fe200020006ff */
[----:B------:R-:W-:Y:S06]  /*3cb60*/  STL.64 [R1+0x2018], R18 ;  /* 0x0020181201007387 */ /* 0x000fec0000100a00 */
[----:B--2---:R-:W-:Y:S01]  /*3cb70*/  HMMA.16816.F32 R8, R24, R2, R8 ;  /* 0x000000021808723c */ /* 0x004fe20000001808 */
[----:B-----5:R-:W-:Y:S08]  /*3cb80*/  STL.64 [R1+0x2010], R16 ;  /* 0x0020101001007387 */ /* 0x020ff00000100a00 */
[----:B------:R-:W-:Y:S04]  /*3cb90*/  STL [R1+0x1f6c], R12 ;  /* 0x001f6c0c01007387 */ /* 0x000fe80000100800 */
[----:B------:R-:W-:Y:S04]  /*3cba0*/  STL [R1+0x1f68], R13 ;  /* 0x001f680d01007387 */ /* 0x000fe80000100800 */
[----:B------:R-:W-:Y:S04]  /*3cbb0*/  STL [R1+0x1f64], R14 ;  /* 0x001f640e01007387 */ /* 0x000fe80000100800 */
[----:B------:R-:W-:Y:S01]  /*3cbc0*/  STL [R1+0x1f60], R15 ;  /* 0x001f600f01007387 */ /* 0x000fe20000100800 */
[----:B------:R-:W-:-:S02]  /*3cbd0*/  F2FP.F16.E4M3.UNPACK_B R2, R5 ;  /* 0x00000005ff02723e */ /* 0x000fc400020006ff */
[----:B------:R-:W-:Y:S01]  /*3cbe0*/  F2FP.F16.E4M3.UNPACK_B R3, R4 ;  /* 0x00000004ff03723e */ /* 0x000fe200020006ff */
[----:B------:R0:W-:Y:S04]  /*3cbf0*/  STL.64 [R1+0x70], R8 ;  /* 0x0000700801007387 */ /* 0x0001e80000100a00 */
[----:B------:R1:W-:Y:S02]  /*3cc00*/  STL.64 [R1+0x78], R10 ;  /* 0x0000780a01007387 */ /* 0x0003e40000100a00 */
[----:B---3--:R-:W-:Y:S02]  /*3cc10*/  HMMA.16816.F32 R20, R24, R2, R20 ;  /* 0x000000021814723c */ /* 0x008fe40000001814 */
[----:B0-----:R-:W2:Y:S04]  /*3cc20*/  LDL.LU R8, [R1] ;  /* 0x0000000001087983 */ /* 0x001ea80000300800 */
[----:B------:R-:W2:Y:S04]  /*3cc30*/  LDL.LU R9, [R1+0x4] ;  /* 0x0000040001097983 */ /* 0x000ea80000300800 */
[----:B-1----:R-:W2:Y:S04]  /*3cc40*/  LDL.LU R10, [R1+0x8] ;  /* 0x00000800010a7983 */ /* 0x002ea80000300800 */
[----:B------:R-:W2:Y:S04]  /*3cc50*/  LDL.LU R11, [R1+0xc] ;  /* 0x00000c00010b7983 */ /* 0x000ea80000300800 */
[----:B------:R-:W3:Y:S04]  /*3cc60*/  LDL.LU.64 R16, [R1+0xa0] ;  /* 0x0000a00001107983 */ /* 0x000ee80000300a00 */
[----:B------:R-:W3:Y:S04]  /*3cc70*/  LDL.LU.64 R18, [R1+0xa8] ;  /* 0x0000a80001127983 */ /* 0x000ee80000300a00 */
[----:B------:R-:W4:Y:S04]  /*3cc80*/  LDL.LU R4, [R1+0x110] ;  /* 0x0001100001047983 */ /* 0x000f280000300800 */
[----:B------:R-:W5:Y:S04]  /*3cc90*/  LDL.LU R5, [R1+0x114] ;  /* 0x0001140001057983 */ /* 0x000f680000300800 */
[----:B------:R-:W2:Y:S04]  /*3cca0*/  LDL.LU R6, [R1+0x120] ;  /* 0x0001200001067983 */ /* 0x000ea80000300800 */
[----:B------:R-:W2:Y:S04]  /*3ccb0*/  LDL.LU R7, [R1+0x124] ;  /* 0x0001240001077983 */ /* 0x000ea80000300800 */
[----:B------:R-:W2:Y:S04]  /*3ccc0*/  LDL R2, [R1+0x200] ;  /* 0x0002000001027983 */ /* 0x000ea80000100800 */
[----:B------:R-:W3:Y:S01]  /*3ccd0*/  LDL R3, [R1+0x204] ;  /* 0x0002040001037983 */ /* 0x000ee20000100800 */
[----:B------:R-:W-:-:S02]  /*3cce0*/  IMAD.MOV.U32 R13, RZ, RZ, R21 ;  /* 0x000000ffff0d7224 */ /* 0x000fc400078e0015 */
[----:B------:R-:W-:Y:S02]  /*3ccf0*/  IMAD.MOV.U32 R12, RZ, RZ, R20 ;  /* 0x000000ffff0c7224 */ /* 0x000fe400078e0014 */
[----:B------:R-:W-:Y:S02]  /*3cd00*/  IMAD.MOV.U32 R14, RZ, RZ, R22 ;  /* 0x000000ffff0e7224 */ /* 0x000fe400078e0016 */
[----:B------:R-:W-:Y:S01]  /*3cd10*/  IMAD.MOV.U32 R15, RZ, RZ, R23 ;  /* 0x000000ffff0f7224 */ /* 0x000fe200078e0017 */
[----:B------:R-:W4:Y:S04]  /*3cd20*/  LDL.LU.64 R20, [R1+0x80] ;  /* 0x0000800001147983 */ /* 0x000f280000300a00 */
[----:B------:R-:W4:Y:S04]  /*3cd30*/  LDL.LU.64 R22, [R1+0x88] ;  /* 0x0000880001167983 */ /* 0x000f280000300a00 */
[----:B------:R0:W-:Y:S04]  /*3cd40*/  STL [R1+0x1f78], R13 ;  /* 0x001f780d01007387 */ /* 0x0001e80000100800 */
[----:B0-----:R-:W4:Y:S04]  /*3cd50*/  LDL.LU R13, [R1+0x3dc] ;  /* 0x0003dc00010d7983 */ /* 0x001f280000300800 */
[----:B------:R0:W-:Y:S04]  /*3cd60*/  STL [R1+0x1f74], R14 ;  /* 0x001f740e01007387 */ /* 0x0001e80000100800 */
[----:B0-----:R-:W4:Y:S04]  /*3cd70*/  LDL.LU R14, [R1+0x3c0] ;  /* 0x0003c000010e7983 */ /* 0x001f280000300800 */
[----:B------:R0:W-:Y:S04]  /*3cd80*/  STL [R1+0x1f70], R15 ;  /* 0x001f700f01007387 */ /* 0x0001e80000100800 */
[----:B0-----:R-:W4:Y:S01]  /*3cd90*/  LDL.LU R15, [R1+0x3cc] ;  /* 0x0003cc00010f7983 */ /* 0x001f220000300800 */
[----:B--2---:R-:W-:-:S02]  /*3cda0*/  F2FP.F16.E4M3.UNPACK_B R2, R2 ;  /* 0x00000002ff02723e */ /* 0x004fc400020006ff */
[----:B---3--:R-:W-:-:S07]  /*3cdb0*/  F2FP.F16.E4M3.UNPACK_B R3, R3 ;  /* 0x00000003ff03723e */ /* 0x008fce00020006ff */
[----:B------:R-:W-:-:S15]  /*3cdc0*/  HMMA.16816.F32 R16, R24, R2, R16 ;  /* 0x000000021810723c */ /* 0x000fde0000001810 */
[----:B------:R-:W-:-:S04]  /*3cdd0*/  NOP ;  /* 0x0000000000007918 */ /* 0x000fc80000000000 */
[----:B------:R-:W-:Y:S04]  /*3cde0*/  STL.64 [R1+0xc0], R16 ;  /* 0x0000c01001007387 */ /* 0x000fe80000100a00 */
[----:B------:R0:W-:Y:S04]  /*3cdf0*/  STL.64 [R1+0xc8], R18 ;  /* 0x0000c81201007387 */ /* 0x0001e80000100a00 */
[----:B0-----:R-:W2:Y:S04]  /*3ce00*/  LDL.LU.64 R18, [R1+0x2018] ;  /* 0x0020180001127983 */ /* 0x001ea80000300a00 */
[----:B------:R-:W3:Y:S01]  /*3ce10*/  LDL.LU.64 R16, [R1+0x2010] ;  /* 0x0020100001107983 */ /* 0x000ee20000300a00 */
[----:B----4-:R-:W-:-:S02]  /*3ce20*/  IMAD R28, R28, 0x100, R15 ;  /* 0x000001001c1c7824 */ /* 0x010fc400078e020f */
[----:B------:R-:W-:Y:S01]  /*3ce30*/  IMAD R29, R29, 0x100, R14 ;  /* 0x000001001d1d7824 */ /* 0x000fe200078e020e */
[----:B--2---:R-:W-:Y:S02]  /*3ce40*/  F2FP.F16.E4M3.UNPACK_B R2, R19 ;  /* 0x00000013ff02723e */ /* 0x004fe400020006ff */
[----:B------:R-:W-:Y:S01]  /*3ce50*/  F2FP.F16.E4M3.UNPACK_B R3, R18 ;  /* 0x00000012ff03723e */ /* 0x000fe200020006ff */
[----:B------:R-:W2:Y:S04]  /*3ce60*/  LDL.LU R19, [R1+0x2008] ;  /* 0x0020080001137983 */ /* 0x000ea80000300800 */
[----:B------:R-:W4:Y:S02]  /*3ce70*/  LDL.LU R18, [R1+0x2004] ;  /* 0x0020040001127983 */ /* 0x000f240000300800 */
[----:B------:R-:W-:Y:S01]  /*3ce80*/  HMMA.16816.F32 R24, R24, R2, R20 ;  /* 0x000000021818723c */ /* 0x000fe20000001814 */
[----:B---3--:R-:W-:-:S02]  /*3ce90*/  IMAD R0, R0, 0x100, R17 ;  /* 0x0000010000007824 */ /* 0x008fc400078e0211 */
[----:B------:R-:W-:Y:S01]  /*3cea0*/  IMAD R16, R16, 0x100, R13 ;  /* 0x0000010010107824 */ /* 0x000fe200078e020d */
[----:B------:R-:W3:Y:S04]  /*3ceb0*/  LDL.LU R17, [R1+0x2000] ;  /* 0x0020000001117983 */ /* 0x000ee80000300800 */
[----:B------:R-:W2:Y:S04]  /*3cec0*/  LDL.LU.64 R22, [R1+0x1ff8] ;  /* 0x001ff80001167983 */ /* 0x000ea80000300a00 */
[----:B------:R-:W2:Y:S07]  /*3ced0*/  LDL.LU.64 R20, [R1+0x1ff0] ;  /* 0x001ff00001147983 */ /* 0x000eae0000300a00 */
[----:B------:R-:W-:-:S02]  /*3cee0*/  IMAD.MOV.U32 R14, RZ, RZ, R25 ;  /* 0x000000ffff0e7224 */ /* 0x000fc400078e0019 */
[----:B------:R-:W-:Y:S02]  /*3cef0*/  IMAD.MOV.U32 R15, RZ, RZ, R26 ;  /* 0x000000ffff0f7224 */ /* 0x000fe400078e001a */
[----:B------:R-:W-:Y:S01]  /*3cf00*/  IMAD.MOV.U32 R13, RZ, RZ, R24 ;  /* 0x000000ffff0d7224 */ /* 0x000fe200078e0018 */
[----:B------:R0:W-:Y:S04]  /*3cf10*/  STL [R1+0xbc], R27 ;  /* 0x0000bc1b01007387 */ /* 0x0001e80000100800 */
[----:B------:R-:W-:Y:S01]  /*3cf20*/  STL.64 [R1+0x1fa8], R14 ;  /* 0x001fa80e01007387 */ /* 0x000fe20000100a00 */
[----:B------:R-:W-:Y:S02]  /*3cf30*/  F2FP.F16.E4M3.UNPACK_B R24, R0 ;  /* 0x00000000ff18723e */ /* 0x000fe400020006ff */
[----:B------:R-:W-:Y:S01]  /*3cf40*/  F2FP.F16.E4M3.UNPACK_B R26, R28 ;  /* 0x0000001cff1a723e */ /* 0x000fe200020006ff */
[----:B------:R2:W-:Y:S04]  /*3cf50*/  STL.64 [R1+0x1fa0], R12 ;  /* 0x001fa00c01007387 */ /* 0x0005e80000100a00 */
[----:B------:R-:W3:Y:S04]  /*3cf60*/  LDL.LU R0, [R1+0x134] ;  /* 0x0001340001007983 */ /* 0x000ee80000300800 */
[----:B------:R-:W3:Y:S01]  /*3cf70*/  LDL.LU R28, [R1+0x130] ;  /* 0x00013000011c7983 */ /* 0x000ee20000300800 */
[----:B0-----:R-:W-:-:S03]  /*3cf80*/  F2FP.F16.E4M3.UNPACK_B R27, R16 ;  /* 0x00000010ff1b723e */ /* 0x001fc600020006ff */
[----:B------:R-:W3:Y:S01]  /*3cf90*/  LDL.LU R16, [R1+0x1fec] ;  /* 0x001fec0001107983 */ /* 0x000ee20000300800 */
[----:B------:R-:W-:Y:S02]  /*3cfa0*/  F2FP.F16.E4M3.UNPACK_B R25, R29 ;  /* 0x0000001dff19723e */ /* 0x000fe400020006ff */
[----:B------:R-:W-:Y:S02]  /*3cfb0*/  F2FP.F16.E4M3.UNPACK_B R2, R4.H1 ;  /* 0x00000004ff02723e */ /* 0x000fe400030006ff */
[----:B-----5:R-:W-:-:S07]  /*3cfc0*/  F2FP.F16.E4M3.UNPACK_B R3, R5.H1 ;  /* 0x00000005ff03723e */ /* 0x020fce00030006ff */
[----:B------:R-:W-:-:S15]  /*3cfd0*/  HMMA.16816.F32 R8, R24, R2, R8 ;  /* 0x000000021808723c */ /* 0x000fde0000001808 */
[----:B------:R-:W-:-:S04]  /*3cfe0*/  NOP ;  /* 0x0000000000007918 */ /* 0x000fc80000000000 */
[----:B------:R0:W-:Y:S04]  /*3cff0*/  STL.64 [R1+0x100], R8 ;  /* 0x0001000801007387 */ /* 0x0001e80000100a00 */
[----:B------:R1:W-:Y:S01]  /*3d000*/  STL.64 [R1+0x108], R10 ;  /* 0x0001080a01007387 */ /* 0x0003e20000100a00 */
[----:B--2---:R-:W-:Y:S02]  /*3d010*/  IMAD.MOV.U32 R12, RZ, RZ, R20 ;  /* 0x000000ffff0c7224 */ /* 0x004fe400078e0014 */
[----:B------:R-:W-:Y:S01]  /*3d020*/  IMAD.MOV.U32 R13, RZ, RZ, R21 ;  /* 0x000000ffff0d7224 */ /* 0x000fe200078e0015 */
[----:B------:R-:W2:Y:S04]  /*3d030*/  LDL.LU R20, [R1+0x1fe8] ;  /* 0x001fe80001147983 */ /* 0x000ea80000300800 */
[----:B------:R-:W5:Y:S01]  /*3d040*/  LDL.LU R21, [R1+0x1fe4] ;  /* 0x001fe40001157983 */ /* 0x000f620000300800 */
[----:B---3--:R-:W-:-:S03]  /*3d050*/  IMAD.MOV.U32 R14, RZ, RZ, R16 ;  /* 0x000000ffff0e7224 */ /* 0x008fc600078e0010 */
[----:B------:R-:W3:Y:S04]  /*3d060*/  LDL.LU R16, [R1+0x1fe0] ;  /* 0x001fe00001107983 */ /* 0x000ee80000300800 */
[----:B------:R-:W2:Y:S01]  /*3d070*/  LDL.LU R15, [R1+0x4c] ;  /* 0x00004c00010f7983 */ /* 0x000ea20000300800 */
[----:B0-----:R-:W-:Y:S02]  /*3d080*/  IMAD.MOV.U32 R8, RZ, RZ, R17 ;  /* 0x000000ffff087224 */ /* 0x001fe400078e0011 */
[----:B----4-:R-:W-:Y:S02]  /*3d090*/  IMAD.MOV.U32 R9, RZ, RZ, R18 ;  /* 0x000000ffff097224 */ /* 0x010fe400078e0012 */
[----:B-1----:R-:W-:Y:S02]  /*3d0a0*/  IMAD.MOV.U32 R10, RZ, RZ, R19 ;  /* 0x000000ffff0a7224 */ /* 0x002fe400078e0013 */
[----:B------:R-:W-:-:S02]  /*3d0b0*/  IMAD.MOV.U32 R11, RZ, RZ, R22 ;  /* 0x000000ffff0b7224 */ /* 0x000fc400078e0016 */
[----:B------:R-:W-:Y:S01]  /*3d0c0*/  IMAD.MOV.U32 R4, RZ, RZ, R23 ;  /* 0x000000ffff047224 */ /* 0x000fe200078e0017 */
[----:B--2---:R5:W-:Y:S04]  /*3d0d0*/  STL.64 [R1+0x1fb8], R14 ;  /* 0x001fb80e01007387 */ /* 0x004be80000100a00 */
[----:B------:R0:W-:Y:S01]  /*3d0e0*/  STL.64 [R1+0x1fb0], R12 ;  /* 0x001fb00c01007387 */ /* 0x0001e20000100a00 */
[----:B-----5:R-:W-:-:S03]  /*3d0f0*/  IMAD.MOV.U32 R14, RZ, RZ, R21 ;  /* 0x000000ffff0e7224 */ /* 0x020fc600078e0015 */
[----:B0-----:R-:W2:Y:S01]  /*3d100*/  LDL.LU R12, [R1+0x30] ;  /* 0x00003000010c7983 */ /* 0x001ea20000300800 */
[----:B------:R-:W-:-:S03]  /*3d110*/  IMAD.MOV.U32 R13, RZ, RZ, R20 ;  /* 0x000000ffff0d7224 */ /* 0x000fc600078e0014 */
[----:B------:R-:W4:Y:S04]  /*3d120*/  LDL.LU R20, [R1+0x1fdc] ;  /* 0x001fdc0001147983 */ /* 0x000f280000300800 */
[----:B------:R-:W4:Y:S01]  /*3d130*/  LDL.LU R21, [R1+0x1fd8] ;  /* 0x001fd80001157983 */ /* 0x000f220000300800 */
[----:B---3--:R-:W-:-:S03]  /*3d140*/  IMAD.MOV.U32 R15, RZ, RZ, R16 ;  /* 0x000000ffff0f7224 */ /* 0x008fc600078e0010 */
[----:B------:R-:W3:Y:S04]  /*3d150*/  LDL.LU R16, [R1+0x1fd4] ;  /* 0x001fd40001107983 */ /* 0x000ee80000300800 */
[----:B------:R-:W3:Y:S04]  /*3d160*/  LDL.LU R17, [R1+0x1fd0] ;  /* 0x001fd00001117983 */ /* 0x000ee80000300800 */
[----:B------:R-:W3:Y:S04]  /*3d170*/  LDL.LU R18, [R1+0x1fcc] ;  /* 0x001fcc0001127983 */ /* 0x000ee80000300800 */
[----:B------:R-:W3:Y:S04]  /*3d180*/  LDL.LU R19, [R1+0x1fc8] ;  /* 0x001fc80001137983 */ /* 0x000ee80000300800 */
[----:B------:R-:W4:Y:S04]  /*3d190*/  LDL.LU R22, [R1+0x1fc4] ;  /* 0x001fc40001167983 */ /* 0x000f280000300800 */
[----:B------:R-:W4:Y:S01]  /*3d1a0*/  LDL.LU R23, [R1+0x1fc0] ;  /* 0x001fc00001177983 */ /* 0x000f220000300800 */
[----:B------:R-:W-:-:S02]  /*3d1b0*/  F2FP.F16.E4M3.UNPACK_B R2, R6.H1 ;  /* 0x00000006ff02723e */ /* 0x000fc400030006ff */
[----:B------:R-:W-:Y:S01]  /*3d1c0*/  F2FP.F16.E4M3.UNPACK_B R3, R7.H1 ;  /* 0x00000007ff03723e */ /* 0x000fe200030006ff */
[----:B------:R-:W5:Y:S04]  /*3d1d0*/  LDL.LU R5, [R1+0x54] ;  /* 0x0000540001057983 */ /* 0x000f680000300800 */
[----:B------:R-:W5:Y:S04]  /*3d1e0*/  LDL.LU R6, [R1+0x58] ;  /* 0x0000580001067983 */ /* 0x000f680000300800 */
[----:B------:R-:W5:Y:S01]  /*3d1f0*/  LDL.LU R7, [R1+0x5c] ;  /* 0x00005c0001077983 */ /* 0x000f620000300800 */
[----:B---3--:R-:W-:Y:S01]  /*3d200*/  HMMA.16816.F32 R16, R24, R2, R16 ;  /* 0x000000021810723c */ /* 0x008fe20000001810 */
[----:B------:R-:W-:-:S02]  /*3d210*/  F2FP.F16.E4M3.UNPACK_B R2, R28.H1 ;  /* 0x0000001cff02723e */ /* 0x000fc400030006ff */
[----:B------:R-:W-:-:S15]  /*3d220*/  F2FP.F16.E4M3.UNPACK_B R3, R0.H1 ;  /* 0x00000000ff03723e */ /* 0x000fde00030006ff */
[----:B------:R-:W-:Y:S01]  /*3d230*/  NOP ;  /* 0x0000000000007918 */ /* 0x000fe20000000000 */
[----:B------:R-:W-:Y:S04]  /*3d240*/  STL.64 [R1+0xf0], R16 ;  /* 0x0000f01001007387 */ /* 0x000fe80000100a00 */
[----:B------:R4:W-:Y:S02]  /*3d250*/  STL.64 [R1+0xf8], R18 ;  /* 0x0000f81201007387 */ /* 0x0009e40000100a00 */
[----:B----4-:R-:W-:-:S15]  /*3d260*/  HMMA.16816.F32 R16, R24, R2, R20 ;  /* 0x000000021810723c */ /* 0x010fde0000001814 */
[----:B------:R-:W-:-:S04]  /*3d270*/  NOP ;  /* 0x0000000000007918 */ /* 0x000fc80000000000 */
[----:B------:R0:W-:Y:S04]  /*3d280*/  STL.64 [R1+0xe0], R16 ;  /* 0x0000e01001007387 */ /* 0x0001e80000100a00 */
[----:B------:R-:W3:Y:S04]  /*3d290*/  LDL.LU R2, [R1+0x140] ;  /* 0x0001400001027983 */ /* 0x000ee80000300800 */
[----:B------:R-:W4:Y:S01]  /*3d2a0*/  LDL.LU R3, [R1+0x144] ;  /* 0x0001440001037983 */ /* 0x000f220000300800 */
[----:B------:R-:W-:Y:S02]  /*3d2b0*/  IMAD.MOV.U32 R29, RZ, RZ, R18 ;  /* 0x000000ffff1d7224 */ /* 0x000fe400078e0012 */
[----:B------:R-:W-:Y:S01]  /*3d2c0*/  IMAD.MOV.U32 R28, RZ, RZ, R19 ;  /* 0x000000ffff1c7224 */ /* 0x000fe200078e0013 */
[----:B0-----:R-:W2:Y:S04]  /*3d2d0*/  LDL.LU R16, [R1+0x194] ;  /* 0x0001940001107983 */ /* 0x001ea80000300800 */
        /* <DEDUP_REMOVED lines=8> */
[----:B------:R0:W-:Y:S04]  /*3d360*/  STL [R1+0x1f3c], R28 ;  /* 0x001f3c1c01007387 */ /* 0x0001e80000100800 */
[----:B0-----:R-:W5:Y:S04]  /*3d370*/  LDL.LU R28, [R1+0x154] ;  /* 0x00015400011c7983 */ /* 0x001f680000300800 */
[----:B------:R0:W-:Y:S04]  /*3d380*/  STL [R1+0x1f38], R29 ;  /* 0x001f381d01007387 */ /* 0x0001e80000100800 */
[----:B0-----:R-:W5:Y:S01]  /*3d390*/  LDL.LU R29, [R1+0x150] ;  /* 0x00015000011d7983 */ /* 0x001f620000300800 */
[----:B---3--:R-:W-:-:S02]  /*3d3a0*/  F2FP.F16.E4M3.UNPACK_B R2, R2.H1 ;  /* 0x00000002ff02723e */ /* 0x008fc400030006ff */
[----:B----4-:R-:W-:-:S07]  /*3d3b0*/  F2FP.F16.E4M3.UNPACK_B R3, R3.H1 ;  /* 0x00000003ff03723e */ /* 0x010fce00030006ff */
[----:B--2---:R-:W-:-:S15]  /*3d3c0*/  HMMA.16816.F32 R12, R24, R2, R12 ;  /* 0x00000002180c723c */ /* 0x004fde000000180c */
[----:B------:R-:W-:-:S04]  /*3d3d0*/  NOP ;  /* 0x0000000000007918 */ /* 0x000fc80000000000 */
[----:B------:R-:W-:Y:S04]  /*3d3e0*/  STL.64 [R1], R12 ;  /* 0x0000000c01007387 */ /* 0x000fe80000100a00 */
[----:B------:R0:W-:Y:S04]  /*3d3f0*/  STL.64 [R1+0x8], R14 ;  /* 0x0000080e01007387 */ /* 0x0001e80000100a00 */
[----:B0-----:R-:W2:Y:S04]  /*3d400*/  LDL.LU.64 R14, [R1+0x1fb8] ;  /* 0x001fb800010e7983 */ /* 0x001ea80000300a00 */
[----:B------:R-:W2:Y:S01]  /*3d410*/  LDL.LU.64 R12, [R1+0x1fb0] ;  /* 0x001fb000010c7983 */ /* 0x000ea20000300a00 */
[----:B-----5:R-:W-:-:S02]  /*3d420*/  F2FP.F16.E4M3.UNPACK_B R2, R29.H1 ;  /* 0x0000001dff02723e */ /* 0x020fc400030006ff */
[----:B------:R-:W-:-:S07]  /*3d430*/  F2FP.F16.E4M3.UNPACK_B R3, R28.H1 ;  /* 0x0000001cff03723e */ /* 0x000fce00030006ff */
[----:B--2---:R-:W-:-:S15]  /*3d440*/  HMMA.16816.F32 R12, R24, R2, R12 ;  /* 0x00000002180c723c */ /* 0x004fde000000180c */
[----:B------:R-:W-:-:S04]  /*3d450*/  NOP ;  /* 0x0000000000007918 */ /* 0x000fc80000000000 */
[----:B------:R-:W-:Y:S01]  /*3d460*/  IMAD.MOV.U32 R28, RZ, RZ, R14 ;  /* 0x000000ffff1c7224 */ /* 0x000fe200078e000e */
[----:B------:R0:W-:Y:S01]  /*3d470*/  STL.64 [R1+0xd0], R12 ;  /* 0x0000d00c01007387 */ /* 0x0001e20000100a00 */
[----:B------:R-:W-:-:S03]  /*3d480*/  IMAD.MOV.U32 R29, RZ, RZ, R15 ;  /* 0x000000ffff1d7224 */ /* 0x000fc600078e000f */
[----:B------:R-:W2:Y:S04]  /*3d490*/  LDL.LU.64 R14, [R1+0x1fa8] ;  /* 0x001fa800010e7983 */ /* 0x000ea80000300a00 */
[----:B0-----:R-:W3:Y:S04]  /*3d4a0*/  LDL.LU.64 R12, [R1+0x1fa0] ;  /* 0x001fa000010c7983 */ /* 0x001ee80000300a00 */
[----:B------:R-:W4:Y:S04]  /*3d4b0*/  LDL.LU R2, [R1+0x160] ;  /* 0x0001600001027983 */ /* 0x000f280000300800 */
[----:B------:R-:W5:Y:S01]  /*3d4c0*/  LDL.LU R3, [R1+0x164] ;  /* 0x0001640001037983 */ /* 0x000f620000300800 */
[----:B----4-:R-:W-:-:S02]  /*3d4d0*/  F2FP.F16.E4M3.UNPACK_B R2, R2.H1 ;  /* 0x00000002ff02723e */ /* 0x010fc400030006ff */
[----:B-----5:R-:W-:-:S07]  /*3d4e0*/  F2FP.F16.E4M3.UNPACK_B R3, R3.H1 ;  /* 0x00000003ff03723e */ /* 0x020fce00030006ff */
[----:B------:R-:W-:-:S15]  /*3d4f0*/  HMMA.16816.F32 R8, R24, R2, R8 ;  /* 0x000000021808723c */ /* 0x000fde0000001808 */
[----:B------:R-:W-:-:S04]  /*3d500*/  NOP ;  /* 0x0000000000007918 */ /* 0x000fc80000000000 */
[----:B------:R-:W-:Y:S04]  /*3d510*/  STL.64 [R1+0xa0], R8 ;  /* 0x0000a00801007387 */ /* 0x000fe80000100a00 */
[----:B------:R0:W-:Y:S04]  /*3d520*/  STL.64 [R1+0xa8], R10 ;  /* 0x0000a80a01007387 */ /* 0x0001e80000100a00 */
[----:B0-----:R-:W4:Y:S04]  /*3d530*/  LDL.LU.64 R10, [R1+0x1f98] ;  /* 0x001f9800010a7983 */ /* 0x001f280000300a00 */
[----:B------:R-:W4:Y:S04]  /*3d540*/  LDL.LU.64 R8, [R1+0x1f90] ;  /* 0x001f900001087983 */ /* 0x000f280000300a00 */
[----:B------:R-:W5:Y:S04]  /*3d550*/  LDL.LU R2, [R1+0x170] ;  /* 0x0001700001027983 */ /* 0x000f680000300800 */
[----:B------:R-:W2:Y:S01]  /*3d560*/  LDL.LU R3, [R1+0x174] ;  /* 0x0001740001037983 */ /* 0x000ea20000300800 */
[----:B-----5:R-:W-:-:S02]  /*3d570*/  F2FP.F16.E4M3.UNPACK_B R2, R2.H1 ;  /* 0x00000002ff02723e */ /* 0x020fc400030006ff */
[----:B--2---:R-:W-:-:S07]  /*3d580*/  F2FP.F16.E4M3.UNPACK_B R3, R3.H1 ;  /* 0x00000003ff03723e */ /* 0x004fce00030006ff */
[----:B------:R-:W-:-:S15]  /*3d590*/  HMMA.16816.F32 R4, R24, R2, R4 ;  /* 0x000000021804723c */ /* 0x000fde0000001804 */
[----:B------:R-:W-:-:S04]  /*3d5a0*/  NOP ;  /* 0x0000000000007918 */ /* 0x000fc80000000000 */
[----:B------:R-:W-:Y:S04]  /*3d5b0*/  STL.64 [R1+0x80], R4 ;  /* 0x0000800401007387 */ /* 0x000fe80000100a00 */
[----:B------:R0:W-:Y:S04]  /*3d5c0*/  STL.64 [R1+0x88], R6 ;  /* 0x0000880601007387 */ /* 0x0001e80000100a00 */
[----:B0-----:R-:W2:Y:S04]  /*3d5d0*/  LDL.LU.64 R6, [R1+0x1f88] ;  /* 0x001f880001067983 */ /* 0x001ea80000300a00 */
[----:B------:R-:W2:Y:S04]  /*3d5e0*/  LDL.LU.64 R4, [R1+0x1f80] ;  /* 0x001f800001047983 */ /* 0x000ea80000300a00 */
[----:B------:R-:W5:Y:S04]  /*3d5f0*/  LDL.LU R2, [R1+0x180] ;  /* 0x0001800001027983 */ /* 0x000f680000300800 */
[----:B------:R-:W2:Y:S01]  /*3d600*/  LDL.LU R3, [R1+0x184] ;  /* 0x0001840001037983 */ /* 0x000ea20000300800 */
[----:B-----5:R-:W-:-:S02]  /*3d610*/  F2FP.F16.E4M3.UNPACK_B R2, R2.H1 ;  /* 0x00000002ff02723e */ /* 0x020fc400030006ff */
[----:B--2---:R-:W-:-:S07]  /*3d620*/  F2FP.F16.E4M3.UNPACK_B R3, R3.H1 ;  /* 0x00000003ff03723e */ /* 0x004fce00030006ff */
[----:B------:R-:W-:Y:S01]  /*3d630*/  HMMA.16816.F32 R4, R24, R2, R4 ;  /* 0x000000021804723c */ /* 0x000fe20000001804 */
[----:B------:R-:W2:-:S15]  /*3d640*/  LDL.LU R3, [R1+0x190] ;  /* 0x0001900001037983 */ /* 0x000e9e0000300800 */
[----:B------:R-:W-:-:S03]  /*3d650*/  NOP ;  /* 0x0000000000007918 */ /* 0x000fc60000000000 */
[----:B------:R0:W-:Y:S04]  /*3d660*/  STL.64 [R1+0x40], R4 ;  /* 0x0000400401007387 */ /* 0x0001e80000100a00 */
[----:B------:R1:W-:Y:S04]  /*3d670*/  STL.64 [R1+0x48], R6 ;  /* 0x0000480601007387 */ /* 0x0003e80000100a00 */
[----:B0-----:R-:W5:Y:S04]  /*3d680*/  LDL.LU R4, [R1+0x20] ;  /* 0x0000200001047983 */ /* 0x001f680000300800 */
[----:B------:R-:W5:Y:S04]  /*3d690*/  LDL.LU R5, [R1+0x24] ;  /* 0x0000240001057983 */ /* 0x000f680000300800 */
[----:B-1----:R-:W5:Y:S04]  /*3d6a0*/  LDL.LU R6, [R1+0x28] ;  /* 0x0000280001067983 */ /* 0x002f680000300800 */
[----:B------:R-:W5:Y:S01]  /*3d6b0*/  LDL.LU R7, [R1+0x2c] ;  /* 0x00002c0001077983 */ /* 0x000f620000300800 */
[----:B--2---:R-:W-:-:S02]  /*3d6c0*/  F2FP.F16.E4M3.UNPACK_B R2, R3.H1 ;  /* 0x00000003ff02723e */ /* 0x004fc400030006ff */
[----:B------:R-:W-:-:S07]  /*3d6d0*/  F2FP.F16.E4M3.UNPACK_B R3, R16.H1 ;  /* 0x00000010ff03723e */ /* 0x000fce00030006ff */
[----:B----4-:R-:W-:Y:S01]  /*3d6e0*/  HMMA.16816.F32 R8, R24, R2, R8 ;  /* 0x000000021808723c */ /* 0x010fe20000001808 */
[----:B------:R-:W-:Y:S02]  /*3d6f0*/  F2FP.F16.E4M3.UNPACK_B R2, R18.H1 ;  /* 0x00000012ff02723e */ /* 0x000fe400030006ff */
[----:B------:R-:W-:-:S07]  /*3d700*/  F2FP.F16.E4M3.UNPACK_B R3, R19.H1 ;  /* 0x00000013ff03723e */ /* 0x000fce00030006ff */
[----:B-----5:R-:W-:Y:S09]  /*3d710*/  HMMA.16816.F32 R4, R24, R2, R4 ;  /* 0x000000021804723c */ /* 0x020ff20000001804 */
[----:B------:R-:W-:Y:S04]  /*3d720*/  STL.64 [R1+0x1f00], R10 ;  /* 0x001f000a01007387 */ /* 0x000fe80000100a00 */
[----:B------:R3:W-:Y:S04]  /*3d730*/  STL.64 [R1+0x1ef8], R8 ;  /* 0x001ef80801007387 */ /* 0x0007e80000100a00 */
[----:B------:R-:W2:Y:S04]  /*3d740*/  LDL.LU R18, [R1+0x1c0] ;  /* 0x0001c00001127983 */ /* 0x000ea80000300800 */
[----:B------:R-:W4:Y:S01]  /*3d750*/  LDL.LU R19, [R1+0x1c4] ;  /* 0x0001c40001137983 */ /* 0x000f220000300800 */
[----:B---3--:R-:W-:-:S02]  /*3d760*/  IMAD.MOV.U32 R8, RZ, RZ, R13 ;  /* 0x000000ffff087224 */ /* 0x008fc400078e000d */
[----:B------:R-:W-:Y:S02]  /*3d770*/  IMAD.MOV.U32 R9, RZ, RZ, R14 ;  /* 0x000000ffff097224 */ /* 0x000fe400078e000e */
[----:B------:R-:W-:Y:S01]  /*3d780*/  IMAD.MOV.U32 R10, RZ, RZ, R15 ;  /* 0x000000ffff0a7224 */ /* 0x000fe200078e000f */
[----:B------:R-:W-:Y:S04]  /*3d790*/  STL.64 [R1+0x20], R4 ;  /* 0x0000200401007387 */ /* 0x000fe80000100a00 */
[----:B------:R0:W-:Y:S04]  /*3d7a0*/  STL.64 [R1+0x28], R6 ;  /* 0x0000280601007387 */ /* 0x0001e80000100a00 */
[----:B------:R-:W3:Y:S04]  /*3d7b0*/  LDL.LU R13, [R1+0x1f78] ;  /* 0x001f7800010d7983 */ /* 0x000ee80000300800 */
[----:B------:R-:W5:Y:S04]  /*3d7c0*/  LDL.LU R14, [R1+0x1f74] ;  /* 0x001f7400010e7983 */ /* 0x000f680000300800 */
[----:B------:R-:W2:Y:S04]  /*3d7d0*/  LDL.LU R15, [R1+0x1f70] ;  /* 0x001f7000010f7983 */ /* 0x000ea80000300800 */
[----:B------:R-:W2:Y:S01]  /*3d7e0*/  LDL.LU R11, [R1+0xbc] ;  /* 0x0000bc00010b7983 */ /* 0x000ea20000300800 */
[----:B------:R-:W-:-:S02]  /*3d7f0*/  F2FP.F16.E4M3.UNPACK_B R2, R17.H1 ;  /* 0x00000011ff02723e */ /* 0x000fc400030006ff */
[----:B------:R-:W-:-:S07]  /*3d800*/  F2FP.F16.E4M3.UNPACK_B R3, R0.H1 ;  /* 0x00000000ff03723e */ /* 0x000fce00030006ff */
[----:B0-----:R-:W-:Y:S01]  /*3d810*/  HMMA.16816.F32 R4, R24, R2, R20 ;  /* 0x000000021804723c */ /* 0x001fe20000001814 */
[----:B--2---:R-:W-:Y:S04]  /*3d820*/  STL.64 [R1+0x1f48], R10 ;  /* 0x001f480a01007387 */ /* 0x004fe80000100a00 */
[----:B------:R0:W-:Y:S02]  /*3d830*/  STL.64 [R1+0x1f40], R8 ;  /* 0x001f400801007387 */ /* 0x0001e40000100a00 */
[----:B0-----:R-:W-:Y:S02]  /*3d840*/  IMAD.MOV.U32 R8, RZ, RZ, R12 ;  /* 0x000000ffff087224 */ /* 0x001fe400078e000c */
[----:B---3--:R-:W-:Y:S01]  /*3d850*/  IMAD.MOV.U32 R9, RZ, RZ, R13 ;  /* 0x000000ffff097224 */ /* 0x008fe200078e000d */
[----:B------:R-:W2:Y:S04]  /*3d860*/  LDL.LU R12, [R1+0x1f6c] ;  /* 0x001f6c00010c7983 */ /* 0x000ea80000300800 */
[----:B------:R-:W2:Y:S01]  /*3d870*/  LDL.LU R13, [R1+0x1f68] ;  /* 0x001f6800010d7983 */ /* 0x000ea20000300800 */
[----:B-----5:R-:W-:-:S02]  /*3d880*/  IMAD.MOV.U32 R10, RZ, RZ, R14 ;  /* 0x000000ffff0a7224 */ /* 0x020fc400078e000e */
[----:B------:R-:W-:Y:S01]  /*3d890*/  IMAD.MOV.U32 R11, RZ, RZ, R15 ;  /* 0x000000ffff0b7224 */ /* 0x000fe200078e000f */
[----:B------:R-:W2:Y:S04]  /*3d8a0*/  LDL.LU R14, [R1+0x1f64] ;  /* 0x001f6400010e7983 */ /* 0x000ea80000300800 */
[----:B------:R-:W2:Y:S04]  /*3d8b0*/  LDL.LU R15, [R1+0x1f60] ;  /* 0x001f6000010f7983 */ /* 0x000ea80000300800 */
[----:B------:R-:W3:Y:S04]  /*3d8c0*/  LDL.LU R0, [R1+0x1e4] ;  /* 0x0001e40001007983 */ /* 0x000ee80000300800 */
[----:B------:R-:W-:Y:S04]  /*3d8d0*/  STL.64 [R1+0x1f58], R10 ;  /* 0x001f580a01007387 */ /* 0x000fe80000100a00 */
[----:B------:R0:W-:Y:S01]  /*3d8e0*/  STL.64 [R1+0x1f50], R8 ;  /* 0x001f500801007387 */ /* 0x0001e20000100a00 */
[----:B------:R-:W-:-:S02]  /*3d8f0*/  F2FP.F16.E4M3.UNPACK_B R2, R18.H1 ;  /* 0x00000012ff02723e */ /* 0x000fc400030006ff */
[----:B----4-:R-:W-:Y:S01]  /*3d900*/  F2FP.F16.E4M3.UNPACK_B R3, R19.H1 ;  /* 0x00000013ff03723e */ /* 0x010fe200030006ff */
[----:B0-----:R-:W4:Y:S04]  /*3d910*/  LDL.LU R8, [R1+0x70] ;  /* 0x0000700001087983 */ /* 0x001f280000300800 */
[----:B------:R-:W4:Y:S04]  /*3d920*/  LDL.LU R9, [R1+0x74] ;  /* 0x0000740001097983 */ /* 0x000f280000300800 */
[----:B------:R-:W4:Y:S04]  /*3d930*/  LDL.LU R10, [R1+0x78] ;  /* 0x00007800010a7983 */ /* 0x000f280000300800 */
[----:B------:R-:W4:Y:S04]  /*3d940*/  LDL.LU R11, [R1+0x7c] ;  /* 0x00007c00010b7983 */ /* 0x000f280000300800 */
[----:B------:R-:W5:Y:S04]  /*3d950*/  LDL.LU R20, [R1+0x578] ;  /* 0x0005780001147983 */ /* 0x000f680000300800 */
[----:B------:R-:W3:Y:S04]  /*3d960*/  LDL.LU R22, [R1+0x594] ;  /* 0x0005940001167983 */ /* 0x000ee80000300800 */
[----:B------:R-:W3:Y:S04]  /*3d970*/  LDL.LU R21, [R1+0x588] ;  /* 0x0005880001157983 */ /* 0x000ee80000300800 */
[----:B------:R-:W3:Y:S04]  /*3d980*/  LDL.LU R23, [R1+0x5a8] ;  /* 0x0005a80001177983 */ /* 0x000ee80000300800 */
[----:B------:R0:W-:Y:S04]  /*3d990*/  STL.64 [R1+0x1ed8], R6 ;  /* 0x001ed80601007387 */ /* 0x0001e80000100a00 */
[----:B0-----:R-:W3:Y:S04]  /*3d9a0*/  LDL.LU R6, [R1+0x58c] ;  /* 0x00058c0001067983 */ /* 0x001ee80000300800 */
[----:B------:R-:W3:Y:S04]  /*3d9b0*/  LDL.LU R7, [R1+0x5ac] ;  /* 0x0005ac0001077983 */ /* 0x000ee80000300800 */
[----:B------:R0:W-:Y:S04]  /*3d9c0*/  STL.64 [R1+0x1ed0], R4 ;  /* 0x001ed00401007387 */ /* 0x0001e80000100a00 */
[----:B0-----:R-:W5:Y:S04]  /*3d9d0*/  LDL.LU R4, [R1+0x57c] ;  /* 0x00057c0001047983 */ /* 0x001f680000300800 */
[----:B------:R-:W3:Y:S01]  /*3d9e0*/  LDL.LU R5, [R1+0x59c] ;  /* 0x00059c0001057983 */ /* 0x000ee20000300800 */
[----:B--2---:R-:W-:Y:S03]  /*3d9f0*/  HMMA.16816.F32 R16, R24, R2, R12 ;  /* 0x000000021810723c */ /* 0x004fe6000000180c */
[----:B------:R-:W2:Y:S04]  /*3da00*/  LDL.LU R3, [R1+0x1e0] ;  /* 0x0001e00001037983 */ /* 0x000ea80000300800 */
[----:B------:R-:W4:Y:S04]  /*3da10*/  LDL.LU R12, [R1+0x200] ;  /* 0x00020000010c7983 */ /* 0x000f280000300800 */
[----:B------:R-:W4:Y:S04]  /*3da20*/  LDL.LU R13, [R1+0x204] ;  /* 0x00020400010d7983 */ /* 0x000f280000300800 */
[----:B------:R-:W5:Y:S04]  /*3da30*/  LDL.LU R14, [R1+0x1f0] ;  /* 0x0001f000010e7983 */ /* 0x000f680000300800 */
[----:B------:R-:W5:Y:S04]  /*3da40*/  LDL.LU R15, [R1+0x1f4] ;  /* 0x0001f400010f7983 */ /* 0x000f680000300800 */
[----:B------:R0:W-:Y:S04]  /*3da50*/  STL [R1+0x1eec], R16 ;  /* 0x001eec1001007387 */ /* 0x0001e80000100800 */
[----:B0-----:R-:W5:Y:S04]  /*3da60*/  LDL.LU R16, [R1+0x1d4] ;  /* 0x0001d40001107983 */ /* 0x001f680000300800 */
[----:B------:R0:W-:Y:S04]  /*3da70*/  STL [R1+0x1ee8], R17 ;  /* 0x001ee81101007387 */ /* 0x0001e80000100800 */
[----:B0-----:R-:W5:Y:S04]  /*3da80*/  LDL.LU R17, [R1+0x1d0] ;  /* 0x0001d00001117983 */ /* 0x001f680000300800 */
[----:B------:R-:W-:Y:S04]  /*3da90*/  STL [R1+0x1ee4], R18 ;  /* 0x001ee41201007387 */ /* 0x000fe80000100800 */
[----:B------:R-:W-:Y:S01]  /*3daa0*/  STL [R1+0x1ee0], R19 ;  /* 0x001ee01301007387 */ /* 0x000fe20000100800 */
[----:B--2---:R-:W-:-:S02]  /*3dab0*/  F2FP.F16.E4M3.UNPACK_B R2, R3.H1 ;  /* 0x00000003ff02723e */ /* 0x004fc400030006ff */
[----:B---3--:R-:W-:-:S07]  /*3dac0*/  F2FP.F16.E4M3.UNPACK_B R3, R0.H1 ;  /* 0x00000000ff03723e */ /* 0x008fce00030006ff */
[----:B----4-:R-:W-:-:S15]  /*3dad0*/  HMMA.16816.F32 R8, R24, R2, R8 ;  /* 0x000000021808723c */ /* 0x010fde0000001808 */
[----:B------:R-:W-:-:S04]  /*3dae0*/  NOP ;  /* 0x0000000000007918 */ /* 0x000fc80000000000 */
[----:B------:R-:W-:Y:S04]  /*3daf0*/  STL.64 [R1+0x70], R8 ;  /* 0x0000700801007387 */ /* 0x000fe80000100a00 */
[----:B------:R0:W-:Y:S01]  /*3db00*/  STL [R1+0x78], R10 ;  /* 0x0000780a01007387 */ /* 0x0001e20000100800 */
[----:B------:R-:W-:-:S03]  /*3db10*/  IMAD.MOV.U32 R0, RZ, RZ, R11 ;  /* 0x000000ffff007224 */ /* 0x000fc600078e000b */
[----:B0-----:R-:W2:Y:S04]  /*3db20*/  LDL.LU.64 R10, [R1+0x1f58] ;  /* 0x001f5800010a7983 */ /* 0x001ea80000300a00 */
[----:B------:R-:W2:Y:S01]  /*3db30*/  LDL.LU.64 R8, [R1+0x1f50] ;  /* 0x001f500001087983 */ /* 0x000ea20000300a00 */
[----:B-----5:R-:W-:Y:S02]  /*3db40*/  F2FP.F16.E4M3.UNPACK_B R2, R17.H1 ;  /* 0x00000011ff02723e */ /* 0x020fe400030006ff */
[----:B------:R-:W-:Y:S01]  /*3db50*/  F2FP.F16.E4M3.UNPACK_B R3, R16.H1 ;  /* 0x00000010ff03723e */ /* 0x000fe200030006ff */
[----:B------:R-:W-:Y:S06]  /*3db60*/  STL [R1+0x1ef0], R0 ;  /* 0x001ef00001007387 */ /* 0x000fec0000100800 */
[----:B--2---:R-:W-:-:S15]  /*3db70*/  HMMA.16816.F32 R8, R24, R2, R8 ;  /* 0x000000021808723c */ /* 0x004fde0000001808 */
[----:B------:R-:W-:-:S04]  /*3db80*/  NOP ;  /* 0x0000000000007918 */ /* 0x000fc80000000000 */
[----:B------:R-:W-:Y:S02]  /*3db90*/  IMAD.MOV.U32 R18, RZ, RZ, R10 ;  /* 0x000000ffff127224 */ /* 0x000fe400078e000a */
[----:B------:R-:W-:Y:S02]  /*3dba0*/  IMAD.MOV.U32 R19, RZ, RZ, R11 ;  /* 0x000000ffff137224 */ /* 0x000fe400078e000b */
[----:B------:R-:W-:Y:S02]  /*3dbb0*/  IMAD.MOV.U32 R16, RZ, RZ, R8 ;  /* 0x000000ffff107224 */ /* 0x000fe400078e0008 */
[----:B------:R-:W-:Y:S01]  /*3dbc0*/  IMAD.MOV.U32 R17, RZ, RZ, R9 ;  /* 0x000000ffff117224 */ /* 0x000fe200078e0009 */
[----:B------:R-:W2:Y:S04]  /*3dbd0*/  LDL.LU.64 R10, [R1+0x1f48] ;  /* 0x001f4800010a7983 */ /* 0x000ea80000300a00 */
[----:B------:R-:W2:Y:S04]  /*3dbe0*/  LDL.LU.64 R8, [R1+0x1f40] ;  /* 0x001f400001087983 */ /* 0x000ea80000300a00 */
[----:B------:R-:W-:Y:S04]  /*3dbf0*/  STL.64 [R1+0x1f10], R18 ;  /* 0x001f101201007387 */ /* 0x000fe80000100a00 */
[----:B------:R0:W-:Y:S04]  /*3dc00*/  STL.64 [R1+0x1f08], R16 ;  /* 0x001f081001007387 */ /* 0x0001e80000100a00 */
[----:B0-----:R-:W3:Y:S04]  /*3dc10*/  LDL.LU R16, [R1+0xc0] ;  /* 0x0000c00001107983 */ /* 0x001ee80000300800 */
[----:B------:R-:W3:Y:S04]  /*3dc20*/  LDL.LU R17, [R1+0xc4] ;  /* 0x0000c40001117983 */ /* 0x000ee80000300800 */
[----:B------:R-:W3:Y:S04]  /*3dc30*/  LDL.LU R18, [R1+0xc8] ;  /* 0x0000c80001127983 */ /* 0x000ee80000300800 */
[----:B------:R-:W3:Y:S01]  /*3dc40*/  LDL.LU R19, [R1+0xcc] ;  /* 0x0000cc0001137983 */ /* 0x000ee20000300800 */
[----:B------:R-:W-:-:S02]  /*3dc50*/  F2FP.F16.E4M3.UNPACK_B R2, R12.H1 ;  /* 0x0000000cff02723e */ /* 0x000fc400030006ff */
[----:B------:R-:W-:-:S07]  /*3dc60*/  F2FP.F16.E4M3.UNPACK_B R3, R13.H1 ;  /* 0x0000000dff03723e */ /* 0x000fce00030006ff */
[----:B---3--:R-:W-:-:S15]  /*3dc70*/  HMMA.16816.F32 R16, R24, R2, R16 ;  /* 0x000000021810723c */ /* 0x008fde0000001810 */
[----:B------:R-:W-:-:S04]  /*3dc80*/  NOP ;  /* 0x0000000000007918 */ /* 0x000fc80000000000 */
[----:B------:R0:W-:Y:S04]  /*3dc90*/  STL.64 [R1+0x50], R16 ;  /* 0x0000501001007387 */ /* 0x0001e80000100a00 */
[----:B------:R1:W-:Y:S04]  /*3dca0*/  STL [R1+0x58], R18 ;  /* 0x0000581201007387 */ /* 0x0003e80000100800 */
[----:B0-----:R-:W3:Y:S04]  /*3dcb0*/  LDL.LU R16, [R1+0xd0] ;  /* 0x0000d00001107983 */ /* 0x001ee80000300800 */
[----:B------:R-:W3:Y:S01]  /*3dcc0*/  LDL.LU R17, [R1+0xd4] ;  /* 0x0000d40001117983 */ /* 0x000ee20000300800 */
[----:B------:R-:W-:-:S02]  /*3dcd0*/  F2FP.F16.E4M3.UNPACK_B R2, R14.H1 ;  /* 0x0000000eff02723e */ /* 0x000fc400030006ff */
[----:B------:R-:W-:Y:S01]  /*3dce0*/  F2FP.F16.E4M3.UNPACK_B R3, R15.H1 ;  /* 0x0000000fff03723e */ /* 0x000fe200030006ff */
[----:B------:R-:W-:Y:S02]  /*3dcf0*/  IMAD.MOV.U32 R0, RZ, RZ, R19 ;  /* 0x000000ffff007224 */ /* 0x000fe400078e0013 */
[----:B-1----:R-:W-:Y:S02]  /*3dd00*/  IMAD.MOV.U32 R18, RZ, RZ, R28 ;  /* 0x000000ffff127224 */ /* 0x002fe400078e001c */
[----:B------:R-:W-:Y:S01]  /*3dd10*/  IMAD.MOV.U32 R19, RZ, RZ, R29 ;  /* 0x000000ffff137224 */ /* 0x000fe200078e001d */
[----:B------:R-:W4:Y:S01]  /*3dd20*/  LDL.LU R28, [R1+0x1f3c] ;  /* 0x001f3c00011c7983 */ /* 0x000f220000300800 */
[----:B------:R-:W-:Y:S02]  /*3dd30*/  IMAD R21, R21, 0x100, R6 ;  /* 0x0000010015157824 */ /* 0x000fe400078e0206 */
[----:B------:R-:W-:Y:S01]  /*3dd40*/  IMAD R23, R23, 0x100, R7 ;  /* 0x0000010017177824 */ /* 0x000fe200078e0207 */
[----:B------:R-:W5:Y:S01]  /*3dd50*/  LDL.LU R29, [R1+0x1f38] ;  /* 0x001f3800011d7983 */ /* 0x000f620000300800 */
[----:B--2---:R-:W-:Y:S03]  /*3dd60*/  HMMA.16816.F32 R24, R24, R2, R8 ;  /* 0x000000021818723c */ /* 0x004fe60000001808 */
[----:B------:R-:W2:Y:S04]  /*3dd70*/  LDL R6, [R1+0x118] ;  /* 0x0001180001067983 */ /* 0x000ea80000100800 */
[----:B------:R-:W2:Y:S04]  /*3dd80*/  LDL R7, [R1+0x11c] ;  /* 0x00011c0001077983 */ /* 0x000ea80000100800 */
[----:B------:R-:W2:Y:S04]  /*3dd90*/  LDL.LU R8, [R1+0x100] ;  /* 0x0001000001087983 */ /* 0x000ea80000300800 */
[----:B------:R-:W2:Y:S04]  /*3dda0*/  LDL.LU R9, [R1+0x104] ;  /* 0x0001040001097983 */ /* 0x000ea80000300800 */
[----:B------:R-:W2:Y:S04]  /*3ddb0*/  LDL.LU R10, [R1+0x108] ;  /* 0x00010800010a7983 */ /* 0x000ea80000300800 */
[----:B------:R-:W2:Y:S04]  /*3ddc0*/  LDL.LU R11, [R1+0x10c] ;  /* 0x00010c00010b7983 */ /* 0x000ea80000300800 */
[----:B------:R-:W-:Y:S04]  /*3ddd0*/  STL.64 [R1+0x1f20], R18 ;  /* 0x001f201201007387 */ /* 0x000fe80000100a00 */
[----:B---3--:R0:W-:Y:S04]  /*3dde0*/  STL.64 [R1+0x1f18], R16 ;  /* 0x001f181001007387 */ /* 0x0081e80000100a00 */
[----:B0-----:R-:W3:Y:S04]  /*3ddf0*/  LDL.LU R16, [R1] ;  /* 0x0000000001107983 */ /* 0x001ee80000300800 */
[----:B------:R-:W3:Y:S04]  /*3de00*/  LDL.LU R17, [R1+0x4] ;  /* 0x0000040001117983 */ /* 0x000ee80000300800 */
[----:B------:R-:W3:Y:S04]  /*3de10*/  LDL.LU R18, [R1+0x8] ;  /* 0x0000080001127983 */ /* 0x000ee80000300800 */
[----:B------:R-:W3:Y:S04]  /*3de20*/  LDL.LU R19, [R1+0xc] ;  /* 0x00000c0001137983 */ /* 0x000ee80000300800 */
[----:B------:R-:W4:Y:S01]  /*3de30*/  LDL.LU R12, [R1+0xf0] ;  /* 0x0000f000010c7983 */ /* 0x000f220000300800 */
[----:B------:R-:W-:-:S02]  /*3de40*/  IMAD R20, R20, 0x100, R4 ;  /* 0x0000010014147824 */ /* 0x000fc400078e0204 */
[----:B------:R-:W-:Y:S01]  /*3de50*/  IMAD R22, R22, 0x100, R5 ;  /* 0x0000010016167824 */ /* 0x000fe200078e0205 */
[----:B------:R-:W4:Y:S04]  /*3de60*/  LDL.LU R13, [R1+0xf4] ;  /* 0x0000f400010d7983 */ /* 0x000f280000300800 */
[----:B------:R-:W4:Y:S04]  /*3de70*/  LDL.LU R14, [R1+0xf8] ;  /* 0x0000f800010e7983 */ /* 0x000f280000300800 */
[----:B------:R-:W4:Y:S01]  /*3de80*/  LDL.LU R15, [R1+0xfc] ;  /* 0x0000fc00010f7983 */ /* 0x000f220000300800 */
[----:B------:R-:W-:-:S02]  /*3de90*/  F2FP.F16.E4M3.UNPACK_B R20, R20 ;  /* 0x00000014ff14723e */ /* 0x000fc400020006ff */
[----:B------:R-:W-:Y:S02]  /*3dea0*/  F2FP.F16.E4M3.UNPACK_B R22, R22 ;  /* 0x00000016ff16723e */ /* 0x000fe400020006ff */
[----:B------:R-:W-:Y:S02]  /*3deb0*/  F2FP.F16.E4M3.UNPACK_B R21, R21 ;  /* 0x00000015ff15723e */ /* 0x000fe400020006ff */
[----:B------:R-:W-:Y:S02]  /*3dec0*/  F2FP.F16.E4M3.UNPACK_B R23, R23 ;  /* 0x00000017ff17723e */ /* 0x000fe400020006ff */
[----:B--2---:R-:W-:Y:S02]  /*3ded0*/  F2FP.F16.E4M3.UNPACK_B R2, R6 ;  /* 0x00000006ff02723e */ /* 0x004fe400020006ff */
[----:B------:R-:W-:-:S07]  /*3dee0*/  F2FP.F16.E4M3.UNPACK_B R3, R7 ;  /* 0x00000007ff03723e */ /* 0x000fce00020006ff */
[----:B------:R-:W-:Y:S01]  /*3def0*/  HMMA.16816.F32 R4, R20, R2, R8 ;  /* 0x000000021404723c */ /* 0x000fe20000001808 */
[----:B---3--:R-:W-:Y:S04]  /*3df00*/  STL.64 [R1+0x1f30], R18 ;  /* 0x001f301201007387 */ /* 0x008fe80000100a00 */
[----:B------:R0:W-:Y:S04]  /*3df10*/  STL.64 [R1+0x1f28], R16 ;  /* 0x001f281001007387 */ /* 0x0001e80000100a00 */
[----:B0-----:R-:W2:Y:S04]  /*3df20*/  LDL.LU R16, [R1+0xe0] ;  /* 0x0000e00001107983 */ /* 0x001ea80000300800 */
[----:B------:R-:W2:Y:S04]  /*3df30*/  LDL.LU R17, [R1+0xe4] ;  /* 0x0000e40001117983 */ /* 0x000ea80000300800 */
[----:B------:R0:W-:Y:S01]  /*3df40*/  STL.64 [R1+0x1ea8], R26 ;  /* 0x001ea81a01007387 */ /* 0x0001e20000100a00 */
[----:B-----5:R-:W-:-:S02]  /*3df50*/  IMAD.MOV.U32 R18, RZ, RZ, R29 ;  /* 0x000000ffff127224 */ /* 0x020fc400078e001d */
[----:B----4-:R-:W-:Y:S01]  /*3df60*/  IMAD.MOV.U32 R19, RZ, RZ, R28 ;  /* 0x000000ffff137224 */ /* 0x010fe200078e001c */
[----:B0-----:R-:W3:Y:S04]  /*3df70*/  LDL R26, [R1+0x158] ;  /* 0x00015800011a7983 */ /* 0x001ee80000100800 */
[----:B------:R-:W4:Y:S04]  /*3df80*/  LDL R27, [R1+0x15c] ;  /* 0x00015c00011b7983 */ /* 0x000f280000100800 */
[----:B------:R0:W-:Y:S04]  /*3df90*/  STL.64 [R1+0x1ea0], R24 ;  /* 0x001ea01801007387 */ /* 0x0001e80000100a00 */
[----:B0-----:R-:W5:Y:S04]  /*3dfa0*/  LDL R24, [R1+0x148] ;  /* 0x0001480001187983 */ /* 0x001f680000100800 */
[----:B------:R-:W2:Y:S04]  /*3dfb0*/  LDL R25, [R1+0x14c] ;  /* 0x00014c0001197983 */ /* 0x000ea80000100800 */
[----:B------:R-:W2:Y:S04]  /*3dfc0*/  LDL.LU R29, [R1+0x1b8] ;  /* 0x0001b800011d7983 */ /* 0x000ea80000300800 */
[----:B------:R-:W2:Y:S04]  /*3dfd0*/  LDL.LU R28, [R1+0x1bc] ;  /* 0x0001bc00011c7983 */ /* 0x000ea80000300800 */
[----:B------:R-:W2:Y:S04]  /*3dfe0*/  LDL R2, [R1+0x128] ;  /* 0x0001280001027983 */ /* 0x000ea80000100800 */
[----:B------:R-:W3:Y:S04]  /*3dff0*/  LDL R3, [R1+0x12c] ;  /* 0x00012c0001037983 */ /* 0x000ee80000100800 */
[----:B------:R0:W-:Y:S04]  /*3e000*/  STL.64 [R1+0x30], R4 ;  /* 0x0000300401007387 */ /* 0x0001e80000100a00 */
[----:B------:R1:W-:Y:S04]  /*3e010*/  STL.64 [R1+0x38], R6 ;  /* 0x0000380601007387 */ /* 0x0003e80000100a00 */
[----:B0-----:R-:W4:Y:S04]  /*3e020*/  LDL.LU R4, [R1+0x80] ;  /* 0x0000800001047983 */ /* 0x001f280000300800 */
[----:B------:R-:W4:Y:S04]  /*3e030*/  LDL.LU R5, [R1+0x84] ;  /* 0x0000840001057983 */ /* 0x000f280000300800 */
[----:B-1----:R-:W4:Y:S04]  /*3e040*/  LDL.LU R6, [R1+0x88] ;  /* 0x0000880001067983 */ /* 0x002f280000300800 */
[----:B------:R-:W4:Y:S04]  /*3e050*/  LDL.LU R7, [R1+0x8c] ;  /* 0x00008c0001077983 */ /* 0x000f280000300800 */
[----:B------:R-:W4:Y:S04]  /*3e060*/  LDL.LU R8, [R1+0xa0] ;  /* 0x0000a00001087983 */ /* 0x000f280000300800 */
[----:B------:R-:W4:Y:S04]  /*3e070*/  LDL.LU R9, [R1+0xa4] ;  /* 0x0000a40001097983 */ /* 0x000f280000300800 */
[----:B------:R-:W4:Y:S04]  /*3e080*/  LDL.LU R10, [R1+0xa8] ;  /* 0x0000a800010a7983 */ /* 0x000f280000300800 */
[----:B------:R-:W4:Y:S01]  /*3e090*/  LDL.LU R11, [R1+0xac] ;  /* 0x0000ac00010b7983 */ /* 0x000f220000300800 */
[----:B--2---:R-:W-:-:S02]  /*3e0a0*/  F2FP.F16.E4M3.UNPACK_B R2, R2 ;  /* 0x00000002ff02723e */ /* 0x004fc400020006ff */
[----:B---3--:R-:W-:-:S07]  /*3e0b0*/  F2FP.F16.E4M3.UNPACK_B R3, R3 ;  /* 0x00000003ff03723e */ /* 0x008fce00020006ff */
[----:B------:R-:W-:Y:S01]  /*3e0c0*/  HMMA.16816.F32 R12, R20, R2, R12 ;  /* 0x00000002140c723c */ /* 0x000fe2000000180c */
[----:B------:R-:W2:Y:S04]  /*3e0d0*/  LDL R2, [R1+0x138] ;  /* 0x0001380001027983 */ /* 0x000ea80000100800 */
[----:B------:R-:W3:-:S14]  /*3e0e0*/  LDL R3, [R1+0x13c] ;  /* 0x00013c0001037983 */ /* 0x000edc0000100800 */
[----:B------:R0:W-:Y:S04]  /*3e0f0*/  STL [R1+0x1e7c], R12 ;  /* 0x001e7c0c01007387 */ /* 0x0001e80000100800 */
[----:B0-----:R-:W4:Y:S04]  /*3e100*/  LDL R12, [R1+0x17c] ;  /* 0x00017c00010c7983 */ /* 0x001f280000100800 */
[----:B------:R-:W-:Y:S04]  /*3e110*/  STL [R1+0x1e78], R13 ;  /* 0x001e780d01007387 */ /* 0x000fe80000100800 */
[----:B------:R-:W-:Y:S04]  /*3e120*/  STL [R1+0x1e74], R14 ;  /* 0x001e740e01007387 */ /* 0x000fe80000100800 */
[----:B------:R-:W-:Y:S01]  /*3e130*/  STL [R1+0x1e70], R15 ;  /* 0x001e700f01007387 */ /* 0x000fe20000100800 */
[----:B--2---:R-:W-:-:S02]  /*3e140*/  F2FP.F16.E4M3.UNPACK_B R2, R2 ;  /* 0x00000002ff02723e */ /* 0x004fc400020006ff */
[----:B---3--:R-:W-:-:S07]  /*3e150*/  F2FP.F16.E4M3.UNPACK_B R3, R3 ;  /* 0x00000003ff03723e */ /* 0x008fce00020006ff */
[----:B------:R-:W-:-:S15]  /*3e160*/  HMMA.16816.F32 R16, R20, R2, R16 ;  /* 0x000000021410723c */ /* 0x000fde0000001810 */
[----:B------:R-:W-:-:S04]  /*3e170*/  NOP ;  /* 0x0000000000007918 */ /* 0x000fc80000000000 */
[----:B------:R-:W-:Y:S04]  /*3e180*/  STL.64 [R1+0x10], R16 ;  /* 0x0000101001007387 */ /* 0x000fe80000100a00 */
[----:B------:R0:W-:Y:S04]  /*3e190*/  STL.64 [R1+0x18], R18 ;  /* 0x0000181201007387 */ /* 0x0001e80000100a00 */
[----:B0-----:R-:W2:Y:S04]  /*3e1a0*/  LDL.LU.64 R18, [R1+0x1f30] ;  /* 0x001f300001127983 */ /* 0x001ea80000300a00 */
[----:B------:R-:W2:Y:S01]  /*3e1b0*/  LDL.LU.64 R16, [R1+0x1f28] ;  /* 0x001f280001107983 */ /* 0x000ea20000300a00 */
[----:B-----5:R-:W-:-:S02]  /*3e1c0*/  F2FP.F16.E4M3.UNPACK_B R2, R24 ;  /* 0x00000018ff02723e */ /* 0x020fc400020006ff */
[----:B------:R-:W-:-:S07]  /*3e1d0*/  F2FP.F16.E4M3.UNPACK_B R3, R25 ;  /* 0x00000019ff03723e */ /* 0x000fce00020006ff */
[----:B--2---:R-:W-:-:S15]  /*3e1e0*/  HMMA.16816.F32 R16, R20, R2, R16 ;  /* 0x000000021410723c */ /* 0x004fde0000001810 */
[----:B------:R-:W-:-:S04]  /*3e1f0*/  NOP ;  /* 0x0000000000007918 */ /* 0x000fc80000000000 */
[----:B------:R-:W-:Y:S04]  /*3e200*/  STL.64 [R1], R16 ;  /* 0x0000001001007387 */ /* 0x000fe80000100a00 */
[----:B------:R0:W-:Y:S04]  /*3e210*/  STL.64 [R1+0x8], R18 ;  /* 0x0000081201007387 */ /* 0x0001e80000100a00 */
[----:B0-----:R-:W2:Y:S04]  /*3e220*/  LDL.LU.64 R18, [R1+0x1f20] ;  /* 0x001f200001127983 */ /* 0x001ea80000300a00 */
[----:B------:R-:W2:Y:S01]  /*3e230*/  LDL.LU.64 R16, [R1+0x1f18] ;  /* 0x001f180001107983 */ /* 0x000ea20000300a00 */
[----:B------:R-:W-:-:S02]  /*3e240*/  F2FP.F16.E4M3.UNPACK_B R2, R26 ;  /* 0x0000001aff02723e */ /* 0x000fc400020006ff */
[----:B----4-:R-:W-:Y:S01]  /*3e250*/  F2FP.F16.E4M3.UNPACK_B R3, R27 ;  /* 0x0000001bff03723e */ /* 0x010fe200020006ff */
[----:B------:R-:W3:Y:S04]  /*3e260*/  LDL R24, [R1+0x198] ;  /* 0x0001980001187983 */ /* 0x000ee80000100800 */
[----:B------:R-:W4:Y:S04]  /*3e270*/  LDL R25, [R1+0x19c] ;  /* 0x00019c0001197983 */ /* 0x000f280000100800 */
[----:B------:R-:W5:Y:S04]  /*3e280*/  LDL R26, [R1+0x1a8] ;  /* 0x0001a800011a7983 */ /* 0x000f680000100800 */
[----:B------:R-:W3:Y:S01]  /*3e290*/  LDL R27, [R1+0x1ac] ;  /* 0x0001ac00011b7983 */ /* 0x000ee20000100800 */
[----:B--2---:R-:W-:-:S15]  /*3e2a0*/  HMMA.16816.F32 R16, R20, R2, R16 ;  /* 0x000000021410723c */ /* 0x004fde0000001810 */
[----:B------:R-:W-:-:S04]  /*3e2b0*/  NOP ;  /* 0x0000000000007918 */ /* 0x000fc80000000000 */
[----:B------:R0:W-:Y:S01]  /*3e2c0*/  STL [R1+0xdc], R19 ;  /* 0x0000dc1301007387 */ /* 0x0001e20000100800 */
[----:B------:R-:W-:Y:S02]  /*3e2d0*/  IMAD.MOV.U32 R15, RZ, RZ, R18 ;  /* 0x000000ffff0f7224 */ /* 0x000fe400078e0012 */
[----:B------:R-:W-:Y:S02]  /*3e2e0*/  IMAD.MOV.U32 R13, RZ, RZ, R16 ;  /* 0x000000ffff0d7224 */ /* 0x000fe400078e0010 */
[----:B------:R-:W-:Y:S01]  /*3e2f0*/  IMAD.MOV.U32 R14, RZ, RZ, R17 ;  /* 0x000000ffff0e7224 */ /* 0x000fe200078e0011 */
[----:B0-----:R-:W2:Y:S04]  /*3e300*/  LDL.LU.64 R18, [R1+0x1f10] ;  /* 0x001f100001127983 */ /* 0x001ea80000300a00 */
[----:B------:R-:W2:Y:S04]  /*3e310*/  LDL.LU.64 R16, [R1+0x1f08] ;  /* 0x001f080001107983 */ /* 0x000ea80000300a00 */
[----:B------:R-:W2:Y:S04]  /*3e320*/  LDL R2, [R1+0x168] ;  /* 0x0001680001027983 */ /* 0x000ea80000100800 */
[----:B------:R-:W3:Y:S04]  /*3e330*/  LDL R3, [R1+0x16c] ;  /* 0x00016c0001037983 */ /* 0x000ee80000100800 */
[----:B------:R0:W-:Y:S04]  /*3e340*/  STL [R1+0x1e88], R13 ;  /* 0x001e880d01007387 */ /* 0x0001e80000100800 */
[----:B0-----:R-:W4:Y:S04]  /*3e350*/  LDL R13, [R1+0x178] ;  /* 0x00017800010d7983 */ /* 0x001f280000100800 */
[----:B------:R-:W-:Y:S04]  /*3e360*/  STL [R1+0x1e84], R14 ;  /* 0x001e840e01007387 */ /* 0x000fe80000100800 */
[----:B------:R-:W-:Y:S01]  /*3e370*/  STL [R1+0x1e80], R15 ;  /* 0x001e800f01007387 */ /* 0x000fe20000100800 */
[----:B--2---:R-:W-:-:S02]  /*3e380*/  F2FP.F16.E4M3.UNPACK_B R2, R2 ;  /* 0x00000002ff02723e */ /* 0x004fc400020006ff */
[----:B---3--:R-:W-:-:S07]  /*3e390*/  F2FP.F16.E4M3.UNPACK_B R3, R3 ;  /* 0x00000003ff03723e */ /* 0x008fce00020006ff */
[----:B------:R-:W-:Y:S01]  /*3e3a0*/  HMMA.16816.F32 R8, R20, R2, R8 ;  /* 0x000000021408723c */ /* 0x000fe20000001808 */
[----:B------:R-:W-:Y:S02]  /*3e3b0*/  F2FP.F16.E4M3.UNPACK_B R3, R12 ;  /* 0x0000000cff03723e */ /* 0x000fe400020006ff */
[----:B----4-:R-:W-:-:S07]  /*3e3c0*/  F2FP.F16.E4M3.UNPACK_B R2, R13 ;  /* 0x0000000dff02723e */ /* 0x010fce00020006ff */
[----:B------:R-:W-:Y:S09]  /*3e3d0*/  HMMA.16816.F32 R4, R20, R2, R4 ;  /* 0x000000021404723c */ /* 0x000ff20000001804 */
[----:B------:R-:W-:Y:S04]  /*3e3e0*/  STL.64 [R1+0xc0], R8 ;  /* 0x0000c00801007387 */ /* 0x000fe80000100a00 */
[----:B------:R0:W-:Y:S04]  /*3e3f0*/  STL.64 [R1+0xc8], R10 ;  /* 0x0000c80a01007387 */ /* 0x0001e80000100a00 */
[----:B0-----:R-:W2:Y:S04]  /*3e400*/  LDL.LU.64 R10, [R1+0x1f00] ;  /* 0x001f0000010a7983 */ /* 0x001ea80000300a00 */
[----:B------:R-:W2:Y:S04]  /*3e410*/  LDL.LU.64 R8, [R1+0x1ef8] ;  /* 0x001ef80001087983 */ /* 0x000ea80000300a00 */
[----:B------:R0:W-:Y:S01]  /*3e420*/  STL [R1+0xb8], R6 ;  /* 0x0000b80601007387 */ /* 0x0001e20000100800 */
[----:B------:R-:W-:-:S02]  /*3e430*/  IMAD.MOV.U32 R14, RZ, RZ, R4 ;  /* 0x000000ffff0e7224 */ /* 0x000fc400078e0004 */
[----:B------:R-:W-:Y:S01]  /*3e440*/  IMAD.MOV.U32 R12, RZ, RZ, R7 ;  /* 0x000000ffff0c7224 */ /* 0x000fe200078e0007 */
[----:B------:R-:W3:Y:S04]  /*3e450*/  LDL R2, [R1+0x188] ;  /* 0x0001880001027983 */ /* 0x000ee80000100800 */
[----:B------:R-:W4:Y:S01]  /*3e460*/  LDL R3, [R1+0x18c] ;  /* 0x00018c0001037983 */ /* 0x000f220000100800 */
[----:B------:R-:W-:-:S03]  /*3e470*/  IMAD.MOV.U32 R15, RZ, RZ, R5 ;  /* 0x000000ffff0f7224 */ /* 0x000fc600078e0005 */
[----:B------:R-:W2:Y:S04]  /*3e480*/  LDL.LU R4, [R1+0x20] ;  /* 0x0000200001047983 */ /* 0x000ea80000300800 */
[----:B------:R-:W2:Y:S04]  /*3e490*/  LDL.LU R5, [R1+0x24] ;  /* 0x0000240001057983 */ /* 0x000ea80000300800 */
[----:B0-----:R-:W2:Y:S04]  /*3e4a0*/  LDL.LU R6, [R1+0x28] ;  /* 0x0000280001067983 */ /* 0x001ea80000300800 */
[----:B------:R-:W2:Y:S04]  /*3e4b0*/  LDL.LU R7, [R1+0x2c] ;  /* 0x00002c0001077983 */ /* 0x000ea80000300800 */
[----:B------:R0:W-:Y:S04]  /*3e4c0*/  STL [R1+0x1e94], R12 ;  /* 0x001e940c01007387 */ /* 0x0001e80000100800 */
[----:B------:R-:W-:Y:S04]  /*3e4d0*/  STL [R1+0x1e90], R15 ;  /* 0x001e900f01007387 */ /* 0x000fe80000100800 */
[----:B------:R1:W-:Y:S04]  /*3e4e0*/  STL [R1+0x1e8c], R14 ;  /* 0x001e8c0e01007387 */ /* 0x0003e80000100800 */
[----:B0-----:R-:W2:Y:S04]  /*3e4f0*/  LDL.LU R12, [R1+0x40] ;  /* 0x00004000010c7983 */ /* 0x001ea80000300800 */
[----:B------:R-:W2:Y:S04]  /*3e500*/  LDL.LU R13, [R1+0x44] ;  /* 0x00004400010d7983 */ /* 0x000ea80000300800 */
[----:B-1----:R-:W2:Y:S04]  /*3e510*/  LDL.LU R14, [R1+0x48] ;  /* 0x00004800010e7983 */ /* 0x002ea80000300800 */
[----:B------:R-:W2:Y:S01]  /*3e520*/  LDL.LU R15, [R1+0x4c] ;  /* 0x00004c00010f7983 */ /* 0x000ea20000300800 */
[----:B---3--:R-:W-:-:S02]  /*3e530*/  F2FP.F16.E4M3.UNPACK_B R2, R2 ;  /* 0x00000002ff02723e */ /* 0x008fc400020006ff */
[----:B----4-:R-:W-:-:S07]  /*3e540*/  F2FP.F16.E4M3.UNPACK_B R3, R3 ;  /* 0x00000003ff03723e */ /* 0x010fce00020006ff */
[----:B--2---:R-:W-:Y:S01]  /*3e550*/  HMMA.16816.F32 R12, R20, R2, R12 ;  /* 0x00000002140c723c */ /* 0x004fe2000000180c */
[----:B------:R-:W-:Y:S02]  /*3e560*/  F2FP.F16.E4M3.UNPACK_B R2, R24 ;  /* 0x00000018ff02723e */ /* 0x000fe400020006ff */
[----:B------:R-:W-:-:S07]  /*3e570*/  F2FP.F16.E4M3.UNPACK_B R3, R25 ;  /* 0x00000019ff03723e */ /* 0x000fce00020006ff */
[----:B------:R-:W-:Y:S09]  /*3e580*/  HMMA.16816.F32 R8, R20, R2, R8 ;  /* 0x000000021408723c */ /* 0x000ff20000001808 */
[----:B------:R0:W-:Y:S04]  /*3e590*/  STL.64 [R1+0x40], R12 ;  /* 0x0000400c01007387 */ /* 0x0001e80000100a00 */
[----:B------:R1:W-:Y:S01]  /*3e5a0*/  STL [R1+0x48], R14 ;  /* 0x0000480e01007387 */ /* 0x0003e20000100800 */
[----:B-----5:R-:W-:Y:S01]  /*3e5b0*/  F2FP.F16.E4M3.UNPACK_B R2, R26 ;  /* 0x0000001aff02723e */ /* 0x020fe200020006ff */
[----:B0-----:R-:W-:-:S05]  /*3e5c0*/  IMAD.MOV.U32 R13, RZ, RZ, R15 ;  /* 0x000000ffff0d7224 */ /* 0x001fca00078e000f */
[----:B------:R-:W-:Y:S04]  /*3e5d0*/  STL [R1+0x1e98], R13 ;  /* 0x001e980d01007387 */ /* 0x000fe80000100800 */
[----:B------:R-:W-:Y:S04]  /*3e5e0*/  STL.64 [R1+0xa0], R8 ;  /* 0x0000a00801007387 */ /* 0x000fe80000100a00 */
[----:B------:R0:W-:Y:S04]  /*3e5f0*/  STL.64 [R1+0xa8], R10 ;  /* 0x0000a80a01007387 */ /* 0x0001e80000100a00 */
[----:B------:R-:W2:Y:S04]  /*3e600*/  LDL.LU R24, [R1+0x50] ;  /* 0x0000500001187983 */ /* 0x000ea80000300800 */
[----:B------:R-:W2:Y:S04]  /*3e610*/  LDL.LU R25, [R1+0x54] ;  /* 0x0000540001197983 */ /* 0x000ea80000300800 */
[----:B------:R-:W3:Y:S01]  /*3e620*/  LDL.LU R26, [R1+0x58] ;  /* 0x00005800011a7983 */ /* 0x000ee20000300800 */
[----:B------:R-:W-:Y:S01]  /*3e630*/  F2FP.F16.E4M3.UNPACK_B R3, R27 ;  /* 0x0000001bff03723e */ /* 0x000fe200020006ff */
[----:B------:R-:W-:-:S02]  /*3e640*/  IMAD.MOV.U32 R27, RZ, RZ, R0 ;  /* 0x000000ffff1b7224 */ /* 0x000fc400078e0000 */
[----:B------:R-:W4:Y:S04]  /*3e650*/  LDL.LU R0, [R1+0x1ef0] ;  /* 0x001ef00001007983 */ /* 0x000f280000300800 */
[----:B------:R-:W-:-:S15]  /*3e660*/  HMMA.16816.F32 R4, R20, R2, R4 ;  /* 0x000000021404723c */ /* 0x000fde0000001804 */
[----:B------:R-:W-:-:S04]  /*3e670*/  NOP ;  /* 0x0000000000007918 */ /* 0x000fc80000000000 */
[----:B-1----:R-:W-:Y:S02]  /*3e680*/  IMAD.MOV.U32 R14, RZ, RZ, R6 ;  /* 0x000000ffff0e7224 */ /* 0x002fe400078e0006 */
[----:B0-----:R-:W-:Y:S02]  /*3e690*/  IMAD.MOV.U32 R11, RZ, RZ, R7 ;  /* 0x000000ffff0b7224 */ /* 0x001fe400078e0007 */
[----:B------:R-:W-:Y:S02]  /*3e6a0*/  IMAD.MOV.U32 R12, RZ, RZ, R4 ;  /* 0x000000ffff0c7224 */ /* 0x000fe400078e0004 */
[----:B------:R-:W-:Y:S01]  /*3e6b0*/  IMAD.MOV.U32 R15, RZ, RZ, R5 ;  /* 0x000000ffff0f7224 */ /* 0x000fe200078e0005 */
[----:B---3--:R0:W-:Y:S04]  /*3e6c0*/  STL.64 [R1+0x1eb8], R26 ;  /* 0x001eb81a01007387 */ /* 0x0081e80000100a00 */
[----:B--2---:R1:W-:Y:S01]  /*3e6d0*/  STL.64 [R1+0x1eb0], R24 ;  /* 0x001eb01801007387 */ /* 0x0043e20000100a00 */
[----:B0-----:R-:W-:-:S02]  /*3e6e0*/  IMAD.MOV.U32 R26, RZ, RZ, R18 ;  /* 0x000000ffff1a7224 */ /* 0x001fc400078e0012 */
[----:B-1----:R-:W-:Y:S02]  /*3e6f0*/  IMAD.MOV.U32 R24, RZ, RZ, R16 ;  /* 0x000000ffff187224 */ /* 0x002fe400078e0010 */
[----:B------:R-:W-:Y:S01]  /*3e700*/  IMAD.MOV.U32 R27, RZ, RZ, R19 ;  /* 0x000000ffff1b7224 */ /* 0x000fe200078e0013 */
[----:B------:R-:W2:Y:S01]  /*3e710*/  LDL.LU R16, [R1+0x1eec] ;  /* 0x001eec0001107983 */ /* 0x000ea20000300800 */
[----:B------:R-:W-:-:S03]  /*3e720*/  IMAD.MOV.U32 R25, RZ, RZ, R17 ;  /* 0x000000ffff197224 */ /* 0x000fc600078e0011 */
[----:B------:R-:W2:Y:S04]  /*3e730*/  LDL.LU R17, [R1+0x1ee8] ;  /* 0x001ee80001117983 */ /* 0x000ea80000300800 */
[----:B------:R-:W2:Y:S04]  /*3e740*/  LDL.LU R18, [R1+0x1ee4] ;  /* 0x001ee40001127983 */ /* 0x000ea80000300800 */
[----:B------:R-:W2:Y:S04]  /*3e750*/  LDL.LU R19, [R1+0x1ee0] ;  /* 0x001ee00001137983 */ /* 0x000ea80000300800 */
[----:B------:R-:W-:Y:S04]  /*3e760*/  STL.64 [R1+0x1ec8], R26 ;  /* 0x001ec81a01007387 */ /* 0x000fe80000100a00 */
[----:B------:R0:W-:Y:S04]  /*3e770*/  STL.64 [R1+0x1ec0], R24 ;  /* 0x001ec01801007387 */ /* 0x0001e80000100a00 */
[----:B0-----:R-:W3:Y:S04]  /*3e780*/  LDL.LU R24, [R1+0x70] ;  /* 0x0000700001187983 */ /* 0x001ee80000300800 */
[----:B------:R-:W3:Y:S04]  /*3e790*/  LDL.LU R25, [R1+0x74] ;  /* 0x0000740001197983 */ /* 0x000ee80000300800 */
[----:B------:R-:W3:Y:S01]  /*3e7a0*/  LDL.LU R26, [R1+0x78] ;  /* 0x00007800011a7983 */ /* 0x000ee20000300800 */
[----:B----4-:R-:W-:-:S03]  /*3e7b0*/  IMAD.MOV.U32 R27, RZ, RZ, R0 ;  /* 0x000000ffff1b7224 */ /* 0x010fc600078e0000 */
[----:B------:R-:W4:Y:S04]  /*3e7c0*/  LDL.LU R0, [R1+0x748] ;  /* 0x0007480001007983 */ /* 0x000f280000300800 */
[----:B------:R-:W5:Y:S04]  /*3e7d0*/  LDL.LU R8, [R1+0x764] ;  /* 0x0007640001087983 */ /* 0x000f680000300800 */
[----:B------:R-:W2:Y:S04]  /*3e7e0*/  LDL.LU R9, [R1+0x758] ;  /* 0x0007580001097983 */ /* 0x000ea80000300800 */
[----:B------:R-:W2:Y:S04]  /*3e7f0*/  LDL.LU R10, [R1+0x76c] ;  /* 0x00076c00010a7983 */ /* 0x000ea80000300800 */
[----:B------:R-:W2:Y:S04]  /*3e800*/  LDL.LU.64 R6, [R1+0x1ed8] ;  /* 0x001ed80001067983 */ /* 0x000ea80000300a00 */
[----:B------:R-:W2:Y:S01]  /*3e810*/  LDL.LU.64 R4, [R1+0x1ed0] ;  /* 0x001ed00001047983 */ /* 0x000ea20000300a00 */
[----:B------:R-:W-:-:S02]  /*3e820*/  F2FP.F16.E4M3.UNPACK_B R2, R29 ;  /* 0x0000001dff02723e */ /* 0x000fc400020006ff */
[----:B------:R-:W-:-:S07]  /*3e830*/  F2FP.F16.E4M3.UNPACK_B R3, R28 ;  /* 0x0000001cff03723e */ /* 0x000fce00020006ff */
[----:B--2---:R-:W-:-:S15]  /*3e840*/  HMMA.16816.F32 R4, R20, R2, R4 ;  /* 0x000000021404723c */ /* 0x004fde0000001804 */
[----:B------:R-:W-:-:S04]  /*3e850*/  NOP ;  /* 0x0000000000007918 */ /* 0x000fc80000000000 */
[----:B------:R0:W-:Y:S04]  /*3e860*/  STL.64 [R1+0x80], R4 ;  /* 0x0000800401007387 */ /* 0x0001e80000100a00 */
[----:B------:R1:W-:Y:S04]  /*3e870*/  STL [R1+0x88], R6 ;  /* 0x0000880601007387 */ /* 0x0003e80000100800 */
[----:B------:R-:W2:Y:S04]  /*3e880*/  LDL R2, [R1+0x1c8] ;  /* 0x0001c80001027983 */ /* 0x000ea80000100800 */
[----:B------:R-:W3:Y:S01]  /*3e890*/  LDL R3, [R1+0x1cc] ;  /* 0x0001cc0001037983 */ /* 0x000ee20000100800 */
[----:B------:R-:W-:-:S03]  /*3e8a0*/  IMAD.MOV.U32 R13, RZ, RZ, R7 ;  /* 0x000000ffff0d7224 */ /* 0x000fc600078e0007 */
[----:B0-----:R-:W4:Y:S04]  /*3e8b0*/  LDL.LU R4, [R1+0x74c] ;  /* 0x00074c0001047983 */ /* 0x001f280000300800 */
[----:B------:R-:W5:Y:S04]  /*3e8c0*/  LDL.LU R5, [R1+0x768] ;  /* 0x0007680001057983 */ /* 0x000f680000300800 */
[----:B-1----:R-:W4:Y:S04]  /*3e8d0*/  LDL.LU R6, [R1+0x75c] ;  /* 0x00075c0001067983 */ /* 0x002f280000300800 */
[----:B------:R-:W4:Y:S01]  /*3e8e0*/  LDL.LU R7, [R1+0x770] ;  /* 0x0007700001077983 */ /* 0x000f220000300800 */
[----:B--2---:R-:W-:-:S02]  /*3e8f0*/  F2FP.F16.E4M3.UNPACK_B R2, R2 ;  /* 0x00000002ff02723e */ /* 0x004fc400020006ff */
[----:B---3--:R-:W-:-:S07]  /*3e900*/  F2FP.F16.E4M3.UNPACK_B R3, R3 ;  /* 0x00000003ff03723e */ /* 0x008fce00020006ff */
[----:B------:R-:W-:Y:S01]  /*3e910*/  HMMA.16816.F32 R16, R20, R2, R16 ;  /* 0x000000021410723c */ /* 0x000fe20000001810 */
[----:B------:R-:W2:Y:S04]  /*3e920*/  LDL R2, [R1+0x1e8] ;  /* 0x0001e80001027983 */ /* 0x000ea80000100800 */
[----:B------:R-:W3:-:S14]  /*3e930*/  LDL R3, [R1+0x1ec] ;  /* 0x0001ec0001037983 */ /* 0x000edc0000100800 */
[----:B------:R0:W-:Y:S04]  /*3e940*/  STL.64 [R1+0xe0], R16 ;  /* 0x0000e01001007387 */ /* 0x0001e80000100a00 */
[----:B------:R1:W-:Y:S04]  /*3e950*/  STL.64 [R1+0xe8], R18 ;  /* 0x0000e81201007387 */ /* 0x0003e80000100a00 */
[----:B0-----:R-:W4:Y:S04]  /*3e960*/  LDL.LU R16, [R1+0x118] ;  /* 0x0001180001107983 */ /* 0x001f280000300800 */
[----:B------:R-:W4:Y:S04]  /*3e970*/  LDL.LU R17, [R1+0x11c] ;  /* 0x00011c0001117983 */ /* 0x000f280000300800 */
[----:B-1----:R-:W4:Y:S04]  /*3e980*/  LDL.LU R18, [R1+0x128] ;  /* 0x0001280001127983 */ /* 0x002f280000300800 */
[----:B------:R-:W4:Y:S01]  /*3e990*/  LDL.LU R19, [R1+0x12c] ;  /* 0x00012c0001137983 */ /* 0x000f220000300800 */
[----:B--2---:R-:W-:-:S02]  /*3e9a0*/  F2FP.F16.E4M3.UNPACK_B R2, R2 ;  /* 0x00000002ff02723e */ /* 0x004fc400020006ff */
[----:B---3--:R-:W-:-:S07]  /*3e9b0*/  F2FP.F16.E4M3.UNPACK_B R3, R3 ;  /* 0x00000003ff03723e */ /* 0x008fce00020006ff */
[----:B------:R-:W-:-:S15]  /*3e9c0*/  HMMA.16816.F32 R24, R20, R2, R24 ;  /* 0x000000021418723c */ /* 0x000fde0000001818 */
[----:B------:R-:W-:-:S04]  /*3e9d0*/  NOP ;  /* 0x0000000000007918 */ /* 0x000fc80000000000 */
[----:B------:R-:W-:Y:S04]  /*3e9e0*/  STL.64 [R1+0x100], R24 ;  /* 0x0001001801007387 */ /* 0x000fe80000100a00 */
[----:B------:R0:W-:Y:S04]  /*3e9f0*/  STL.64 [R1+0x108], R26 ;  /* 0x0001081a01007387 */ /* 0x0001e80000100a00 */
[----:B0-----:R-:W2:Y:S04]  /*3ea00*/  LDL.LU.64 R26, [R1+0x1ec8] ;  /* 0x001ec800011a7983 */ /* 0x001ea80000300a00 */
[----:B------:R-:W2:Y:S04]  /*3ea10*/  LDL.LU.64 R24, [R1+0x1ec0] ;  /* 0x001ec00001187983 */ /* 0x000ea80000300a00 */
[----:B------:R-:W3:Y:S04]  /*3ea20*/  LDL R2, [R1+0x1d8] ;  /* 0x0001d80001027983 */ /* 0x000ee80000100800 */
[----:B------:R-:W2:Y:S01]  /*3ea30*/  LDL R3, [R1+0x1dc] ;  /* 0x0001dc0001037983 */ /* 0x000ea20000100800 */
[----:B---3--:R-:W-:-:S02]  /*3ea40*/  F2FP.F16.E4M3.UNPACK_B R2, R2 ;  /* 0x00000002ff02723e */ /* 0x008fc400020006ff */
[----:B--2---:R-:W-:-:S07]  /*3ea50*/  F2FP.F16.E4M3.UNPACK_B R3, R3 ;  /* 0x00000003ff03723e */ /* 0x004fce00020006ff */
        /* <DEDUP_REMOVED lines=18> */
[----:B----4-:R-:W-:-:S02]  /*3eb80*/  IMAD R0, R0, 0x100, R4 ;  /* 0x0000010000007824 */ /* 0x010fc400078e0204 */
[----:B-----5:R-:W-:Y:S02]  /*3eb90*/  IMAD R8, R8, 0x100, R5 ;  /* 0x0000010008087824 */ /* 0x020fe400078e0205 */
[----:B------:R-:W-:Y:S02]  /*3eba0*/  IMAD R9, R9, 0x100, R6 ;  /* 0x0000010009097824 */ /* 0x000fe400078e0206 */
[----:B------:R-:W-:Y:S01]  /*3ebb0*/  IMAD R10, R10, 0x100, R7 ;  /* 0x000001000a0a7824 */ /* 0x000fe200078e0207 */
[----:B---3--:R-:W-:Y:S02]  /*3ebc0*/  F2FP.F16.E4M3.UNPACK_B R2, R2 ;  /* 0x00000002ff02723e */ /* 0x008fe400020006ff */
[----:B--2---:R-:W-:-:S07]  /*3ebd0*/  F2FP.F16.E4M3.UNPACK_B R3, R3 ;  /* 0x00000003ff03723e */ /* 0x004fce00020006ff */
[----:B------:R-:W-:Y:S01]  /*3ebe0*/  HMMA.16816.F32 R4, R20, R2, R24 ;  /* 0x000000021404723c */ /* 0x000fe20000001818 */
[----:B------:R-:W2:Y:S04]  /*3ebf0*/  LDL.LU R24, [R1+0x30] ;  /* 0x0000300001187983 */ /* 0x000ea80000300800 */
[----:B------:R-:W2:Y:S04]  /*3ec00*/  LDL.LU R25, [R1+0x34] ;  /* 0x0000340001197983 */ /* 0x000ea80000300800 */
[----:B------:R-:W2:Y:S04]  /*3ec10*/  LDL.LU R26, [R1+0x38] ;  /* 0x00003800011a7983 */ /* 0x000ea80000300800 */
[----:B------:R-:W2:Y:S01]  /*3ec20*/  LDL.LU R27, [R1+0x3c] ;  /* 0x00003c00011b7983 */ /* 0x000ea20000300800 */
[----:B------:R-:W-:-:S02]  /*3ec30*/  F2FP.F16.E4M3.UNPACK_B R2, R16.H1 ;  /* 0x00000010ff02723e */ /* 0x000fc400030006ff */
[----:B------:R-:W-:Y:S02]  /*3ec40*/  F2FP.F16.E4M3.UNPACK_B R3, R17.H1 ;  /* 0x00000011ff03723e */ /* 0x000fe400030006ff */
[----:B------:R-:W-:Y:S02]  /*3ec50*/  F2FP.F16.E4M3.UNPACK_B R20, R0 ;  /* 0x00000000ff14723e */ /* 0x000fe400020006ff */
[----:B------:R-:W-:Y:S02]  /*3ec60*/  F2FP.F16.E4M3.UNPACK_B R22, R8 ;  /* 0x00000008ff16723e */ /* 0x000fe400020006ff */
[----:B------:R-:W-:Y:S02]  /*3ec70*/  F2FP.F16.E4M3.UNPACK_B R21, R9 ;  /* 0x00000009ff15723e */ /* 0x000fe400020006ff */
[----:B------:R-:W-:Y:S01]  /*3ec80*/  F2FP.F16.E4M3.UNPACK_B R23, R10 ;  /* 0x0000000aff17723e */ /* 0x000fe200020006ff */
[----:B------:R-:W-:Y:S04]  /*3ec90*/  STL.64 [R1+0x1e00], R6 ;  /* 0x001e000601007387 */ /* 0x000fe80000100a00 */
[----:B------:R2:W-:Y:S02]  /*3eca0*/  STL.64 [R1+0x1df8], R4 ;  /* 0x001df80401007387 */ /* 0x0005e40000100a00 */
[----:B--2---:R-:W-:-:S15]  /*3ecb0*/  HMMA.16816.F32 R4, R20, R2, R24 ;  /* 0x000000021404723c */ /* 0x004fde0000001818 */
[----:B------:R-:W-:-:S04]  /*3ecc0*/  NOP ;  /* 0x0000000000007918 */ /* 0x000fc80000000000 */
[----:B------:R0:W-:Y:S04]  /*3ecd0*/  STL.64 [R1+0x30], R4 ;  /* 0x0000300401007387 */ /* 0x0001e80000100a00 */
[----:B------:R1:W-:Y:S04]  /*3ece0*/  STL.64 [R1+0x38], R6 ;  /* 0x0000380601007387 */ /* 0x0003e80000100a00 */
[----:B------:R-:W2:Y:S04]  /*3ecf0*/  LDL.LU R24, [R1+0x80] ;  /* 0x0000800001187983 */ /* 0x000ea80000300800 */
[----:B------:R-:W2:Y:S04]  /*3ed00*/  LDL.LU R25, [R1+0x84] ;  /* 0x0000840001197983 */ /* 0x000ea80000300800 */
[----:B------:R-:W3:Y:S01]  /*3ed10*/  LDL.LU R26, [R1+0x88] ;  /* 0x00008800011a7983 */ /* 0x000ee20000300800 */
[----:B------:R-:W-:-:S03]  /*3ed20*/  IMAD.MOV.U32 R27, RZ, RZ, R13 ;  /* 0x000000ffff1b7224 */ /* 0x000fc600078e000d */
[----:B------:R-:W4:Y:S01]  /*3ed30*/  LDL.LU R13, [R1+0x1e98] ;  /* 0x001e9800010d7983 */ /* 0x000f220000300800 */
[----:B0-----:R-:W-:Y:S02]  /*3ed40*/  IMAD.MOV.U32 R4, RZ, RZ, R12 ;  /* 0x000000ffff047224 */ /* 0x001fe400078e000c */
[----:B-1----:R-:W-:Y:S02]  /*3ed50*/  IMAD.MOV.U32 R6, RZ, RZ, R14 ;  /* 0x000000ffff067224 */ /* 0x002fe400078e000e */
[----:B------:R-:W-:Y:S02]  /*3ed60*/  IMAD.MOV.U32 R7, RZ, RZ, R11 ;  /* 0x000000ffff077224 */ /* 0x000fe400078e000b */
[----:B------:R-:W-:Y:S01]  /*3ed70*/  IMAD.MOV.U32 R5, RZ, RZ, R15 ;  /* 0x000000ffff057224 */ /* 0x000fe200078e000f */
[----:B---3--:R-:W-:Y:S04]  /*3ed80*/  STL.64 [R1+0x1e38], R26 ;  /* 0x001e381a01007387 */ /* 0x008fe80000100a00 */
[----:B--2---:R0:W-:Y:S04]  /*3ed90*/  STL.64 [R1+0x1e30], R24 ;  /* 0x001e301801007387 */ /* 0x0041e80000100a00 */
[----:B------:R-:W2:Y:S04]  /*3eda0*/  LDL.LU R12, [R1+0x1e94] ;  /* 0x001e9400010c7983 */ /* 0x000ea80000300800 */
[----:B------:R-:W3:Y:S04]  /*3edb0*/  LDL.LU R15, [R1+0x1e90] ;  /* 0x001e9000010f7983 */ /* 0x000ee80000300800 */
[----:B------:R-:W5:Y:S04]  /*3edc0*/  LDL.LU R14, [R1+0x1e8c] ;  /* 0x001e8c00010e7983 */ /* 0x000f680000300800 */
[----:B------:R-:W-:Y:S04]  /*3edd0*/  STL.64 [R1+0x1e48], R6 ;  /* 0x001e480601007387 */ /* 0x000fe80000100a00 */
[----:B------:R3:W-:Y:S04]  /*3ede0*/  STL.64 [R1+0x1e40], R4 ;  /* 0x001e400401007387 */ /* 0x0007e80000100a00 */
[----:B0-----:R-:W2:Y:S04]  /*3edf0*/  LDL.LU R24, [R1+0x40] ;  /* 0x0000400001187983 */ /* 0x001ea80000300800 */
[----:B------:R-:W2:Y:S04]  /*3ee00*/  LDL.LU R25, [R1+0x44] ;  /* 0x0000440001197983 */ /* 0x000ea80000300800 */
[----:B------:R-:W2:Y:S01]  /*3ee10*/  LDL.LU R26, [R1+0x48] ;  /* 0x00004800011a7983 */ /* 0x000ea20000300800 */
[----:B----4-:R-:W-:-:S03]  /*3ee20*/  IMAD.MOV.U32 R27, RZ, RZ, R13 ;  /* 0x000000ffff1b7224 */ /* 0x010fc600078e000d */
[----:B------:R-:W4:Y:S04]  /*3ee30*/  LDL.LU R13, [R1+0x1e88] ;  /* 0x001e8800010d7983 */ /* 0x000f280000300800 */
[----:B------:R-:W4:Y:S01]  /*3ee40*/  LDL.LU R16, [R1+0x10] ;  /* 0x0000100001107983 */ /* 0x000f220000300800 */
[----:B------:R-:W-:-:S03]  /*3ee50*/  F2FP.F16.E4M3.UNPACK_B R2, R18.H1 ;  /* 0x00000012ff02723e */ /* 0x000fc600030006ff */
[----:B------:R-:W4:Y:S01]  /*3ee60*/  LDL.LU R17, [R1+0x14] ;  /* 0x0000140001117983 */ /* 0x000f220000300800 */
[----:B------:R-:W-:-:S03]  /*3ee70*/  F2FP.F16.E4M3.UNPACK_B R3, R19.H1 ;  /* 0x00000013ff03723e */ /* 0x000fc600030006ff */
[----:B------:R-:W4:Y:S04]  /*3ee80*/  LDL.LU R18, [R1+0x18] ;  /* 0x0000180001127983 */ /* 0x000f280000300800 */
[----:B------:R-:W4:Y:S01]  /*3ee90*/  LDL.LU R19, [R1+0x1c] ;  /* 0x00001c0001137983 */ /* 0x000f220000300800 */
[----:B---3--:R-:W-:Y:S02]  /*3eea0*/  IMAD.MOV.U32 R5, RZ, RZ, R15 ;  /* 0x000000ffff057224 */ /* 0x008fe400078e000f */
[----:B-----5:R-:W-:Y:S01]  /*3eeb0*/  IMAD.MOV.U32 R4, RZ, RZ, R14 ;  /* 0x000000ffff047224 */ /* 0x020fe200078e000e */
[----:B--2---:R-:W-:Y:S04]  /*3eec0*/  STL.64 [R1+0x1e58], R26 ;  /* 0x001e581a01007387 */ /* 0x004fe80000100a00 */
[----:B------:R-:W-:Y:S04]  /*3eed0*/  STL.64 [R1+0x1e50], R24 ;  /* 0x001e501801007387 */ /* 0x000fe80000100a00 */
[----:B------:R-:W2:Y:S04]  /*3eee0*/  LDL.LU R14, [R1+0x1e84] ;  /* 0x001e8400010e7983 */ /* 0x000ea80000300800 */
[----:B------:R-:W3:Y:S04]  /*3eef0*/  LDL.LU R15, [R1+0x1e80] ;  /* 0x001e8000010f7983 */ /* 0x000ee80000300800 */
[----:B------:R-:W5:Y:S01]  /*3ef00*/  LDL.LU R6, [R1+0xb8] ;  /* 0x0000b80001067983 */ /* 0x000f620000300800 */
[----:B------:R-:W-:-:S03]  /*3ef10*/  IMAD.MOV.U32 R7, RZ, RZ, R12 ;  /* 0x000000ffff077224 */ /* 0x000fc600078e000c */
[----:B------:R-:W2:Y:S04]  /*3ef20*/  LDL.LU R12, [R1+0x1e7c] ;  /* 0x001e7c00010c7983 */ /* 0x000ea80000300800 */
[----:B-----5:R-:W-:Y:S04]  /*3ef30*/  STL.64 [R1+0x1e68], R6 ;  /* 0x001e680601007387 */ /* 0x020fe80000100a00 */
[----:B------:R4:W-:Y:S02]  /*3ef40*/  STL.64 [R1+0x1e60], R4 ;  /* 0x001e600401007387 */ /* 0x0009e40000100a00 */
[----:B----4-:R-:W-:-:S02]  /*3ef50*/  IMAD.MOV.U32 R4, RZ, RZ, R13 ;  /* 0x000000ffff047224 */ /* 0x010fc400078e000d */
[----:B--2---:R-:W-:Y:S01]  /*3ef60*/  IMAD.MOV.U32 R5, RZ, RZ, R14 ;  /* 0x000000ffff057224 */ /* 0x004fe200078e000e */
[----:B------:R-:W2:Y:S04]  /*3ef70*/  LDL.LU R13, [R1+0x1e78] ;  /* 0x001e7800010d7983 */ /* 0x000ea80000300800 */
[----:B------:R-:W2:Y:S01]  /*3ef80*/  LDL.LU R14, [R1+0x1e74] ;  /* 0x001e7400010e7983 */ /* 0x000ea20000300800 */
[----:B---3--:R-:W-:-:S03]  /*3ef90*/  IMAD.MOV.U32 R6, RZ, RZ, R15 ;  /* 0x000000ffff067224 */ /* 0x008fc600078e000f */
[----:B------:R-:W2:Y:S04]  /*3efa0*/  LDL.LU R15, [R1+0x1e70] ;  /* 0x001e7000010f7983 */ /* 0x000ea80000300800 */
[----:B------:R-:W3:Y:S04]  /*3efb0*/  LDL.LU R7, [R1+0xdc] ;  /* 0x0000dc0001077983 */ /* 0x000ee80000300800 */
[----:B------:R-:W4:Y:S04]  /*3efc0*/  LDL.LU R24, [R1+0xc0] ;  /* 0x0000c00001187983 */ /* 0x000f280000300800 */
[----:B------:R-:W4:Y:S04]  /*3efd0*/  LDL.LU R25, [R1+0xc4] ;  /* 0x0000c40001197983 */ /* 0x000f280000300800 */
[----:B------:R-:W4:Y:S04]  /*3efe0*/  LDL.LU R26, [R1+0xc8] ;  /* 0x0000c800011a7983 */ /* 0x000f280000300800 */
[----:B------:R-:W4:Y:S04]  /*3eff0*/  LDL.LU R27, [R1+0xcc] ;  /* 0x0000cc00011b7983 */ /* 0x000f280000300800 */
[----:B------:R-:W5:Y:S01]  /*3f000*/  LDL.LU R0, [R1+0x1ac] ;  /* 0x0001ac0001007983 */ /* 0x000f620000300800 */
[----:B--2---:R-:W-:Y:S03]  /*3f010*/  HMMA.16816.F32 R8, R20, R2, R12 ;  /* 0x000000021408723c */ /* 0x004fe6000000180c */
[----:B------:R-:W2:Y:S04]  /*3f020*/  LDL.LU R2, [R1+0x138] ;  /* 0x0001380001027983 */ /* 0x000ea80000300800 */
[----:B------:R-:W3:Y:S04]  /*3f030*/  LDL.LU R3, [R1+0x13c] ;  /* 0x00013c0001037983 */ /* 0x000ee80000300800 */
[----:B------:R-:W4:Y:S04]  /*3f040*/  LDL.LU R12, [R1] ;  /* 0x00000000010c7983 */ /* 0x000f280000300800 */
[----:B------:R-:W4:Y:S04]  /*3f050*/  LDL.LU R13, [R1+0x4] ;  /* 0x00000400010d7983 */ /* 0x000f280000300800 */
[----:B------:R-:W4:Y:S04]  /*3f060*/  LDL.LU R14, [R1+0x8] ;  /* 0x00000800010e7983 */ /* 0x000f280000300800 */
[----:B------:R-:W4:Y:S04]  /*3f070*/  LDL.LU R15, [R1+0xc] ;  /* 0x00000c00010f7983 */ /* 0x000f280000300800 */
[----:B------:R0:W-:Y:S04]  /*3f080*/  STL.64 [R1+0x1de8], R10 ;  /* 0x001de80a01007387 */ /* 0x0001e80000100a00 */
[----:B0-----:R-:W4:Y:S04]  /*3f090*/  LDL.LU R10, [R1+0x19c] ;  /* 0x00019c00010a7983 */ /* 0x001f280000300800 */
[----:B------:R-:W4:Y:S04]  /*3f0a0*/  LDL.LU R11, [R1+0x1a8] ;  /* 0x0001a800010b7983 */ /* 0x000f280000300800 */
[----:B------:R0:W-:Y:S04]  /*3f0b0*/  STL.64 [R1+0x1de0], R8 ;  /* 0x001de00801007387 */ /* 0x0001e80000100a00 */
[----:B0-----:R-:W4:Y:S04]  /*3f0c0*/  LDL.LU R8, [R1+0x18c] ;  /* 0x00018c0001087983 */ /* 0x001f280000300800 */
[----:B------:R-:W4:Y:S01]  /*3f0d0*/  LDL.LU R9, [R1+0x198] ;  /* 0x0001980001097983 */ /* 0x000f220000300800 */
[----:B--2---:R-:W-:-:S02]  /*3f0e0*/  F2FP.F16.E4M3.UNPACK_B R2, R2.H1 ;  /* 0x00000002ff02723e */ /* 0x004fc400030006ff */
[----:B---3--:R-:W-:-:S07]  /*3f0f0*/  F2FP.F16.E4M3.UNPACK_B R3, R3.H1 ;  /* 0x00000003ff03723e */ /* 0x008fce00030006ff */
[----:B------:R-:W-:Y:S01]  /*3f100*/  HMMA.16816.F32 R16, R20, R2, R16 ;  /* 0x000000021410723c */ /* 0x000fe20000001810 */
[----:B------:R-:W2:Y:S04]  /*3f110*/  LDL.LU R2, [R1+0x148] ;  /* 0x0001480001027983 */ /* 0x000ea80000300800 */
[----:B------:R-:W3:-:S14]  /*3f120*/  LDL.LU R3, [R1+0x14c] ;  /* 0x00014c0001037983 */ /* 0x000edc0000300800 */
[----:B------:R0:W-:Y:S04]  /*3f130*/  STL [R1+0x1ddc], R18 ;  /* 0x001ddc1201007387 */ /* 0x0001e80000100800 */
[----:B0-----:R-:W5:Y:S04]  /*3f140*/  LDL.LU R18, [R1+0x188] ;  /* 0x0001880001127983 */ /* 0x001f680000300800 */
[----:B------:R0:W-:Y:S04]  /*3f150*/  STL [R1+0x1dd8], R19 ;  /* 0x001dd81301007387 */ /* 0x0001e80000100800 */
[----:B0-----:R-:W5:Y:S01]  /*3f160*/  LDL.LU R19, [R1+0x17c] ;  /* 0x00017c0001137983 */ /* 0x001f620000300800 */
[----:B--2---:R-:W-:-:S02]  /*3f170*/  F2FP.F16.E4M3.UNPACK_B R2, R2.H1 ;  /* 0x00000002ff02723e */ /* 0x004fc400030006ff */
[----:B---3--:R-:W-:-:S07]  /*3f180*/  F2FP.F16.E4M3.UNPACK_B R3, R3.H1 ;  /* 0x00000003ff03723e */ /* 0x008fce00030006ff */
[----:B----4-:R-:W-:Y:S01]  /*3f190*/  HMMA.16816.F32 R12, R20, R2, R12 ;  /* 0x00000002140c723c */ /* 0x010fe2000000180c */
[----:B------:R-:W2:Y:S04]  /*3f1a0*/  LDL.LU R2, [R1+0x158] ;  /* 0x0001580001027983 */ /* 0x000ea80000300800 */
[----:B------:R-:W3:-:S14]  /*3f1b0*/  LDL.LU R3, [R1+0x15c] ;  /* 0x00015c0001037983 */ /* 0x000edc0000300800 */
[----:B------:R-:W-:Y:S04]  /*3f1c0*/  STL [R1+0x1dd4], R14 ;  /* 0x001dd40e01007387 */ /* 0x000fe80000100800 */
[----:B------:R-:W-:Y:S04]  /*3f1d0*/  STL [R1+0x1dd0], R15 ;  /* 0x001dd00f01007387 */ /* 0x000fe80000100800 */
[----:B------:R0:W-:Y:S04]  /*3f1e0*/  STL.64 [R1+0x1e18], R12 ;  /* 0x001e180c01007387 */ /* 0x0001e80000100a00 */
[----:B0-----:R-:W4:Y:S04]  /*3f1f0*/  LDL.LU R12, [R1+0xa0] ;  /* 0x0000a000010c7983 */ /* 0x001f280000300800 */
[----:B------:R-:W4:Y:S04]  /*3f200*/  LDL.LU R13, [R1+0xa4] ;  /* 0x0000a400010d7983 */ /* 0x000f280000300800 */
[----:B------:R-:W4:Y:S04]  /*3f210*/  LDL.LU R14, [R1+0xa8] ;  /* 0x0000a800010e7983 */ /* 0x000f280000300800 */
[----:B------:R-:W4:Y:S01]  /*3f220*/  LDL.LU R15, [R1+0xac] ;  /* 0x0000ac00010f7983 */ /* 0x000f220000300800 */
[----:B--2---:R-:W-:-:S02]  /*3f230*/  F2FP.F16.E4M3.UNPACK_B R2, R2.H1 ;  /* 0x00000002ff02723e */ /* 0x004fc400030006ff */
[----:B---3--:R-:W-:-:S07]  /*3f240*/  F2FP.F16.E4M3.UNPACK_B R3, R3.H1 ;  /* 0x00000003ff03723e */ /* 0x008fce00030006ff */
[----:B------:R-:W-:-:S15]  /*3f250*/  HMMA.16816.F32 R4, R20, R2, R4 ;  /* 0x000000021404723c */ /* 0x000fde0000001804 */
[----:B------:R-:W-:-:S04]  /*3f260*/  NOP ;  /* 0x0000000000007918 */ /* 0x000fc80000000000 */
[----:B------:R-:W-:Y:S04]  /*3f270*/  STL.64 [R1], R4 ;  /* 0x0000000401007387 */ /* 0x000fe80000100a00 */
[----:B------:R0:W-:Y:S04]  /*3f280*/  STL.64 [R1+0x8], R6 ;  /* 0x0000080601007387 */ /* 0x0001e80000100a00 */
[----:B0-----:R-:W2:Y:S04]  /*3f290*/  LDL.LU.64 R6, [R1+0x1e68] ;  /* 0x001e680001067983 */ /* 0x001ea80000300a00 */
[----:B------:R-:W2:Y:S04]  /*3f2a0*/  LDL.LU.64 R4, [R1+0x1e60] ;  /* 0x001e600001047983 */ /* 0x000ea80000300a00 */
[----:B------:R-:W3:Y:S04]  /*3f2b0*/  LDL.LU R2, [R1+0x168] ;  /* 0x0001680001027983 */ /* 0x000ee80000300800 */
[----:B------:R-:W2:Y:S01]  /*3f2c0*/  LDL.LU R3, [R1+0x16c] ;  /* 0x00016c0001037983 */ /* 0x000ea20000300800 */
[----:B---3--:R-:W-:-:S02]  /*3f2d0*/  F2FP.F16.E4M3.UNPACK_B R2, R2.H1 ;  /* 0x00000002ff02723e */ /* 0x008fc400030006ff */
[----:B--2---:R-:W-:-:S07]  /*3f2e0*/  F2FP.F16.E4M3.UNPACK_B R3, R3.H1 ;  /* 0x00000003ff03723e */ /* 0x004fce00030006ff */
[----:B------:R-:W-:-:S15]  /*3f2f0*/  HMMA.16816.F32 R24, R20, R2, R24 ;  /* 0x000000021418723c */ /* 0x000fde0000001818 */
[----:B------:R-:W-:-:S04]  /*3f300*/  NOP ;  /* 0x0000000000007918 */ /* 0x000fc80000000000 */
[----:B------:R-:W-:Y:S04]  /*3f310*/  STL.64 [R1+0x20], R24 ;  /* 0x0000201801007387 */ /* 0x000fe80000100a00 */
[----:B------:R0:W-:Y:S04]  /*3f320*/  STL.64 [R1+0x28], R26 ;  /* 0x0000281a01007387 */ /* 0x0001e80000100a00 */
[----:B0-----:R-:W2:Y:S04]  /*3f330*/  LDL.LU.64 R26, [R1+0x1e58] ;  /* 0x001e5800011a7983 */ /* 0x001ea80000300a00 */
[----:B------:R-:W2:Y:S04]  /*3f340*/  LDL.LU.64 R24, [R1+0x1e50] ;  /* 0x001e500001187983 */ /* 0x000ea80000300a00 */
[----:B------:R-:W3:Y:S02]  /*3f350*/  LDL.LU R3, [R1+0x178] ;  /* 0x0001780001037983 */ /* 0x000ee40000300800 */
[----:B---3--:R-:W-:-:S02]  /*3f360*/  F2FP.F16.E4M3.UNPACK_B R2, R3.H1 ;  /* 0x00000003ff02723e */ /* 0x008fc400030006ff */
[----:B-----5:R-:W-:-:S07]  /*3f370*/  F2FP.F16.E4M3.UNPACK_B R3, R19.H1 ;  /* 0x00000013ff03723e */ /* 0x020fce00030006ff */
[----:B------:R-:W-:Y:S01]  /*3f380*/  HMMA.16816.F32 R4, R20, R2, R4 ;  /* 0x000000021404723c */ /* 0x000fe20000001804 */
[----:B------:R-:W-:Y:S02]  /*3f390*/  F2FP.F16.E4M3.UNPACK_B R2, R18.H1 ;  /* 0x00000012ff02723e */ /* 0x000fe400030006ff */
[----:B------:R-:W-:-:S07]  /*3f3a0*/  F2FP.F16.E4M3.UNPACK_B R3, R8.H1 ;  /* 0x00000008ff03723e */ /* 0x000fce00030006ff */
[----:B--2---:R-:W-:Y:S09]  /*3f3b0*/  HMMA.16816.F32 R24, R20, R2, R24 ;  /* 0x000000021418723c */ /* 0x004ff20000001818 */
[----:B------:R-:W-:Y:S04]  /*3f3c0*/  STL.64 [R1+0x10], R4 ;  /* 0x0000100401007387 */ /* 0x000fe80000100a00 */
[----:B------:R0:W-:Y:S04]  /*3f3d0*/  STL.64 [R1+0x18], R6 ;  /* 0x0000180601007387 */ /* 0x0001e80000100a00 */
[----:B0-----:R-:W2:Y:S04]  /*3f3e0*/  LDL.LU.64 R6, [R1+0x1e48] ;  /* 0x001e480001067983 */ /* 0x001ea80000300a00 */
[----:B------:R-:W2:Y:S04]  /*3f3f0*/  LDL.LU.64 R4, [R1+0x1e40] ;  /* 0x001e400001047983 */ /* 0x000ea80000300a00 */
[----:B------:R-:W-:Y:S04]  /*3f400*/  STL.64 [R1+0x40], R24 ;  /* 0x0000401801007387 */ /* 0x000fe80000100a00 */
[----:B------:R0:W-:Y:S04]  /*3f410*/  STL.64 [R1+0x48], R26 ;  /* 0x0000481a01007387 */ /* 0x0001e80000100a00 */
[----:B0-----:R-:W3:Y:S04]  /*3f420*/  LDL.LU.64 R26, [R1+0x1e38] ;  /* 0x001e3800011a7983 */ /* 0x001ee80000300a00 */
[----:B------:R-:W3:Y:S01]  /*3f430*/  LDL.LU.64 R24, [R1+0x1e30] ;  /* 0x001e300001187983 */ /* 0x000ee20000300a00 */
[----:B------:R-:W-:-:S02]  /*3f440*/  F2FP.F16.E4M3.UNPACK_B R2, R9.H1 ;  /* 0x00000009ff02723e */ /* 0x000fc400030006ff */
[----:B------:R-:W-:-:S07]  /*3f450*/  F2FP.F16.E4M3.UNPACK_B R3, R10.H1 ;  /* 0x0000000aff03723e */ /* 0x000fce00030006ff */
[----:B----4-:R-:W-:Y:S01]  /*3f460*/  HMMA.16816.F32 R12, R20, R2, R12 ;  /* 0x00000002140c723c */ /* 0x010fe2000000180c */
[----:B------:R-:W-:Y:S02]  /*3f470*/  F2FP.F16.E4M3.UNPACK_B R2, R11.H1 ;  /* 0x0000000bff02723e */ /* 0x000fe400030006ff */
[----:B------:R-:W-:-:S15]  /*3f480*/  F2FP.F16.E4M3.UNPACK_B R3, R0.H1 ;  /* 0x00000000ff03723e */ /* 0x000fde00030006ff */
[----:B------:R-:W-:Y:S01]  /*3f490*/  NOP ;  /* 0x0000000000007918 */ /* 0x000fe20000000000 */
[----:B------:R-:W-:Y:S04]  /*3f4a0*/  STL.64 [R1+0x50], R12 ;  /* 0x0000500c01007387 */ /* 0x000fe80000100a00 */
[----:B------:R-:W-:Y:S01]  /*3f4b0*/  STL.64 [R1+0x58], R14 ;  /* 0x0000580e01007387 */ /* 0x000fe20000100a00 */
[----:B--2---:R-:W-:Y:S01]  /*3f4c0*/  HMMA.16816.F32 R4, R20, R2, R4 ;  /* 0x000000021404723c */ /* 0x004fe20000001804 */
[----:B------:R-:W-:Y:S02]  /*3f4d0*/  F2FP.F16.E4M3.UNPACK_B R2, R29.H1 ;  /* 0x0000001dff02723e */ /* 0x000fe400030006ff */
[----:B------:R-:W-:-:S15]  /*3f4e0*/  F2FP.F16.E4M3.UNPACK_B R3, R28.H1 ;  /* 0x0000001cff03723e */ /* 0x000fde00030006ff */
[----:B------:R-:W-:Y:S01]  /*3f4f0*/  NOP ;  /* 0x0000000000007918 */ /* 0x000fe20000000000 */
[----:B------:R-:W-:Y:S04]  /*3f500*/  STL.64 [R1+0x90], R4 ;  /* 0x0000900401007387 */ /* 0x000fe80000100a00 */
[----:B------:R3:W-:Y:S02]  /*3f510*/  STL.64 [R1+0x98], R6 ;  /* 0x0000980601007387 */ /* 0x0007e40000100a00 */
[----:B---3--:R-:W-:-:S15]  /*3f520*/  HMMA.16816.F32 R4, R20, R2, R24 ;  /* 0x000000021404723c */ /* 0x008fde0000001818 */
[----:B------:R-:W-:-:S04]  /*3f530*/  NOP ;  /* 0x0000000000007918 */ /* 0x000fc80000000000 */
[----:B------:R-:W-:Y:S04]  /*3f540*/  STL.64 [R1+0x60], R4 ;  /* 0x0000600401007387 */ /* 0x000fe80000100a00 */
[----:B------:R-:W2:Y:S04]  /*3f550*/  LDL.LU R12, [R1+0x100] ;  /* 0x00010000010c7983 */ /* 0x000ea80000300800 */
[----:B------:R-:W2:Y:S04]  /*3f560*/  LDL.LU R13, [R1+0x104] ;  /* 0x00010400010d7983 */ /* 0x000ea80000300800 */
[----:B------:R-:W3:Y:S04]  /*3f570*/  LDL.LU R14, [R1+0x108] ;  /* 0x00010800010e7983 */ /* 0x000ee80000300800 */
[----:B------:R-:W3:Y:S04]  /*3f580*/  LDL.LU R15, [R1+0x10c] ;  /* 0x00010c00010f7983 */ /* 0x000ee80000300800 */
[----:B------:R-:W4:Y:S04]  /*3f590*/  LDL.LU R8, [R1+0x1c8] ;  /* 0x0001c80001087983 */ /* 0x000f280000300800 */
[----:B------:R-:W5:Y:S01]  /*3f5a0*/  LDL.LU R9, [R1+0x1cc] ;  /* 0x0001cc0001097983 */ /* 0x000f620000300800 */
[----:B------:R-:W-:-:S02]  /*3f5b0*/  IMAD.MOV.U32 R29, RZ, RZ, R6 ;  /* 0x000000ffff1d7224 */ /* 0x000fc400078e0006 */
[----:B------:R-:W-:Y:S01]  /*3f5c0*/  IMAD.MOV.U32 R28, RZ, RZ, R7 ;  /* 0x000000ffff1c7224 */ /* 0x000fe200078e0007 */
[----:B------:R-:W0:Y:S01]  /*3f5d0*/  S2R R0, SR_TID.X ;  /* 0x0000000000007919 */ /* 0x000e220000002100 */
[----:B---3--:R-:W-:Y:S04]  /*3f5e0*/  STL.64 [R1+0x1e28], R14 ;  /* 0x001e280e01007387 */ /* 0x008fe80000100a00 */
[----:B--2---:R1:W-:Y:S04]  /*3f5f0*/  STL.64 [R1+0x1e20], R12 ;  /* 0x001e200c01007387 */ /* 0x0043e80000100a00 */
[----:B-1----:R-:W2:Y:S04]  /*3f600*/  LDL.LU R12, [R1+0xe0] ;  /* 0x0000e000010c7983 */ /* 0x002ea80000300800 */
[----:B------:R-:W2:Y:S04]  /*3f610*/  LDL.LU R13, [R1+0xe4] ;  /* 0x0000e400010d7983 */ /* 0x000ea80000300800 */
[----:B------:R-:W2:Y:S04]  /*3f620*/  LDL.LU R14, [R1+0xe8] ;  /* 0x0000e800010e7983 */ /* 0x000ea80000300800 */
[----:B------:R-:W2:Y:S04]  /*3f630*/  LDL.LU R15, [R1+0xec] ;  /* 0x0000ec00010f7983 */ /* 0x000ea80000300800 */
        /* <DEDUP_REMOVED lines=8> */
[----:B0-----:R-:W-:-:S02]  /*3f6c0*/  IMAD.SHL.U32 R2, R0, 0x2, RZ ;  /* 0x0000000200027824 */ /* 0x001fc400078e00ff */
[C---:B------:R-:W-:Y:S01]  /*3f6d0*/  IMAD.SHL.U32 R3, R0.reuse, 0x20, RZ ;  /* 0x0000002000037824 */ /* 0x040fe200078e00ff */
[----:B------:R-:W-:-:S05]  /*3f6e0*/  LOP3.LUT R0, R0, 0x7, RZ, 0xc0, !PT ;  /* 0x0000000700007812 */ /* 0x000fca00078ec0ff */
[----:B------:R-:W-:-:S05]  /*3f6f0*/  IMAD R0, R0, 0x90, RZ ;  /* 0x0000009000007824 */ /* 0x000fca00078e02ff */
[----:B------:R-:W-:Y:S02]  /*3f700*/  LOP3.LUT R0, R0, 0x30, R2, 0x78, !PT ;  /* 0x0000003000007812 */ /* 0x000fe400078e7802 */
[----:B----4-:R-:W-:Y:S02]  /*3f710*/  F2FP.F16.E4M3.UNPACK_B R2, R8.H1 ;  /* 0x00000008ff02723e */ /* 0x010fe400030006ff */
[----:B------:R-:W-:Y:S02]  /*3f720*/  LOP3.LUT R0, R0, 0x400, R3, 0xf8, !PT ;  /* 0x0000040000007812 */ /* 0x000fe400078ef803 */
[----:B-----5:R-:W-:Y:S02]  /*3f730*/  F2FP.F16.E4M3.UNPACK_B R3, R9.H1 ;  /* 0x00000009ff03723e */ /* 0x020fe400030006ff */
[----:B------:R-:W-:-:S05]  /*3f740*/  LOP3.LUT R0, R0, 0x40, RZ, 0x3c, !PT ;  /* 0x0000004000007812 */ /* 0x000fca00078e3cff */
[----:B--2---:R-:W-:Y:S01]  /*3f750*/  HMMA.16816.F32 R12, R20, R2, R12 ;  /* 0x00000002140c723c */ /* 0x004fe2000000180c */
[----:B---3--:R-:W-:Y:S04]  /*3f760*/  STL.64 [R1+0x1e10], R6 ;  /* 0x001e100601007387 */ /* 0x008fe80000100a00 */
[----:B------:R0:W-:Y:S04]  /*3f770*/  STL.64 [R1+0x1e08], R4 ;  /* 0x001e080401007387 */ /* 0x0001e80000100a00 */
[----:B0-----:R-:W2:Y:S04]  /*3f780*/  LDL.LU R4, [R1+0x70] ;  /* 0x0000700001047983 */ /* 0x001ea80000300800 */
[----:B------:R-:W2:Y:S04]  /*3f790*/  LDL.LU R5, [R1+0x74] ;  /* 0x0000740001057983 */ /* 0x000ea80000300800 */
[----:B------:R-:W2:Y:S04]  /*3f7a0*/  LDL.LU R6, [R1+0x78] ;  /* 0x0000780001067983 */ /* 0x000ea80000300800 */
[----:B------:R-:W2:Y:S04]  /*3f7b0*/  LDL.LU R7, [R1+0x7c] ;  /* 0x00007c0001077983 */ /* 0x000ea80000300800 */
[----:B------:R-:W3:Y:S04]  /*3f7c0*/  LDL.LU R10, [R1+0x928] ;  /* 0x00092800010a7983 */ /* 0x000ee80000300800 */
[----:B------:R-:W3:Y:S04]  /*3f7d0*/  LDL.LU R26, [R1+0x924] ;  /* 0x00092400011a7983 */ /* 0x000ee80000300800 */
[----:B------:R-:W4:Y:S04]  /*3f7e0*/  LDL.LU R11, [R1+0x938] ;  /* 0x00093800010b7983 */ /* 0x000f280000300800 */
[----:B------:R-:W4:Y:S04]  /*3f7f0*/  LDL.LU R27, [R1+0x934] ;  /* 0x00093400011b7983 */ /* 0x000f280000300800 */
[----:B------:R0:W-:Y:S04]  /*3f800*/  STL [R1+0x1dbc], R28 ;  /* 0x001dbc1c01007387 */ /* 0x0001e80000100800 */
[----:B0-----:R-:W5:Y:S04]  /*3f810*/  LDL.LU R28, [R1+0x1fc] ;  /* 0x0001fc00011c7983 */ /* 0x001f680000300800 */
[----:B------:R0:W-:Y:S04]  /*3f820*/  STL [R1+0x1db8], R29 ;  /* 0x001db81d01007387 */ /* 0x0001e80000100800 */
[----:B0-----:R-:W3:Y:S04]  /*3f830*/  LDL.LU R29, [R1+0x1f8] ;  /* 0x0001f800011d7983 */ /* 0x001ee80000300800 */
[----:B------:R-:W-:Y:S04]  /*3f840*/  STL.64 [R1+0xa0], R12 ;  /* 0x0000a00c01007387 */ /* 0x000fe80000100a00 */
[----:B------:R-:W-:Y:S04]  /*3f850*/  STL.64 [R1+0xa8], R14 ;  /* 0x0000a80e01007387 */ /* 0x000fe80000100a00 */
[----:B------:R-:W0:Y:S04]  /*3f860*/  LDSM.16.M88.4 R12, [R0+UR5] ;  /* 0x00000005000c783b */ /* 0x000e280008000200 */
[----:B0-----:R-:W-:Y:S04]  /*3f870*/  STL.64 [R1+0x210], R12 ;  /* 0x0002100c01007387 */ /* 0x001fe80000100a00 */
[----:B------:R0:W-:Y:S01]  /*3f880*/  STL.64 [R1+0x218], R14 ;  /* 0x0002180e01007387 */ /* 0x0001e20000100a00 */
[----:B------:R-:W-:-:S02]  /*3f890*/  IMAD.MOV.U32 R9, RZ, RZ, R12 ;  /* 0x000000ffff097224 */ /* 0x000fc400078e000c */
[----:B------:R-:W-:Y:S01]  /*3f8a0*/  IMAD.MOV.U32 R8, RZ, RZ, R13 ;  /* 0x000000ffff087224 */ /* 0x000fe200078e000d */
[----:B0-----:R-:W3:Y:S04]  /*3f8b0*/  LDL.LU.64 R14, [R1+0x1e28] ;  /* 0x001e2800010e7983 */ /* 0x001ee80000300a00 */
[----:B------:R-:W3:Y:S01]  /*3f8c0*/  LDL.LU.64 R12, [R1+0x1e20] ;  /* 0x001e2000010c7983 */ /* 0x000ee20000300a00 */
[----:B------:R-:W-:Y:S02]  /*3f8d0*/  F2FP.F16.E4M3.UNPACK_B R2, R19.H1 ;  /* 0x00000013ff02723e */ /* 0x000fe400030006ff */
[----:B------:R-:W-:Y:S01]  /*3f8e0*/  F2FP.F16.E4M3.UNPACK_B R3, R18.H1 ;  /* 0x00000012ff03723e */ /* 0x000fe200030006ff */
[----:B------:R0:W-:Y:S04]  /*3f8f0*/  STL.64 [R1+0x1df0], R8 ;  /* 0x001df00801007387 */ /* 0x0001e80000100a00 */
[----:B0-----:R-:W4:Y:S04]  /*3f900*/  LDL.LU R8, [R1+0x930] ;  /* 0x0009300001087983 */ /* 0x001f280000300800 */
[----:B------:R-:W4:Y:S01]  /*3f910*/  LDL.LU R9, [R1+0x92c] ;  /* 0x00092c0001097983 */ /* 0x000f220000300800 */
[----:B------:R-:W-:-:S02]  /*3f920*/  F2FP.F16.E4M3.UNPACK_B R24, R24.H1 ;  /* 0x00000018ff18723e */ /* 0x000fc400030006ff */
[----:B------:R-:W-:-:S07]  /*3f930*/  F2FP.F16.E4M3.UNPACK_B R25, R25.H1 ;  /* 0x00000019ff19723e */ /* 0x000fce00030006ff */
[C---:B--2---:R-:W-:Y:S08]  /*3f940*/  HMMA.16816.F32 R4, R20.reuse, R24, R4 ;  /* 0x000000181404723c */ /* 0x044ff00000001804 */
[----:B---3--:R-:W-:Y:S01]  /*3f950*/  HMMA.16816.F32 R12, R20, R2, R12 ;  /* 0x00000002140c723c */ /* 0x008fe2000000180c */
[----:B------:R-:W2:Y:S04]  /*3f960*/  LDL.LU R2, [R1+0x208] ;  /* 0x0002080001027983 */ /* 0x000ea80000300800 */
[----:B------:R-:W3:-:S14]  /*3f970*/  LDL.LU R3, [R1+0x20c] ;  /* 0x00020c0001037983 */ /* 0x000edc0000300800 */
[----:B------:R-:W-:Y:S04]  /*3f980*/  STL.64 [R1+0xb0], R12 ;  /* 0x0000b00c01007387 */ /* 0x000fe80000100a00 */
[----:B------:R-:W-:Y:S04]  /*3f990*/  STL.64 [R1+0xb8], R14 ;  /* 0x0000b80e01007387 */ /* 0x000fe80000100a00 */
[----:B------:R-:W0:Y:S04]  /*3f9a0*/  LDSM.16.M88.4 R12, [R0+UR5+0x800] ;  /* 0x00080005000c783b */ /* 0x000e280008000200 */
[----:B0-----:R0:W-:Y:S01]  /*3f9b0*/  STL.64 [R1+0x1d0], R12 ;  /* 0x0001d00c01007387 */ /* 0x0011e20000100a00 */
[----:B------:R-:W-:-:S03]  /*3f9c0*/  IMAD.MOV.U32 R18, RZ, RZ, R12 ;  /* 0x000000ffff127224 */ /* 0x000fc600078e000c */
[----:B------:R-:W-:Y:S01]  /*3f9d0*/  STL.64 [R1+0x1d8], R14 ;  /* 0x0001d80e01007387 */ /* 0x000fe20000100a00 */
[----:B------:R-:W-:-:S03]  /*3f9e0*/  IMAD.MOV.U32 R19, RZ, RZ, R13 ;  /* 0x000000ffff137224 */ /* 0x000fc600078e000d */
[----:B0-----:R-:W4:Y:S04]  /*3f9f0*/  LDL.LU.64 R12, [R1+0x1e18] ;  /* 0x001e1800010c7983 */ /* 0x001f280000300a00 */
[----:B------:R-:W-:Y:S04]  /*3fa00*/  STL.64 [R1+0xc0], R4 ;  /* 0x0000c00401007387 */ /* 0x000fe80000100a00 */
[----:B------:R-:W-:Y:S04]  /*3fa10*/  STL.64 [R1+0xc8], R6 ;  /* 0x0000c80601007387 */ /* 0x000fe80000100a00 */
[----:B------:R-:W0:Y:S04]  /*3fa20*/  LDSM.16.M88.4 R4, [R0+UR5+0x1000] ;  /* 0x001000050004783b */ /* 0x000e280008000200 */
[----:B0-----:R-:W-:Y:S04]  /*3fa30*/  STL.64 [R1+0x1c0], R4 ;  /* 0x0001c00401007387 */ /* 0x001fe80000100a00 */
[----:B------:R0:W-:Y:S01]  /*3fa40*/  STL.64 [R1+0x1c8], R6 ;  /* 0x0001c80601007387 */ /* 0x0001e20000100a00 */
[----:B------:R-:W-:-:S02]  /*3fa50*/  IMAD.MOV.U32 R14, RZ, RZ, R4 ;  /* 0x000000ffff0e7224 */ /* 0x000fc400078e0004 */
[----:B------:R-:W-:Y:S01]  /*3fa60*/  IMAD.MOV.U32 R15, RZ, RZ, R5 ;  /* 0x000000ffff0f7224 */ /* 0x000fe200078e0005 */
[----:B0-----:R-:W4:Y:S04]  /*3fa70*/  LDL.LU.64 R6, [R1+0x1e10] ;  /* 0x001e100001067983 */ /* 0x001f280000300a00 */
[----:B------:R-:W4:Y:S01]  /*3fa80*/  LDL.LU.64 R4, [R1+0x1e08] ;  /* 0x001e080001047983 */ /* 0x000f220000300a00 */
[----:B------:R-:W-:Y:S02]  /*3fa90*/  F2FP.F16.E4M3.UNPACK_B R24, R29.H1 ;  /* 0x0000001dff18723e */ /* 0x000fe400030006ff */
[----:B-----5:R-:W-:Y:S02]  /*3faa0*/  F2FP.F16.E4M3.UNPACK_B R25, R28.H1 ;  /* 0x0000001cff19723e */ /* 0x020fe400030006ff */
[----:B--2---:R-:W-:-:S02]  /*3fab0*/  F2FP.F16.E4M3.UNPACK_B R2, R2.H1 ;  /* 0x00000002ff02723e */ /* 0x004fc400030006ff */
[----:B---3--:R-:W-:-:S07]  /*3fac0*/  F2FP.F16.E4M3.UNPACK_B R3, R3.H1 ;  /* 0x00000003ff03723e */ /* 0x008fce00030006ff */
[----:B----4-:R-:W-:Y:S01]  /*3fad0*/  HMMA.16816.F32 R4, R20, R2, R4 ;  /* 0x000000021404723c */ /* 0x010fe20000001804 */
[----:B------:R-:W2:Y:S04]  /*3fae0*/  LDL.LU R2, [R1+0x920] ;  /* 0x0009200001027983 */ /* 0x000ea80000300800 */
[----:B------:R-:W2:-:S14]  /*3faf0*/  LDL.LU R3, [R1+0x91c] ;  /* 0x00091c0001037983 */ /* 0x000e9c0000300800 */
[----:B------:R-:W-:Y:S04]  /*3fb00*/  STL.64 [R1+0xd0], R4 ;  /* 0x0000d00401007387 */ /* 0x000fe80000100a00 */
[----:B------:R-:W-:Y:S04]  /*3fb10*/  STL.64 [R1+0xd8], R6 ;  /* 0x0000d80601007387 */ /* 0x000fe80000100a00 */
[----:B------:R-:W0:Y:S04]  /*3fb20*/  LDSM.16.M88.4 R4, [R0+UR5+0x1800] ;  /* 0x001800050004783b */ /* 0x000e280008000200 */
[----:B0-----:R-:W-:Y:S04]  /*3fb30*/  STL.64 [R1+0x1b0], R4 ;  /* 0x0001b00401007387 */ /* 0x001fe80000100a00 */
[----:B------:R0:W-:Y:S01]  /*3fb40*/  STL.64 [R1+0x1b8], R6 ;  /* 0x0001b80601007387 */ /* 0x0001e20000100a00 */
[----:B------:R-:W-:-:S02]  /*3fb50*/  IMAD.MOV.U32 R29, RZ, RZ, R4 ;  /* 0x000000ffff1d7224 */ /* 0x000fc400078e0004 */
[----:B------:R-:W-:Y:S01]  /*3fb60*/  IMAD.MOV.U32 R28, RZ, RZ, R5 ;  /* 0x000000ffff1c7224 */ /* 0x000fe200078e0005 */
[----:B0-----:R-:W3:Y:S04]  /*3fb70*/  LDL.LU.64 R6, [R1+0x1e00] ;  /* 0x001e000001067983 */ /* 0x001ee80000300a00 */
[----:B------:R-:W3:Y:S01]  /*3fb80*/  LDL.LU.64 R4, [R1+0x1df8] ;  /* 0x001df80001047983 */ /* 0x000ee20000300a00 */
[----:B------:R-:W-:Y:S02]  /*3fb90*/  IMAD R26, R26, 0x100, R10 ;  /* 0x000001001a1a7824 */ /* 0x000fe400078e020a */
[----:B------:R-:W-:Y:S02]  /*3fba0*/  IMAD R27, R27, 0x100, R11 ;  /* 0x000001001b1b7824 */ /* 0x000fe400078e020b */
[----:B--2---:R-:W-:-:S02]  /*3fbb0*/  IMAD R2, R3, 0x100, R2 ;  /* 0x0000010003027824 */ /* 0x004fc400078e0202 */
[----:B------:R-:W-:Y:S02]  /*3fbc0*/  IMAD R3, R9, 0x100, R8 ;  /* 0x0000010009037824 */ /* 0x000fe400078e0208 */
[----:B------:R-:W0:Y:S01]  /*3fbd0*/  LDSM.16.M88.4 R8, [R0+UR5+0x2000] ;  /* 0x002000050008783b */ /* 0x000e220008000200 */
[----:B---3--:R-:W-:Y:S03]  /*3fbe0*/  HMMA.16816.F32 R4, R20, R24, R4 ;  /* 0x000000181404723c */ /* 0x008fe60000001804 */
[----:B------:R-:W2:Y:S01]  /*3fbf0*/  LDL.LU R20, [R1+0x30] ;  /* 0x0000300001147983 */ /* 0x000ea20000300800 */
[----:B0-----:R-:W-:Y:S02]  /*3fc00*/  IMAD.MOV.U32 R25, RZ, RZ, R8 ;  /* 0x000000ffff197224 */ /* 0x001fe400078e0008 */
[----:B------:R-:W-:-:S13]  /*3fc10*/  IMAD.MOV.U32 R24, RZ, RZ, R9 ;  /* 0x000000ffff187224 */ /* 0x000fda00078e0009 */
[----:B------:R-:W-:Y:S04]  /*3fc20*/  STL.64 [R1+0x80], R4 ;  /* 0x0000800401007387 */ /* 0x000fe80000100a00 */
[----:B------:R-:W-:Y:S04]  /*3fc30*/  STL.64 [R1+0x88], R6 ;  /* 0x0000880601007387 */ /* 0x000fe80000100a00 */
[----:B------:R-:W2:Y:S04]  /*3fc40*/  LDL.LU R21, [R1+0x34] ;  /* 0x0000340001157983 */ /* 0x000ea80000300800 */
[----:B------:R-:W2:Y:S04]  /*3fc50*/  LDL.LU R22, [R1+0x38] ;  /* 0x0000380001167983 */ /* 0x000ea80000300800 */
[----:B------:R-:W2:Y:S04]  /*3fc60*/  LDL.LU R23, [R1+0x3c] ;  /* 0x00003c0001177983 */ /* 0x000ea80000300800 */
[----:B------:R0:W-:Y:S04]  /*3fc70*/  STL.64 [R1+0x190], R8 ;  /* 0x0001900801007387 */ /* 0x0001e80000100a00 */
[----:B------:R-:W-:Y:S04]  /*3fc80*/  STL.64 [R1+0x198], R10 ;  /* 0x0001980a01007387 */ /* 0x000fe80000100a00 */
[----:B0-----:R-:W3:Y:S01]  /*3fc90*/  LDL.LU.64 R8, [R1+0x1df0] ;  /* 0x001df00001087983 */ /* 0x001ee20000300a00 */
[----:B------:R-:W-:-:S02]  /*3fca0*/  F2FP.F16.E4M3.UNPACK_B R4, R2 ;  /* 0x00000002ff04723e */ /* 0x000fc400020006ff */
[----:B------:R-:W-:Y:S02]  /*3fcb0*/  F2FP.F16.E4M3.UNPACK_B R6, R3 ;  /* 0x00000003ff06723e */ /* 0x000fe400020006ff */
[----:B------:R-:W-:Y:S02]  /*3fcc0*/  F2FP.F16.E4M3.UNPACK_B R5, R26 ;  /* 0x0000001aff05723e */ /* 0x000fe400020006ff */
[----:B------:R-:W-:Y:S02]  /*3fcd0*/  F2FP.F16.E4M3.UNPACK_B R7, R27 ;  /* 0x0000001bff07723e */ /* 0x000fe400020006ff */
[----:B---3--:R-:W-:Y:S02]  /*3fce0*/  F2FP.F16.E4M3.UNPACK_B R2, R9 ;  /* 0x00000009ff02723e */ /* 0x008fe400020006ff */
[----:B------:R-:W-:Y:S02]  /*3fcf0*/  F2FP.F16.E4M3.UNPACK_B R3, R8 ;  /* 0x00000008ff03723e */ /* 0x000fe400020006ff */
[----:B------:R-:W0:Y:S04]  /*3fd00*/  LDSM.16.M88.4 R8, [R0+UR5+0x2800] ;  /* 0x002800050008783b */ /* 0x000e280008000200 */
[----:B0-----:R-:W-:Y:S04]  /*3fd10*/  STL.64 [R1+0x1a0], R8 ;  /* 0x0001a00801007387 */ /* 0x001fe80000100a00 */
[----:B------:R0:W-:Y:S04]  /*3fd20*/  STL.64 [R1+0x1a8], R10 ;  /* 0x0001a80a01007387 */ /* 0x0001e80000100a00 */
[----:B0-----:R-:W3:Y:S04]  /*3fd30*/  LDL.LU.64 R10, [R1+0x1de8] ;  /* 0x001de800010a7983 */ /* 0x001ee80000300a00 */
[----:B------:R-:W3:Y:S01]  /*3fd40*/  LDL.LU.64 R8, [R1+0x1de0] ;  /* 0x001de00001087983 */ /* 0x000ee20000300a00 */
[----:B--2---:R-:W-:Y:S01]  /*3fd50*/  HMMA.16816.F32 R20, R4, R2, R20 ;  /* 0x000000020414723c */ /* 0x004fe20000001814 */
[----:B------:R-:W-:-:S02]  /*3fd60*/  F2FP.F16.E4M3.UNPACK_B R2, R18 ;  /* 0x00000012ff02723e */ /* 0x000fc400020006ff */
[----:B------:R-:W2:-:S15]  /*3fd70*/  LDL.LU R18, [R1+0x1ddc] ;  /* 0x001ddc0001127983 */ /* 0x000e9e0000300800 */
[----:B------:R-:W-:Y:S01]  /*3fd80*/  NOP ;  /* 0x0000000000007918 */ /* 0x000fe20000000000 */
[----:B------:R-:W-:Y:S04]  /*3fd90*/  STL.64 [R1+0xe0], R20 ;  /* 0x0000e01401007387 */ /* 0x000fe80000100a00 */
[----:B------:R-:W-:Y:S04]  /*3fda0*/  STL.64 [R1+0xe8], R22 ;  /* 0x0000e81601007387 */ /* 0x000fe80000100a00 */
[----:B------:R-:W0:Y:S01]  /*3fdb0*/  LDSM.16.M88.4 R20, [R0+UR5+0x3000] ;  /* 0x003000050014783b */ /* 0x000e220008000200 */
[----:B------:R-:W-:-:S03]  /*3fdc0*/  F2FP.F16.E4M3.UNPACK_B R3, R19 ;  /* 0x00000013ff03723e */ /* 0x000fc600020006ff */
[----:B------:R-:W2:Y:S04]  /*3fdd0*/  LDL.LU R19, [R1+0x1dd8] ;  /* 0x001dd80001137983 */ /* 0x000ea80000300800 */
[----:B0-----:R-:W-:Y:S04]  /*3fde0*/  STL.64 [R1+0x180], R20 ;  /* 0x0001801401007387 */ /* 0x001fe80000100a00 */
[----:B------:R-:W-:Y:S04]  /*3fdf0*/  STL.64 [R1+0x188], R22 ;  /* 0x0001881601007387 */ /* 0x000fe80000100a00 */
[----:B------:R-:W0:Y:S01]  /*3fe00*/  LDSM.16.M88.4 R20, [R0+UR5+0x3800] ;  /* 0x003800050014783b */ /* 0x000e220008000200 */
[----:B---3--:R-:W-:Y:S01]  /*3fe10*/  HMMA.16816.F32 R8, R4, R2, R8 ;  /* 0x000000020408723c */ /* 0x008fe20000001808 */
[----:B------:R-:W-:-:S02]  /*3fe20*/  F2FP.F16.E4M3.UNPACK_B R2, R14 ;  /* 0x0000000eff02723e */ /* 0x000fc400020006ff */
[----:B------:R-:W3:Y:S01]  /*3fe30*/  LDL.LU R14, [R1+0x1dd4] ;  /* 0x001dd400010e7983 */ /* 0x000ee20000300800 */
[----:B------:R-:W-:-:S15]  /*3fe40*/  F2FP.F16.E4M3.UNPACK_B R3, R15 ;  /* 0x0000000fff03723e */ /* 0x000fde00020006ff */
[----:B------:R-:W-:Y:S04]  /*3fe50*/  STL.64 [R1+0x70], R8 ;  /* 0x0000700801007387 */ /* 0x000fe80000100a00 */
[----:B------:R2:W-:Y:S04]  /*3fe60*/  STL.64 [R1+0x78], R10 ;  /* 0x0000780a01007387 */ /* 0x0005e80000100a00 */
[----:B------:R-:W3:Y:S01]  /*3fe70*/  LDL.LU R15, [R1+0x1dd0] ;  /* 0x001dd000010f7983 */ /* 0x000ee20000300800 */
[----:B--2---:R-:W-:Y:S03]  /*3fe80*/  HMMA.16816.F32 R8, R4, R2, R16 ;  /* 0x000000020408723c */ /* 0x004fe60000001810 */
[----:B------:R-:W2:Y:S04]  /*3fe90*/  LDL.LU R16, [R1] ;  /* 0x0000000001107983 */ /* 0x000ea80000300800 */
[----:B0-----:R-:W-:Y:S04]  /*3fea0*/  STL.64 [R1+0x170], R20 ;  /* 0x0001701401007387 */ /* 0x001fe80000100a00 */
[----:B------:R-:W-:Y:S04]  /*3feb0*/  STL.64 [R1+0x178], R22 ;  /* 0x0001781601007387 */ /* 0x000fe80000100a00 */
[----:B------:R-:W2:Y:S04]  /*3fec0*/  LDL.LU R17, [R1+0x4] ;  /* 0x0000040001117983 */ /* 0x000ea80000300800 */
[----:B------:R-:W2:Y:S04]  /*3fed0*/  LDL.LU R18, [R1+0x8] ;  /* 0x0000080001127983 */ /* 0x000ea80000300800 */
[----:B------:R-:W2:Y:S01]  /*3fee0*/  LDL.LU R19, [R1+0xc] ;  /* 0x00000c0001137983 */ /* 0x000ea20000300800 */
[----:B------:R-:W-:-:S02]  /*3fef0*/  F2FP.F16.E4M3.UNPACK_B R2, R29 ;  /* 0x0000001dff02723e */ /* 0x000fc400020006ff */
[----:B------:R-:W-:Y:S01]  /*3ff00*/  F2FP.F16.E4M3.UNPACK_B R3, R28 ;  /* 0x0000001cff03723e */ /* 0x000fe200020006ff */
[----:B------:R-:W-:Y:S04]  /*3ff10*/  STL.64 [R1+0x1d28], R10 ;  /* 0x001d280a01007387 */ /* 0x000fe80000100a00 */
[----:B------:R-:W-:Y:S04]  /*3ff20*/  STL.64 [R1+0x1d20], R8 ;  /* 0x001d200801007387 */ /* 0x000fe80000100a00 */
[----:B------:R-:W0:Y:S04]  /*3ff30*/  LDSM.16.M88.4 R8, [R0+UR5+0x4000] ;  /* 0x004000050008783b */ /* 0x000e280008000200 */
[----:B0-----:R-:W-:Y:S04]  /*3ff40*/  STL.64 [R1+0x160], R8 ;  /* 0x0001600801007387 */ /* 0x001fe80000100a00 */
[----:B------:R0:W-:Y:S04]  /*3ff50*/  STL.64 [R1+0x168], R10 ;  /* 0x0001680a01007387 */ /* 0x0001e80000100a00 */
[----:B0-----:R-:W4:Y:S04]  /*3ff60*/  LDL R10, [R1+0x1a0] ;  /* 0x0001a000010a7983 */ /* 0x001f280000100800 */
[----:B------:R-:W5:Y:S04]  /*3ff70*/  LDL R11, [R1+0x1a4] ;  /* 0x0001a400010b7983 */ /* 0x000f680000100800 */
[----:B------:R-:W4:Y:S04]  /*3ff80*/  LDL.LU R20, [R1+0x20] ;  /* 0x0000200001147983 */ /* 0x000f280000300800 */
[----:B------:R-:W4:Y:S04]  /*3ff90*/  LDL.LU R21, [R1+0x24] ;  /* 0x0000240001157983 */ /* 0x000f280000300800 */
[----:B------:R-:W4:Y:S04]  /*3ffa0*/  LDL.LU R22, [R1+0x28] ;  /* 0x0000280001167983 */ /* 0x000f280000300800 */
[----:B------:R-:W4:Y:S01]  /*3ffb0*/  LDL.LU R23, [R1+0x2c] ;  /* 0x00002c0001177983 */ /* 0x000f220000300800 */
[----:B---3--:R-:W-:Y:S01]  /*3ffc0*/  HMMA.16816.F32 R12, R4, R2, R12 ;  /* 0x00000002040c723c */ /* 0x008fe2000000180c */
[----:B------:R-:W-:-:S02]  /*3ffd0*/  F2FP.F16.E4M3.UNPACK_B R2, R25 ;  /* 0x00000019ff02723e */ /* 0x000fc400020006ff */
[----:B------:R-:W-:Y:S02]  /*3ffe0*/  F2FP.F16.E4M3.UNPACK_B R3, R24 ;  /* 0x00000018ff03723e */ /* 0x000fe400020006ff */
[----:B------:R-:W0:-:S14]  /*3fff0*/  LDSM.16.M88.4 R24, [R0+UR5+0x4800] ;  /* 0x004800050018783b */ /* 0x000e1c0008000200 */
[----:B------:R1:W-:Y:S04]  /*40000*/  STL.64 [R1+0x1d38], R14 ;  /* 0x001d380e01007387 */ /* 0x0003e80000100a00 */
[----:B------:R-:W-:Y:S04]  /*40010*/  STL.64 [R1+0x1d30], R12 ;  /* 0x001d300c01007387 */ /* 0x000fe80000100a00 */
[----:B0-----:R0:W-:Y:S01]  /*40020*/  STL.64 [R1+0x150], R24 ;  /* 0x0001501801007387 */ /* 0x0011e20000100a00 */
[----:B-1----:R-:W-:-:S03]  /*40030*/  IMAD.MOV.U32 R15, RZ, RZ, R24 ;  /* 0x000000ffff0f7224 */ /* 0x002fc600078e0018 */
[----:B------:R1:W-:Y:S01]  /*40040*/  STL.64 [R1+0x158], R26 ;  /* 0x0001581a01007387 */ /* 0x0003e20000100a00 */
[----:B------:R-:W-:-:S03]  /*40050*/  IMAD.MOV.U32 R14, RZ, RZ, R25 ;  /* 0x000000ffff0e7224 */ /* 0x000fc600078e0019 */
[----:B0-----:R-:W3:Y:S04]  /*40060*/  LDL.LU R24, [R1+0x10] ;  /* 0x0000100001187983 */ /* 0x001ee80000300800 */
[----:B------:R-:W3:Y:S04]  /*40070*/  LDL.LU R25, [R1+0x14] ;  /* 0x0000140001197983 */ /* 0x000ee80000300800 */
[----:B-1----:R-:W3:Y:S04]  /*40080*/  LDL.LU R26, [R1+0x18] ;  /* 0x00001800011a7983 */ /* 0x002ee80000300800 */
[----:B------:R-:W3:Y:S01]  /*40090*/  LDL.LU R27, [R1+0x1c] ;  /* 0x00001c00011b7983 */ /* 0x000ee20000300800 */
[----:B--2---:R-:W-:Y:S01]  /*400a0*/  HMMA.16816.F32 R16, R4, R2, R16 ;  /* 0x000000020410723c */ /* 0x004fe20000001810 */
[----:B------:R-:W-:-:S02]  /*400b0*/  IMAD.MOV.U32 R28, RZ, RZ, R8 ;  /* 0x000000ffff1c7224 */ /* 0x000fc400078e0008 */
[----:B------:R-:W-:Y:S01]  /*400c0*/  IMAD.MOV.U32 R29, RZ, RZ, R9 ;  /* 0x000000ffff1d7224 */ /* 0x000fe200078e0009 */
[----:B---3--:R0:W-:Y:S04]  /*400d0*/  STL.64 [R1+0x1dc8], R26 ;  /* 0x001dc81a01007387 */ /* 0x0081e80000100a00 */
[----:B0-----:R-:W2:Y:S04]  /*400e0*/  LDL R26, [R1+0x180] ;  /* 0x00018000011a7983 */ /* 0x001ea80000100800 */
[----:B------:R-:W3:Y:S01]  /*400f0*/  LDL R27, [R1+0x184] ;  /* 0x00018400011b7983 */ /* 0x000ee20000100800 */
[----:B----4-:R-:W-:-:S02]  /*40100*/  F2FP.F16.E4M3.UNPACK_B R2, R10 ;  /* 0x0000000aff02723e */ /* 0x010fc400020006ff */
[----:B-----5:R-:W-:Y:S02]  /*40110*/  F2FP.F16.E4M3.UNPACK_B R3, R11 ;  /* 0x0000000bff03723e */ /* 0x020fe400020006ff */
[----:B------:R-:W0:Y:S04]  /*40120*/  LDSM.16.M88.4 R8, [R0+UR5+0x5000] ;  /* 0x005000050008783b */ /* 0x000e280008000200 */
[----:B------:R-:W-:Y:S01]  /*40130*/  STL.64 [R1+0x1dc0], R24 ;  /* 0x001dc01801007387 */ /* 0x000fe20000100a00 */
[----:B------:R-:W-:Y:S03]  /*40140*/  HMMA.16816.F32 R20, R4, R2, R20 ;  /* 0x000000020414723c */ /* 0x000fe60000001814 */
[----:B------:R1:W-:Y:S04]  /*40150*/  STL [R1+0x1d1c], R16 ;  /* 0x001d1c1001007387 */ /* 0x0003e80000100800 */
[----:B------:R4:W-:Y:S04]  /*40160*/  STL [R1+0x1d18], R17 ;  /* 0x001d181101007387 */ /* 0x0009e80000100800 */
[----:B------:R5:W-:Y:S04]  /*40170*/  STL [R1+0x1d14], R18 ;  /* 0x001d141201007387 */ /* 0x000be80000100800 */
[----:B------:R5:W-:Y:S04]  /*40180*/  STL [R1+0x1d10], R19 ;  /* 0x001d101301007387 */ /* 0x000be80000100800 */
[----:B-1----:R-:W3:Y:S04]  /*40190*/  LDL.LU R16, [R1+0x40] ;  /* 0x0000400001107983 */ /* 0x002ee80000300800 */
[----:B----4-:R-:W4:Y:S04]  /*401a0*/  LDL.LU R17, [R1+0x44] ;  /* 0x0000440001117983 */ /* 0x010f280000300800 */
[----:B-----5:R-:W4:Y:S04]  /*401b0*/  LDL.LU R18, [R1+0x48] ;  /* 0x0000480001127983 */ /* 0x020f280000300800 */
[----:B------:R-:W4:Y:S04]  /*401c0*/  LDL.LU R19, [R1+0x4c] ;  /* 0x00004c0001137983 */ /* 0x000f280000300800 */
[----:B0-----:R0:W-:Y:S01]  /*401d0*/  STL.64 [R1+0x140], R8 ;  /* 0x0001400801007387 */ /* 0x0011e20000100a00 */
[----:B------:R-:W-:-:S03]  /*401e0*/  IMAD.MOV.U32 R13, RZ, RZ, R8 ;  /* 0x000000ffff0d7224 */ /* 0x000fc600078e0008 */
[----:B------:R1:W-:Y:S01]  /*401f0*/  STL.64 [R1+0x148], R10 ;  /* 0x0001480a01007387 */ /* 0x0003e20000100a00 */
[----:B------:R-:W-:-:S03]  /*40200*/  IMAD.MOV.U32 R12, RZ, RZ, R9 ;  /* 0x000000ffff0c7224 */ /* 0x000fc600078e0009 */
[----:B0-----:R-:W5:Y:S04]  /*40210*/  LDL.LU R8, [R1+0x90] ;  /* 0x0000900001087983 */ /* 0x001f680000300800 */
[----:B------:R-:W5:Y:S04]  /*40220*/  LDL.LU R9, [R1+0x94] ;  /* 0x0000940001097983 */ /* 0x000f680000300800 */
[----:B-1----:R-:W5:Y:S04]  /*40230*/  LDL.LU R10, [R1+0x98] ;  /* 0x00009800010a7983 */ /* 0x002f680000300800 */
[----:B------:R-:W5:Y:S04]  /*40240*/  LDL.LU R11, [R1+0x9c] ;  /* 0x00009c00010b7983 */ /* 0x000f680000300800 */
[----:B------:R0:W-:Y:S04]  /*40250*/  STL [R1+0x1d60], R20 ;  /* 0x001d601401007387 */ /* 0x0001e80000100800 */
[----:B------:R1:W-:Y:S04]  /*40260*/  STL [R1+0x1d5c], R21 ;  /* 0x001d5c1501007387 */ /* 0x0003e80000100800 */
[----:B------:R1:W-:Y:S04]  /*40270*/  STL [R1+0x1d58], R22 ;  /* 0x001d581601007387 */ /* 0x0003e80000100800 */
[----:B------:R1:W-:Y:S04]  /*40280*/  STL [R1+0x1d40], R23 ;  /* 0x001d401701007387 */ /* 0x0003e80000100800 */
[----:B0-----:R-:W4:Y:S04]  /*40290*/  LDL.LU R20, [R1+0x50] ;  /* 0x0000500001147983 */ /* 0x001f280000300800 */
[----:B-1----:R-:W4:Y:S04]  /*402a0*/  LDL.LU R21, [R1+0x54] ;  /* 0x0000540001157983 */ /* 0x002f280000300800 */
[----:B------:R-:W4:Y:S04]  /*402b0*/  LDL.LU R22, [R1+0x58] ;  /* 0x0000580001167983 */ /* 0x000f280000300800 */
[----:B------:R-:W4:Y:S01]  /*402c0*/  LDL.LU R23, [R1+0x5c] ;  /* 0x00005c0001177983 */ /* 0x000f220000300800 */
[----:B--2---:R-:W-:-:S02]  /*402d0*/  F2FP.F16.E4M3.UNPACK_B R2, R26 ;  /* 0x0000001aff02723e */ /* 0x004fc400020006ff */
[----:B---3--:R-:W-:Y:S02]  /*402e0*/  F2FP.F16.E4M3.UNPACK_B R3, R27 ;  /* 0x0000001bff03723e */ /* 0x008fe400020006ff */
[----:B------:R-:W0:Y:S04]  /*402f0*/  LDSM.16.M88.4 R24, [R0+UR5+0x5800] ;  /* 0x005800050018783b */ /* 0x000e280008000200 */
[----:B0-----:R-:W-:Y:S04]  /*40300*/  STL.64 [R1+0x130], R24 ;  /* 0x0001301801007387 */ /* 0x001fe80000100a00 */
[----:B------:R0:W-:Y:S04]  /*40310*/  STL.64 [R1+0x138], R26 ;  /* 0x0001381a01007387 */ /* 0x0001e80000100a00 */
[----:B0-----:R-:W2:Y:S04]  /*40320*/  LDL.LU.64 R26, [R1+0x1dc8] ;  /* 0x001dc800011a7983 */ /* 0x001ea80000300a00 */
[----:B------:R-:W2:Y:S02]  /*40330*/  LDL.LU.64 R24, [R1+0x1dc0] ;  /* 0x001dc00001187983 */ /* 0x000ea40000300a00 */
[----:B--2---:R-:W-:Y:S02]  /*40340*/  HMMA.16816.F32 R24, R4, R2, R24 ;  /* 0x000000020418723c */ /* 0x004fe40000001818 */
[----:B------:R-:W2:Y:S04]  /*40350*/  LDL R2, [R1+0x170] ;  /* 0x0001700001027983 */ /* 0x000ea80000100800 */
[----:B------:R-:W3:-:S13]  /*40360*/  LDL R3, [R1+0x174] ;  /* 0x0001740001037983 */ /* 0x000eda0000100800 */
[----:B------:R-:W-:Y:S04]  /*40370*/  STL.64 [R1+0x1d50], R26 ;  /* 0x001d501a01007387 */ /* 0x000fe80000100a00 */
[----:B------:R-:W-:Y:S04]  /*40380*/  STL.64 [R1+0x1d48], R24 ;  /* 0x001d481801007387 */ /* 0x000fe80000100a00 */
[----:B------:R-:W0:Y:S04]  /*40390*/  LDSM.16.M88.4 R24, [R0+UR5+0x6000] ;  /* 0x006000050018783b */ /* 0x000e280008000200 */
[----:B0-----:R-:W-:Y:S04]  /*403a0*/  STL.64 [R1+0x120], R24 ;  /* 0x0001201801007387 */ /* 0x001fe80000100a00 */
[----:B------:R4:W-:Y:S01]  /*403b0*/  STL.64 [R1+0x128], R26 ;  /* 0x0001281a01007387 */ /* 0x0009e20000100a00 */
[----:B--2---:R-:W-:-:S02]  /*403c0*/  F2FP.F16.E4M3.UNPACK_B R2, R2 ;  /* 0x00000002ff02723e */ /* 0x004fc400020006ff */
[----:B---3--:R-:W-:-:S07]  /*403d0*/  F2FP.F16.E4M3.UNPACK_B R3, R3 ;  /* 0x00000003ff03723e */ /* 0x008fce00020006ff */
[----:B----4-:R-:W-:Y:S01]  /*403e0*/  HMMA.16816.F32 R24, R4, R2, R16 ;  /* 0x000000020418723c */ /* 0x010fe20000001810 */
[----:B------:R-:W-:Y:S02]  /*403f0*/  F2FP.F16.E4M3.UNPACK_B R2, R28 ;  /* 0x0000001cff02723e */ /* 0x000fe400020006ff */
[----:B------:R-:W-:-:S15]  /*40400*/  F2FP.F16.E4M3.UNPACK_B R3, R29 ;  /* 0x0000001dff03723e */ /* 0x000fde00020006ff */
[----:B------:R-:W-:Y:S01]  /*40410*/  NOP ;  /* 0x0000000000007918 */ /* 0x000fe20000000000 */
[----:B------:R-:W-:Y:S02]  /*40420*/  IMAD.MOV.U32 R19, RZ, RZ, R27 ;  /* 0x000000ffff137224 */ /* 0x000fe400078e001b */
[----:B------:R-:W-:Y:S02]  /*40430*/  IMAD.MOV.U32 R18, RZ, RZ, R26 ;  /* 0x000000ffff127224 */ /* 0x000fe400078e001a */
[----:B------:R-:W-:Y:S02]  /*40440*/  IMAD.MOV.U32 R17, RZ, RZ, R25 ;  /* 0x000000ffff117224 */ /* 0x000fe400078e0019 */
[----:B------:R-:W-:Y:S01]  /*40450*/  IMAD.MOV.U32 R16, RZ, RZ, R24 ;  /* 0x000000ffff107224 */ /* 0x000fe200078e0018 */
[----:B------:R-:W-:Y:S04]  /*40460*/  STL [R1+0x1d80], R19 ;  /* 0x001d801301007387 */ /* 0x000fe80000100800 */
[----:B------:R-:W-:Y:S04]  /*40470*/  STL [R1+0x1d6c], R18 ;  /* 0x001d6c1201007387 */ /* 0x000fe80000100800 */
[----:B------:R-:W-:Y:S04]  /*40480*/  STL [R1+0x1d68], R17 ;  /* 0x001d681101007387 */ /* 0x000fe80000100800 */
[----:B------:R0:W-:Y:S04]  /*40490*/  STL [R1+0x1d64], R16 ;  /* 0x001d641001007387 */ /* 0x0001e80000100800 */
[----:B------:R-:W2:Y:S04]  /*404a0*/  LDL.LU R28, [R1+0x1dbc] ;  /* 0x001dbc00011c7983 */ /* 0x000ea80000300800 */
[----:B------:R-:W3:Y:S04]  /*404b0*/  LDL.LU R29, [R1+0x1db8] ;  /* 0x001db800011d7983 */ /* 0x000ee80000300800 */
[----:B------:R-:W1:Y:S01]  /*404c0*/  LDSM.16.M88.4 R24, [R0+UR5+0x6800] ;  /* 0x006800050018783b */ /* 0x000e620008000200 */
[----:B0-----:R-:W-:Y:S01]  /*404d0*/  HMMA.16816.F32 R16, R4, R2, R20 ;  /* 0x000000020410723c */ /* 0x001fe20000001814 */
[----:B------:R-:W-:-:S02]  /*404e0*/  F2FP.F16.E4M3.UNPACK_B R2, R15 ;  /* 0x0000000fff02723e */ /* 0x000fc400020006ff */
[----:B------:R-:W-:Y:S01]  /*404f0*/  F2FP.F16.E4M3.UNPACK_B R3, R14 ;  /* 0x0000000eff03723e */ /* 0x000fe200020006ff */
[----:B-1----:R-:W-:Y:S04]  /*40500*/  STL.64 [R1+0x110], R24 ;  /* 0x0001101801007387 */ /* 0x002fe80000100a00 */
[----:B------:R-:W-:Y:S11]  /*40510*/  STL.64 [R1+0x118], R26 ;  /* 0x0001181a01007387 */ /* 0x000ff60000100a00 */
[----:B------:R-:W-:Y:S04]  /*40520*/  STL.64 [R1+0x10], R16 ;  /* 0x0000101001007387 */ /* 0x000fe80000100a00 */
[----:B------:R-:W-:Y:S04]  /*40530*/  STL.64 [R1+0x18], R18 ;  /* 0x0000181201007387 */ /* 0x000fe80000100a00 */
[----:B------:R-:W0:Y:S01]  /*40540*/  LDSM.16.M88.4 R16, [R0+UR5+0x7000] ;  /* 0x007000050010783b */ /* 0x000e220008000200 */
[----:B-----5:R-:W-:Y:S03]  /*40550*/  HMMA.16816.F32 R20, R4, R2, R8 ;  /* 0x000000020414723c */ /* 0x020fe60000001808 */
[----:B0-----:R0:W-:Y:S04]  /*40560*/  STL.64 [R1+0x100], R16 ;  /* 0x0001001001007387 */ /* 0x0011e80000100a00 */
[----:B------:R-:W-:Y:S04]  /*40570*/  STL.64 [R1+0x108], R18 ;  /* 0x0001081201007387 */ /* 0x000fe80000100a00 */
[----:B------:R-:W4:Y:S08]  /*40580*/  LDL.LU R8, [R1+0x60] ;  /* 0x0000600001087983 */ /* 0x000f300000300800 */
[----:B------:R1:W-:Y:S04]  /*40590*/  STL.64 [R1+0x50], R20 ;  /* 0x0000501401007387 */ /* 0x0003e80000100a00 */
[----:B------:R5:W-:Y:S04]  /*405a0*/  STL.64 [R1+0x58], R22 ;  /* 0x0000581601007387 */ /* 0x000be80000100a00 */
[----:B------:R-:W4:Y:S04]  /*405b0*/  LDL.LU R9, [R1+0x64] ;  /* 0x0000640001097983 */ /* 0x000f280000300800 */
[----:B0-----:R-:W4:Y:S04]  /*405c0*/  LDL.LU R16, [R1+0x940] ;  /* 0x0009400001107983 */ /* 0x001f280000300800 */
[----:B-1----:R-:W4:Y:S01]  /*405d0*/  LDL.LU R20, [R1+0x950] ;  /* 0x0009500001147983 */ /* 0x002f220000300800 */
[----:B--2---:R-:W-:-:S02]  /*405e0*/  IMAD.MOV.U32 R11, RZ, RZ, R28 ;  /* 0x000000ffff0b7224 */ /* 0x004fc400078e001c */
[----:B---3--:R-:W-:Y:S01]  /*405f0*/  IMAD.MOV.U32 R10, RZ, RZ, R29 ;  /* 0x000000ffff0a7224 */ /* 0x008fe200078e001d */
[----:B------:R-:W2:Y:S04]  /*40600*/  LDL.LU R28, [R1+0x94c] ;  /* 0x00094c00011c7983 */ /* 0x000ea80000300800 */
[----:B------:R-:W4:Y:S04]  /*40610*/  LDL.LU R21, [R1+0x948] ;  /* 0x0009480001157983 */ /* 0x000f280000300800 */
[----:B------:R-:W3:Y:S04]  /*40620*/  LDL.LU R29, [R1+0x944] ;  /* 0x00094400011d7983 */ /* 0x000ee80000300800 */
[----:B-----5:R-:W5:Y:S04]  /*40630*/  LDL.LU R22, [R1+0x958] ;  /* 0x0009580001167983 */ /* 0x020f680000300800 */
[----:B------:R-:W5:Y:S04]  /*40640*/  LDL.LU R23, [R1+0x954] ;  /* 0x0009540001177983 */ /* 0x000f680000300800 */
[----:B-----5:R-:W-:Y:S04]  /*40650*/  STL.64 [R1+0x1d78], R22 ;  /* 0x001d781601007387 */ /* 0x020fe80000100a00 */
[----:B----4-:R0:W-:Y:S04]  /*40660*/  STL.64 [R1+0x1d70], R20 ;  /* 0x001d701401007387 */ /* 0x0101e80000100a00 */
[----:B0-----:R-:W4:Y:S04]  /*40670*/  LDL.LU R20, [R1+0xd0] ;  /* 0x0000d00001147983 */ /* 0x001f280000300800 */
[----:B------:R-:W4:Y:S04]  /*40680*/  LDL.LU R21, [R1+0xd4] ;  /* 0x0000d40001157983 */ /* 0x000f280000300800 */
[----:B------:R-:W5:Y:S04]  /*40690*/  LDL.LU R22, [R1+0xd8] ;  /* 0x0000d80001167983 */ /* 0x000f680000300800 */
[----:B------:R-:W5:Y:S04]  /*406a0*/  LDL.LU R23, [R1+0xdc] ;  /* 0x0000dc0001177983 */ /* 0x000f680000300800 */
[----:B-----5:R-:W-:Y:S04]  /*406b0*/  STL.64 [R1+0x1d90], R22 ;  /* 0x001d901601007387 */ /* 0x020fe80000100a00 */
[----:B----4-:R0:W-:Y:S04]  /*406c0*/  STL.64 [R1+0x1d88], R20 ;  /* 0x001d881401007387 */ /* 0x0101e80000100a00 */
[----:B0-----:R-:W4:Y:S04]  /*406d0*/  LDL.LU R20, [R1+0xc0] ;  /* 0x0000c00001147983 */ /* 0x001f280000300800 */
[----:B------:R-:W4:Y:S04]  /*406e0*/  LDL.LU R21, [R1+0xc4] ;  /* 0x0000c40001157983 */ /* 0x000f280000300800 */
[----:B------:R-:W5:Y:S04]  /*406f0*/  LDL.LU R22, [R1+0xc8] ;  /* 0x0000c80001167983 */ /* 0x000f680000300800 */
[----:B------:R-:W5:Y:S01]  /*40700*/  LDL.LU R23, [R1+0xcc] ;  /* 0x0000cc0001177983 */ /* 0x000f620000300800 */
[----:B------:R-:W-:-:S02]  /*40710*/  F2FP.F16.E4M3.UNPACK_B R2, R13 ;  /* 0x0000000dff02723e */ /* 0x000fc400020006ff */
[----:B------:R-:W-:Y:S02]  /*40720*/  F2FP.F16.E4M3.UNPACK_B R3, R12 ;  /* 0x0000000cff03723e */ /* 0x000fe400020006ff */
[----:B------:R-:W0:Y:S04]  /*40730*/  LDSM.16.M88.4 R12, [R0+UR5+0x7800] ;  /* 0x00780005000c783b */ /* 0x000e280008000200 */
[----:B-----5:R-:W-:Y:S04]  /*40740*/  STL.64 [R1+0x1da0], R22 ;  /* 0x001da01601007387 */ /* 0x020fe80000100a00 */
[----:B----4-:R1:W-:Y:S04]  /*40750*/  STL.64 [R1+0x1d98], R20 ;  /* 0x001d981401007387 */ /* 0x0103e80000100a00 */
[----:B-1----:R-:W4:Y:S04]  /*40760*/  LDL.LU R20, [R1+0xb0] ;  /* 0x0000b00001147983 */ /* 0x002f280000300800 */
[----:B------:R-:W4:Y:S04]  /*40770*/  LDL.LU R21, [R1+0xb4] ;  /* 0x0000b40001157983 */ /* 0x000f280000300800 */
[----:B------:R-:W5:Y:S04]  /*40780*/  LDL.LU R22, [R1+0xb8] ;  /* 0x0000b80001167983 */ /* 0x000f680000300800 */
[----:B------:R-:W5:Y:S01]  /*40790*/  LDL.LU R23, [R1+0xbc] ;  /* 0x0000bc0001177983 */ /* 0x000f620000300800 */
[----:B------:R-:W-:Y:S03]  /*407a0*/  HMMA.16816.F32 R8, R4, R2, R8 ;  /* 0x000000020408723c */ /* 0x000fe60000001808 */
[----:B-----5:R-:W-:Y:S04]  /*407b0*/  STL.64 [R1+0x1db0], R22 ;  /* 0x001db01601007387 */ /* 0x020fe80000100a00 */
[----:B----4-:R1:W-:Y:S04]  /*407c0*/  STL.64 [R1+0x1da8], R20 ;  /* 0x001da81401007387 */ /* 0x0103e80000100a00 */
[----:B-1----:R-:W4:Y:S04]  /*407d0*/  LDL.LU R20, [R1+0xa0] ;  /* 0x0000a00001147983 */ /* 0x002f280000300800 */
[----:B------:R-:W4:Y:S04]  /*407e0*/  LDL.LU R21, [R1+0xa4] ;  /* 0x0000a40001157983 */ /* 0x000f280000300800 */
[----:B------:R-:W4:Y:S04]  /*407f0*/  LDL.LU R22, [R1+0xa8] ;  /* 0x0000a80001167983 */ /* 0x000f280000300800 */
[----:B------:R-:W4:Y:S04]  /*40800*/  LDL.LU R23, [R1+0xac] ;  /* 0x0000ac0001177983 */ /* 0x000f280000300800 */
[----:B------:R-:W5:Y:S04]  /*40810*/  LDL.LU R24, [R1+0x80] ;  /* 0x0000800001187983 */ /* 0x000f680000300800 */
[----:B------:R-:W5:Y:S04]  /*40820*/  LDL.LU R25, [R1+0x84] ;  /* 0x0000840001197983 */ /* 0x000f680000300800 */
[----:B------:R-:W5:Y:S04]  /*40830*/  LDL.LU R26, [R1+0x88] ;  /* 0x00008800011a7983 */ /* 0x000f680000300800 */
[----:B------:R-:W5:Y:S04]  /*40840*/  LDL.LU R27, [R1+0x8c] ;  /* 0x00008c00011b7983 */ /* 0x000f680000300800 */
[----:B0-----:R0:W-:Y:S04]  /*40850*/  STL.64 [R1+0xf0], R12 ;  /* 0x0000f00c01007387 */ /* 0x0011e80000100a00 */
[----:B------:R1:W-:Y:S04]  /*40860*/  STL.64 [R1+0xf8], R14 ;  /* 0x0000f80e01007387 */ /* 0x0003e80000100a00 */
[----:B------:R-:W2:Y:S04]  /*40870*/  LDL.LU R0, [R1+0x93c] ;  /* 0x00093c0001007983 */ /* 0x000ea80000300800 */
[----:B------:R-:W2:Y:S04]  /*40880*/  LDL R2, [R1+0x130] ;  /* 0x0001300001027983 */ /* 0x000ea80000100800 */
[----:B------:R-:W3:Y:S04]  /*40890*/  LDL R3, [R1+0x134] ;  /* 0x0001340001037983 */ /* 0x000ee80000100800 */
[----:B------:R1:W-:Y:S01]  /*408a0*/  STL.64 [R1+0x40], R8 ;  /* 0x0000400801007387 */ /* 0x0003e20000100a00 */
[----:B------:R-:W-:-:S02]  /*408b0*/  IMAD.MOV.U32 R19, RZ, RZ, R17 ;  /* 0x000000ffff137224 */ /* 0x000fc400078e0011 */
[----:B------:R-:W-:Y:S01]  /*408c0*/  IMAD.MOV.U32 R18, RZ, RZ, R12 ;  /* 0x000000ffff127224 */ /* 0x000fe200078e000c */
[----:B------:R1:W-:Y:S01]  /*408d0*/  STL.64 [R1+0x48], R10 ;  /* 0x0000480a01007387 */ /* 0x0003e20000100a00 */
[----:B------:R-:W-:-:S03]  /*408e0*/  IMAD.MOV.U32 R17, RZ, RZ, R13 ;  /* 0x000000ffff117224 */ /* 0x000fc600078e000d */
[----:B0-----:R-:W5:Y:S04]  /*408f0*/  LDL.LU R12, [R1+0xe0] ;  /* 0x0000e000010c7983 */ /* 0x001f680000300800 */
[----:B------:R-:W5:Y:S04]  /*40900*/  LDL.LU R13, [R1+0xe4] ;  /* 0x0000e400010d7983 */ /* 0x000f680000300800 */
[----:B-1----:R-:W5:Y:S04]  /*40910*/  LDL.LU R14, [R1+0xe8] ;  /* 0x0000e800010e7983 */ /* 0x002f680000300800 */
[----:B------:R-:W5:Y:S04]  /*40920*/  LDL.LU R15, [R1+0xec] ;  /* 0x0000ec00010f7983 */ /* 0x000f680000300800 */
[----:B------:R-:W5:Y:S04]  /*40930*/  LDL.LU R8, [R1+0x70] ;  /* 0x0000700001087983 */ /* 0x000f680000300800 */
[----:B------:R-:W5:Y:S04]  /*40940*/  LDL.LU R9, [R1+0x74] ;  /* 0x0000740001097983 */ /* 0x000f680000300800 */
[----:B------:R-:W5:Y:S04]  /*40950*/  LDL.LU R10, [R1+0x78] ;  /* 0x00007800010a7983 */ /* 0x000f680000300800 */
[----:B------:R-:W5:Y:S01]  /*40960*/  LDL.LU R11, [R1+0x7c] ;  /* 0x00007c00010b7983 */ /* 0x000f620000300800 */
[----:B--2---:R-:W-:-:S02]  /*40970*/  F2FP.F16.E4M3.UNPACK_B R2, R2 ;  /* 0x00000002ff02723e */ /* 0x004fc400020006ff */
[----:B---3--:R-:W-:-:S07]  /*40980*/  F2FP.F16.E4M3.UNPACK_B R3, R3 ;  /* 0x00000003ff03723e */ /* 0x008fce00020006ff */
[----:B----4-:R-:W-:-:S15]  /*40990*/  HMMA.16816.F32 R20, R4, R2, R20 ;  /* 0x000000020414723c */ /* 0x010fde0000001814 */
[----:B------:R-:W-:-:S04]  /*409a0*/  NOP ;  /* 0x0000000000007918 */ /* 0x000fc80000000000 */
[----:B------:R-:W-:Y:S04]  /*409b0*/  STL.64 [R1+0x60], R20 ;  /* 0x0000601401007387 */ /* 0x000fe80000100a00 */
[----:B------:R0:W-:Y:S04]  /*409c0*/  STL.64 [R1+0x68], R22 ;  /* 0x0000681601007387 */ /* 0x0001e80000100a00 */
[----:B0-----:R-:W2:Y:S04]  /*409d0*/  LDL.LU.64 R22, [R1+0x1db0] ;  /* 0x001db00001167983 */ /* 0x001ea80000300a00 */
[----:B------:R-:W2:Y:S04]  /*409e0*/  LDL.LU.64 R20, [R1+0x1da8] ;  /* 0x001da80001147983 */ /* 0x000ea80000300a00 */
[----:B------:R-:W3:Y:S04]  /*409f0*/  LDL R2, [R1+0x120] ;  /* 0x0001200001027983 */ /* 0x000ee80000100800 */
[----:B------:R-:W4:Y:S01]  /*40a00*/  LDL R3, [R1+0x124] ;  /* 0x0001240001037983 */ /* 0x000f220000100800 */
[----:B---3--:R-:W-:-:S02]  /*40a10*/  F2FP.F16.E4M3.UNPACK_B R2, R2 ;  /* 0x00000002ff02723e */ /* 0x008fc400020006ff */
[----:B----4-:R-:W-:-:S07]  /*40a20*/  F2FP.F16.E4M3.UNPACK_B R3, R3 ;  /* 0x00000003ff03723e */ /* 0x010fce00020006ff */
[----:B--2---:R-:W-:-:S15]  /*40a30*/  HMMA.16816.F32 R20, R4, R2, R20 ;  /* 0x000000020414723c */ /* 0x004fde0000001814 */
        /* <DEDUP_REMOVED lines=15> */
[----:B------:R-:W3:Y:S02]  /*40b30*/  LDL R3, [R1+0x100] ;  /* 0x0001000001037983 */ /* 0x000ee40000100800 */
[----:B---3--:R-:W-:-:S02]  /*40b40*/  F2FP.F16.E4M3.UNPACK_B R2, R3 ;  /* 0x00000003ff02723e */ /* 0x008fc400020006ff */
[----:B------:R-:W-:Y:S02]  /*40b50*/  F2FP.F16.E4M3.UNPACK_B R3, R19 ;  /* 0x00000013ff03723e */ /* 0x000fe400020006ff */
[----:B------:R-:W3:Y:S05]  /*40b60*/  LDL.LU R19, [R1+0x1d80] ;  /* 0x001d800001137983 */ /* 0x000eea0000300800 */
[----:B--2---:R-:W-:-:S15]  /*40b70*/  HMMA.16816.F32 R20, R4, R2, R20 ;  /* 0x000000020414723c */ /* 0x004fde0000001814 */
[----:B------:R-:W-:-:S04]  /*40b80*/  NOP ;  /* 0x0000000000007918 */ /* 0x000fc80000000000 */
[----:B------:R-:W-:Y:S04]  /*40b90*/  STL.64 [R1+0xd0], R20 ;  /* 0x0000d01401007387 */ /* 0x000fe80000100a00 */
[----:B------:R0:W-:Y:S04]  /*40ba0*/  STL.64 [R1+0xd8], R22 ;  /* 0x0000d81601007387 */ /* 0x0001e80000100a00 */
[----:B0-----:R-:W2:Y:S04]  /*40bb0*/  LDL.LU.64 R22, [R1+0x1d78] ;  /* 0x001d780001167983 */ /* 0x001ea80000300a00 */
[----:B------:R-:W4:Y:S01]  /*40bc0*/  LDL.LU.64 R20, [R1+0x1d70] ;  /* 0x001d700001147983 */ /* 0x000f220000300a00 */
[----:B------:R-:W-:-:S02]  /*40bd0*/  F2FP.F16.E4M3.UNPACK_B R2, R18 ;  /* 0x00000012ff02723e */ /* 0x000fc400020006ff */
[----:B------:R-:W-:Y:S01]  /*40be0*/  F2FP.F16.E4M3.UNPACK_B R3, R17 ;  /* 0x00000011ff03723e */ /* 0x000fe200020006ff */
[----:B------:R-:W2:Y:S04]  /*40bf0*/  LDL.LU R18, [R1+0x1d6c] ;  /* 0x001d6c0001127983 */ /* 0x000ea80000300800 */
[----:B------:R-:W2:Y:S01]  /*40c00*/  LDL.LU R17, [R1+0x1d68] ;  /* 0x001d680001117983 */ /* 0x000ea20000300800 */
[----:B------:R-:W-:-:S03]  /*40c10*/  IMAD R0, R0, 0x100, R16 ;  /* 0x0000010000007824 */ /* 0x000fc600078e0210 */
[----:B------:R-:W3:Y:S01]  /*40c20*/  LDL.LU R16, [R1+0x1d64] ;  /* 0x001d640001107983 */ /* 0x000ee20000300800 */
[----:B-----5:R-:W-:Y:S01]  /*40c30*/  HMMA.16816.F32 R4, R4, R2, R24 ;  /* 0x000000020404723c */ /* 0x020fe20000001818 */
[----:B----4-:R-:W-:Y:S02]  /*40c40*/  IMAD R28, R28, 0x100, R20 ;  /* 0x000001001c1c7824 */ /* 0x010fe400078e0214 */
[----:B------:R-:W-:Y:S01]  /*40c50*/  IMAD R29, R29, 0x100, R21 ;  /* 0x000001001d1d7824 */ /* 0x000fe200078e0215 */
[----:B------:R-:W4:Y:S04]  /*40c60*/  LDL.LU R20, [R1+0x1d60] ;  /* 0x001d600001147983 */ /* 0x000f280000300800 */
[----:B------:R-:W4:Y:S01]  /*40c70*/  LDL.LU R21, [R1+0x1d5c] ;  /* 0x001d5c0001157983 */ /* 0x000f220000300800 */
[----:B--2---:R-:W-:-:S03]  /*40c80*/  IMAD R23, R23, 0x100, R22 ;  /* 0x0000010017177824 */ /* 0x004fc600078e0216 */
[----:B------:R-:W4:Y:S04]  /*40c90*/  LDL.LU R22, [R1+0x1d58] ;  /* 0x001d580001167983 */ /* 0x000f280000300800 */
[----:B------:R-:W2:Y:S04]  /*40ca0*/  LDL.LU.64 R26, [R1+0x1d50] ;  /* 0x001d5000011a7983 */ /* 0x000ea80000300a00 */
[----:B------:R-:W2:Y:S04]  /*40cb0*/  LDL.LU.64 R24, [R1+0x1d48] ;  /* 0x001d480001187983 */ /* 0x000ea80000300a00 */
[----:B------:R-:W5:Y:S04]  /*40cc0*/  LDL.LU R2, [R1+0x210] ;  /* 0x0002100001027983 */ /* 0x000f680000300800 */
[----:B------:R-:W2:Y:S04]  /*40cd0*/  LDL.LU R3, [R1+0x214] ;  /* 0x0002140001037983 */ /* 0x000ea80000300800 */
[----:B------:R0:W-:Y:S04]  /*40ce0*/  STL.64 [R1+0xa0], R4 ;  /* 0x0000a00401007387 */ /* 0x0001e80000100a00 */
[----:B------:R1:W-:Y:S01]  /*40cf0*/  STL.64 [R1+0xa8], R6 ;  /* 0x0000a80601007387 */ /* 0x0003e20000100a00 */
[----:B0-----:R-:W-:-:S02]  /*40d00*/  F2FP.F16.E4M3.UNPACK_B R4, R0 ;  /* 0x00000000ff04723e */ /* 0x001fc400020006ff */
[----:B-1----:R-:W-:Y:S02]  /*40d10*/  F2FP.F16.E4M3.UNPACK_B R6, R28 ;  /* 0x0000001cff06723e */ /* 0x002fe400020006ff */
[----:B------:R-:W-:Y:S02]  /*40d20*/  F2FP.F16.E4M3.UNPACK_B R5, R29 ;  /* 0x0000001dff05723e */ /* 0x000fe400020006ff */
[----:B------:R-:W-:Y:S01]  /*40d30*/  F2FP.F16.E4M3.UNPACK_B R7, R23 ;  /* 0x00000017ff07723e */ /* 0x000fe200020006ff */
[----:B------:R-:W3:Y:S04]  /*40d40*/  LDL.LU R0, [R1+0x1b4] ;  /* 0x0001b40001007983 */ /* 0x000ee80000300800 */
[----:B------:R-:W3:Y:S04]  /*40d50*/  LDL.LU R28, [R1+0x1b0] ;  /* 0x0001b000011c7983 */ /* 0x000ee80000300800 */
[----:B------:R-:W3:Y:S04]  /*40d60*/  LDL.LU R29, [R1+0x1c4] ;  /* 0x0001c400011d7983 */ /* 0x000ee80000300800 */
[----:B------:R-:W4:Y:S01]  /*40d70*/  LDL.LU R23, [R1+0x1d40] ;  /* 0x001d400001177983 */ /* 0x000f220000300800 */
        /* <DEDUP_REMOVED lines=18> */
[----:B------:R-:W5:Y:S02]  /*40ea0*/  LDL.LU R3, [R1+0x1c0] ;  /* 0x0001c00001037983 */ /* 0x000f640000300800 */
[----:B-----5:R-:W-:-:S02]  /*40eb0*/  F2FP.F16.E4M3.UNPACK_B R2, R3.H1 ;  /* 0x00000003ff02723e */ /* 0x020fc400030006ff */
[----:B---3--:R-:W-:-:S07]  /*40ec0*/  F2FP.F16.E4M3.UNPACK_B R3, R29.H1 ;  /* 0x0000001dff03723e */ /* 0x008fce00030006ff */
[----:B--2---:R-:W-:Y:S01]  /*40ed0*/  HMMA.16816.F32 R8, R4, R2, R8 ;  /* 0x000000020408723c */ /* 0x004fe20000001808 */
[----:B------:R-:W-:Y:S02]  /*40ee0*/  F2FP.F16.E4M3.UNPACK_B R2, R28.H1 ;  /* 0x0000001cff02723e */ /* 0x000fe400030006ff */
[----:B------:R-:W-:-:S07]  /*40ef0*/  F2FP.F16.E4M3.UNPACK_B R3, R0.H1 ;  /* 0x00000000ff03723e */ /* 0x000fce00030006ff */
[----:B------:R-:W-:Y:S09]  /*40f00*/  HMMA.16816.F32 R12, R4, R2, R12 ;  /* 0x00000002040c723c */ /* 0x000ff2000000180c */
[----:B------:R0:W-:Y:S04]  /*40f10*/  STL.64 [R1+0x80], R8 ;  /* 0x0000800801007387 */ /* 0x0001e80000100a00 */
[----:B------:R1:W-:Y:S01]  /*40f20*/  STL.64 [R1+0x88], R10 ;  /* 0x0000880a01007387 */ /* 0x0003e20000100a00 */
[----:B0-----:R-:W-:-:S02]  /*40f30*/  IMAD.MOV.U32 R8, RZ, RZ, R16 ;  /* 0x000000ffff087224 */ /* 0x001fc400078e0010 */
[----:B------:R-:W-:Y:S01]  /*40f40*/  IMAD.MOV.U32 R9, RZ, RZ, R17 ;  /* 0x000000ffff097224 */ /* 0x000fe200078e0011 */
[----:B------:R-:W2:Y:S04]  /*40f50*/  LDL.LU R16, [R1+0x1d1c] ;  /* 0x001d1c0001107983 */ /* 0x000ea80000300800 */
[----:B------:R-:W2:Y:S01]  /*40f60*/  LDL.LU R17, [R1+0x1d18] ;  /* 0x001d180001117983 */ /* 0x000ea20000300800 */
[----:B-1----:R-:W-:Y:S02]  /*40f70*/  IMAD.MOV.U32 R10, RZ, RZ, R18 ;  /* 0x000000ffff0a7224 */ /* 0x002fe400078e0012 */
[----:B------:R-:W-:Y:S01]  /*40f80*/  IMAD.MOV.U32 R11, RZ, RZ, R19 ;  /* 0x000000ffff0b7224 */ /* 0x000fe200078e0013 */
[----:B------:R-:W2:Y:S04]  /*40f90*/  LDL.LU R18, [R1+0x1d14] ;  /* 0x001d140001127983 */ /* 0x000ea80000300800 */
[----:B------:R-:W2:Y:S04]  /*40fa0*/  LDL.LU R19, [R1+0x1d10] ;  /* 0x001d100001137983 */ /* 0x000ea80000300800 */
[----:B------:R0:W-:Y:S04]  /*40fb0*/  STL [R1+0x70], R12 ;  /* 0x0000700c01007387 */ /* 0x0001e80000100800 */
[----:B------:R-:W3:Y:S04]  /*40fc0*/  LDL.LU R2, [R1+0x190] ;  /* 0x0001900001027983 */ /* 0x000ee80000300800 */
[----:B------:R-:W5:Y:S01]  /*40fd0*/  LDL.LU R3, [R1+0x194] ;  /* 0x0001940001037983 */ /* 0x000f620000300800 */
[----:B------:R-:W-:-:S03]  /*40fe0*/  IMAD.MOV.U32 R29, RZ, RZ, R13 ;  /* 0x000000ffff1d7224 */ /* 0x000fc600078e000d */
[----:B0-----:R-:W2:Y:S04]  /*40ff0*/  LDL.LU R12, [R1+0x1a0] ;  /* 0x0001a000010c7983 */ /* 0x001ea80000300800 */
[----:B------:R-:W4:Y:S01]  /*41000*/  LDL.LU R13, [R1+0x1a4] ;  /* 0x0001a400010d7983 */ /* 0x000f220000300800 */
[----:B------:R-:W-:Y:S02]  /*41010*/  IMAD.MOV.U32 R28, RZ, RZ, R14 ;  /* 0x000000ffff1c7224 */ /* 0x000fe400078e000e */
[----:B------:R-:W-:Y:S01]  /*41020*/  IMAD.MOV.U32 R0, RZ, RZ, R15 ;  /* 0x000000ffff007224 */ /* 0x000fe200078e000f */
[----:B------:R-:W4:Y:S04]  /*41030*/  LDL.LU R14, [R1+0x180] ;  /* 0x00018000010e7983 */ /* 0x000f280000300800 */
[----:B------:R-:W4:Y:S01]  /*41040*/  LDL.LU R15, [R1+0x184] ;  /* 0x00018400010f7983 */ /* 0x000f220000300800 */
[----:B---3--:R-:W-:-:S02]  /*41050*/  F2FP.F16.E4M3.UNPACK_B R2, R2.H1 ;  /* 0x00000002ff02723e */ /* 0x008fc400030006ff */
[----:B-----5:R-:W-:-:S07]  /*41060*/  F2FP.F16.E4M3.UNPACK_B R3, R3.H1 ;  /* 0x00000003ff03723e */ /* 0x020fce00030006ff */
[----:B--2---:R-:W-:-:S15]  /*41070*/  HMMA.16816.F32 R16, R4, R2, R16 ;  /* 0x000000020410723c */ /* 0x004fde0000001810 */
[----:B------:R-:W-:-:S04]  /*41080*/  NOP ;  /* 0x0000000000007918 */ /* 0x000fc80000000000 */
[----:B------:R-:W-:Y:S04]  /*41090*/  STL.64 [R1+0x20], R16 ;  /* 0x0000201001007387 */ /* 0x000fe80000100a00 */
[----:B------:R0:W-:Y:S04]  /*410a0*/  STL.64 [R1+0x28], R18 ;  /* 0x0000281201007387 */ /* 0x0001e80000100a00 */
[----:B0-----:R-:W2:Y:S04]  /*410b0*/  LDL.LU R18, [R1+0x170] ;  /* 0x0001700001127983 */ /* 0x001ea80000300800 */
[----:B------:R-:W3:Y:S01]  /*410c0*/  LDL.LU R19, [R1+0x174] ;  /* 0x0001740001137983 */ /* 0x000ee20000300800 */
[----:B------:R-:W-:-:S02]  /*410d0*/  F2FP.F16.E4M3.UNPACK_B R2, R12.H1 ;  /* 0x0000000cff02723e */ /* 0x000fc400030006ff */
[----:B----4-:R-:W-:-:S07]  /*410e0*/  F2FP.F16.E4M3.UNPACK_B R3, R13.H1 ;  /* 0x0000000dff03723e */ /* 0x010fce00030006ff */
[----:B------:R-:W-:Y:S01]  /*410f0*/  HMMA.16816.F32 R20, R4, R2, R20 ;  /* 0x000000020414723c */ /* 0x000fe20000001814 */
[----:B------:R-:W-:Y:S02]  /*41100*/  F2FP.F16.E4M3.UNPACK_B R2, R14.H1 ;  /* 0x0000000eff02723e */ /* 0x000fe400030006ff */
[----:B------:R-:W-:-:S07]  /*41110*/  F2FP.F16.E4M3.UNPACK_B R3, R15.H1 ;  /* 0x0000000fff03723e */ /* 0x000fce00030006ff */
[----:B------:R-:W-:Y:S09]  /*41120*/  HMMA.16816.F32 R24, R4, R2, R24 ;  /* 0x000000020418723c */ /* 0x000ff20000001818 */
[----:B------:R0:W-:Y:S04]  /*41130*/  STL.64 [R1], R20 ;  /* 0x0000001401007387 */ /* 0x0001e80000100a00 */
[----:B------:R1:W-:Y:S04]  /*41140*/  STL.64 [R1+0x8], R22 ;  /* 0x0000081601007387 */ /* 0x0003e80000100a00 */
[----:B------:R-:W4:Y:S04]  /*41150*/  LDL.LU R12, [R1+0x10] ;  /* 0x00001000010c7983 */ /* 0x000f280000300800 */
[----:B------:R-:W4:Y:S04]  /*41160*/  LDL.LU R13, [R1+0x14] ;  /* 0x00001400010d7983 */ /* 0x000f280000300800 */
[----:B------:R-:W4:Y:S04]  /*41170*/  LDL.LU R14, [R1+0x18] ;  /* 0x00001800010e7983 */ /* 0x000f280000300800 */
[----:B------:R-:W4:Y:S04]  /*41180*/  LDL.LU R15, [R1+0x1c] ;  /* 0x00001c00010f7983 */ /* 0x000f280000300800 */
[----:B------:R-:W-:Y:S04]  /*41190*/  STL.64 [R1+0x1c80], R26 ;  /* 0x001c801a01007387 */ /* 0x000fe80000100a00 */
[----:B------:R-:W-:Y:S01]  /*411a0*/  STL.64 [R1+0x1c78], R24 ;  /* 0x001c781801007387 */ /* 0x000fe20000100a00 */
[----:B--2---:R-:W-:-:S02]  /*411b0*/  F2FP.F16.E4M3.UNPACK_B R2, R18.H1 ;  /* 0x00000012ff02723e */ /* 0x004fc400030006ff */
[----:B---3--:R-:W-:-:S07]  /*411c0*/  F2FP.F16.E4M3.UNPACK_B R3, R19.H1 ;  /* 0x00000013ff03723e */ /* 0x008fce00030006ff */
[----:B------:R-:W-:Y:S01]  /*411d0*/  HMMA.16816.F32 R8, R4, R2, R8 ;  /* 0x000000020408723c */ /* 0x000fe20000001808 */
[----:B------:R-:W2:Y:S04]  /*411e0*/  LDL.LU R2, [R1+0x160] ;  /* 0x0001600001027983 */ /* 0x000ea80000300800 */
[----:B------:R-:W3:Y:S04]  /*411f0*/  LDL.LU R3, [R1+0x164] ;  /* 0x0001640001037983 */ /* 0x000ee80000300800 */
[----:B------:R-:W5:Y:S04]  /*41200*/  LDL.LU R16, [R1+0x50] ;  /* 0x0000500001107983 */ /* 0x000f680000300800 */
[----:B------:R-:W5:Y:S04]  /*41210*/  LDL.LU R17, [R1+0x54] ;  /* 0x0000540001117983 */ /* 0x000f680000300800 */
[----:B------:R-:W5:Y:S04]  /*41220*/  LDL.LU R18, [R1+0x58] ;  /* 0x0000580001127983 */ /* 0x000f680000300800 */
[----:B------:R-:W5:Y:S04]  /*41230*/  LDL.LU R19, [R1+0x5c] ;  /* 0x00005c0001137983 */ /* 0x000f680000300800 */
[----:B0-----:R-:W4:Y:S04]  /*41240*/  LDL.LU R20, [R1+0x60] ;  /* 0x0000600001147983 */ /* 0x001f280000300800 */
[----:B------:R-:W4:Y:S04]  /*41250*/  LDL.LU R21, [R1+0x64] ;  /* 0x0000640001157983 */ /* 0x000f280000300800 */
[----:B-1----:R-:W4:Y:S04]  /*41260*/  LDL.LU R22, [R1+0x68] ;  /* 0x0000680001167983 */ /* 0x002f280000300800 */
[----:B------:R-:W4:Y:S01]  /*41270*/  LDL.LU R23, [R1+0x6c] ;  /* 0x00006c0001177983 */ /* 0x000f220000300800 */
[----:B--2---:R-:W-:-:S02]  /*41280*/  F2FP.F16.E4M3.UNPACK_B R2, R2.H1 ;  /* 0x00000002ff02723e */ /* 0x004fc400030006ff */
[----:B---3--:R-:W-:Y:S01]  /*41290*/  F2FP.F16.E4M3.UNPACK_B R3, R3.H1 ;  /* 0x00000003ff03723e */ /* 0x008fe200030006ff */
[----:B----4-:R-:W-:Y:S04]  /*412a0*/  STL.64 [R1+0x1d08], R22 ;  /* 0x001d081601007387 */ /* 0x010fe80000100a00 */
[----:B------:R0:W-:Y:S04]  /*412b0*/  STL.64 [R1+0x1d00], R20 ;  /* 0x001d001401007387 */ /* 0x0001e80000100a00 */
[----:B0-----:R-:W2:Y:S04]  /*412c0*/  LDL.LU R20, [R1+0x40] ;  /* 0x0000400001147983 */ /* 0x001ea80000300800 */
[----:B------:R-:W2:Y:S04]  /*412d0*/  LDL.LU R21, [R1+0x44] ;  /* 0x0000440001157983 */ /* 0x000ea80000300800 */
[----:B------:R-:W2:Y:S04]  /*412e0*/  LDL.LU R22, [R1+0x48] ;  /* 0x0000480001167983 */ /* 0x000ea80000300800 */
[----:B------:R-:W2:Y:S04]  /*412f0*/  LDL.LU R23, [R1+0x4c] ;  /* 0x00004c0001177983 */ /* 0x000ea80000300800 */
[----:B------:R-:W3:Y:S04]  /*41300*/  LDL.LU R24, [R1+0xd0] ;  /* 0x0000d00001187983 */ /* 0x000ee80000300800 */
[----:B------:R-:W3:Y:S04]  /*41310*/  LDL.LU R25, [R1+0xd4] ;  /* 0x0000d40001197983 */ /* 0x000ee80000300800 */
[----:B------:R-:W3:Y:S04]  /*41320*/  LDL.LU R26, [R1+0xd8] ;  /* 0x0000d800011a7983 */ /* 0x000ee80000300800 */
[----:B------:R-:W3:Y:S04]  /*41330*/  LDL.LU R27, [R1+0xdc] ;  /* 0x0000dc00011b7983 */ /* 0x000ee80000300800 */
[----:B------:R0:W-:Y:S01]  /*41340*/  STL.64 [R1+0x1c90], R10 ;  /* 0x001c900a01007387 */ /* 0x0001e20000100a00 */
[----:B------:R-:W-:Y:S03]  /*41350*/  HMMA.16816.F32 R12, R4, R2, R12 ;  /* 0x00000002040c723c */ /* 0x000fe6000000180c */
[----:B0-----:R-:W4:Y:S04]  /*41360*/  LDL.LU R10, [R1+0x100] ;  /* 0x00010000010a7983 */ /* 0x001f280000300800 */
[----:B------:R-:W2:Y:S04]  /*41370*/  LDL.LU R11, [R1+0x104] ;  /* 0x00010400010b7983 */ /* 0x000ea80000300800 */
[----:B------:R0:W-:Y:S04]  /*41380*/  STL.64 [R1+0x1c88], R8 ;  /* 0x001c880801007387 */ /* 0x0001e80000100a00 */
[----:B0-----:R-:W2:Y:S04]  /*41390*/  LDL.LU R8, [R1+0x110] ;  /* 0x0001100001087983 */ /* 0x001ea80000300800 */
[----:B------:R-:W2:Y:S04]  /*413a0*/  LDL.LU R9, [R1+0x114] ;  /* 0x0001140001097983 */ /* 0x000ea80000300800 */
[----:B------:R-:W2:Y:S04]  /*413b0*/  LDL.LU R2, [R1+0x150] ;  /* 0x0001500001027983 */ /* 0x000ea80000300800 */
[----:B------:R-:W3:Y:S04]  /*413c0*/  LDL.LU R3, [R1+0x154] ;  /* 0x0001540001037983 */ /* 0x000ee80000300800 */
[----:B------:R-:W-:Y:S04]  /*413d0*/  STL.64 [R1+0x1ca0], R14 ;  /* 0x001ca00e01007387 */ /* 0x000fe80000100a00 */
[----:B------:R0:W-:Y:S04]  /*413e0*/  STL.64 [R1+0x1c98], R12 ;  /* 0x001c980c01007387 */ /* 0x0001e80000100a00 */
[----:B0-----:R-:W4:Y:S04]  /*413f0*/  LDL.LU R12, [R1+0xc0] ;  /* 0x0000c000010c7983 */ /* 0x001f280000300800 */
[----:B------:R-:W4:Y:S04]  /*41400*/  LDL.LU R13, [R1+0xc4] ;  /* 0x0000c400010d7983 */ /* 0x000f280000300800 */
[----:B------:R-:W4:Y:S04]  /*41410*/  LDL.LU R14, [R1+0xc8] ;  /* 0x0000c800010e7983 */ /* 0x000f280000300800 */
[----:B------:R-:W4:Y:S01]  /*41420*/  LDL.LU R15, [R1+0xcc] ;  /* 0x0000cc00010f7983 */ /* 0x000f220000300800 */
[----:B--2---:R-:W-:-:S02]  /*41430*/  F2FP.F16.E4M3.UNPACK_B R2, R2.H1 ;  /* 0x00000002ff02723e */ /* 0x004fc400030006ff */
[----:B---3--:R-:W-:-:S07]  /*41440*/  F2FP.F16.E4M3.UNPACK_B R3, R3.H1 ;  /* 0x00000003ff03723e */ /* 0x008fce00030006ff */
[----:B-----5:R-:W-:Y:S01]  /*41450*/  HMMA.16816.F32 R16, R4, R2, R16 ;  /* 0x000000020410723c */ /* 0x020fe20000001810 */
[----:B------:R-:W2:Y:S04]  /*41460*/  LDL.LU R2, [R1+0x140] ;  /* 0x0001400001027983 */ /* 0x000ea80000300800 */
[----:B------:R-:W3:-:S14]  /*41470*/  LDL.LU R3, [R1+0x144] ;  /* 0x0001440001037983 */ /* 0x000edc0000300800 */
[----:B------:R-:W-:Y:S04]  /*41480*/  STL.64 [R1+0x1cb0], R18 ;  /* 0x001cb01201007387 */ /* 0x000fe80000100a00 */
[----:B------:R0:W-:Y:S04]  /*41490*/  STL.64 [R1+0x1ca8], R16 ;  /* 0x001ca81001007387 */ /* 0x0001e80000100a00 */
[----:B0-----:R-:W5:Y:S04]  /*414a0*/  LDL.LU R16, [R1+0x90] ;  /* 0x0000900001107983 */ /* 0x001f680000300800 */
[----:B------:R-:W5:Y:S04]  /*414b0*/  LDL.LU R17, [R1+0x94] ;  /* 0x0000940001117983 */ /* 0x000f680000300800 */
[----:B------:R-:W5:Y:S04]  /*414c0*/  LDL.LU R18, [R1+0x98] ;  /* 0x0000980001127983 */ /* 0x000f680000300800 */
[----:B------:R-:W5:Y:S01]  /*414d0*/  LDL.LU R19, [R1+0x9c] ;  /* 0x00009c0001137983 */ /* 0x000f620000300800 */
[----:B--2---:R-:W-:-:S02]  /*414e0*/  F2FP.F16.E4M3.UNPACK_B R2, R2.H1 ;  /* 0x00000002ff02723e */ /* 0x004fc400030006ff */
[----:B---3--:R-:W-:-:S07]  /*414f0*/  F2FP.F16.E4M3.UNPACK_B R3, R3.H1 ;  /* 0x00000003ff03723e */ /* 0x008fce00030006ff */
[----:B------:R-:W-:-:S15]  /*41500*/  HMMA.16816.F32 R20, R4, R2, R20 ;  /* 0x000000020414723c */ /* 0x000fde0000001814 */
[----:B------:R-:W-:-:S04]  /*41510*/  NOP ;  /* 0x0000000000007918 */ /* 0x000fc80000000000 */
[----:B------:R-:W-:Y:S04]  /*41520*/  STL.64 [R1+0x10], R20 ;  /* 0x0000101401007387 */ /* 0x000fe80000100a00 */
[----:B------:R0:W-:Y:S04]  /*41530*/  STL.64 [R1+0x18], R22 ;  /* 0x0000181601007387 */ /* 0x0001e80000100a00 */
[----:B0-----:R-:W2:Y:S04]  /*41540*/  LDL.LU.64 R22, [R1+0x1d08] ;  /* 0x001d080001167983 */ /* 0x001ea80000300a00 */
[----:B------:R-:W2:Y:S04]  /*41550*/  LDL.LU.64 R20, [R1+0x1d00] ;  /* 0x001d000001147983 */ /* 0x000ea80000300a00 */
[----:B------:R-:W3:Y:S04]  /*41560*/  LDL.LU R2, [R1+0x130] ;  /* 0x0001300001027983 */ /* 0x000ee80000300800 */
[----:B------:R-:W2:Y:S01]  /*41570*/  LDL.LU R3, [R1+0x134] ;  /* 0x0001340001037983 */ /* 0x000ea20000300800 */
[----:B---3--:R-:W-:-:S02]  /*41580*/  F2FP.F16.E4M3.UNPACK_B R2, R2.H1 ;  /* 0x00000002ff02723e */ /* 0x008fc400030006ff */
[----:B--2---:R-:W-:-:S07]  /*41590*/  F2FP.F16.E4M3.UNPACK_B R3, R3.H1 ;  /* 0x00000003ff03723e */ /* 0x004fce00030006ff */
[----:B------:R-:W-:Y:S01]  /*415a0*/  HMMA.16816.F32 R20, R4, R2, R20 ;  /* 0x000000020414723c */ /* 0x000fe20000001814 */
[----:B------:R-:W2:Y:S04]  /*415b0*/  LDL.LU R2, [R1+0x120] ;  /* 0x0001200001027983 */ /* 0x000ea80000300800 */
[----:B------:R-:W3:-:S14]  /*415c0*/  LDL.LU R3, [R1+0x124] ;  /* 0x0001240001037983 */ /* 0x000edc0000300800 */
[----:B------:R-:W-:Y:S04]  /*415d0*/  STL [R1+0x1c70], R20 ;  /* 0x001c701401007387 */ /* 0x000fe80000100800 */
[----:B------:R-:W-:Y:S04]  /*415e0*/  STL [R1+0x1c6c], R21 ;  /* 0x001c6c1501007387 */ /* 0x000fe80000100800 */
[----:B------:R0:W-:Y:S04]  /*415f0*/  STL [R1+0x1c68], R22 ;  /* 0x001c681601007387 */ /* 0x0001e80000100800 */
[----:B------:R1:W-:Y:S01]  /*41600*/  STL [R1+0x1c64], R23 ;  /* 0x001c641701007387 */ /* 0x0003e20000100800 */
[----:B--2---:R-:W-:-:S02]  /*41610*/  F2FP.F16.E4M3.UNPACK_B R2, R2.H1 ;  /* 0x00000002ff02723e */ /* 0x004fc400030006ff */
[----:B---3--:R-:W-:-:S07]  /*41620*/  F2FP.F16.E4M3.UNPACK_B R3, R3.H1 ;  /* 0x00000003ff03723e */ /* 0x008fce00030006ff */
[----:B-----5:R-:W-:Y:S01]  /*41630*/  HMMA.16816.F32 R16, R4, R2, R16 ;  /* 0x000000020410723c */ /* 0x020fe20000001810 */
[----:B------:R-:W-:Y:S02]  /*41640*/  F2FP.F16.E4M3.UNPACK_B R2, R8.H1 ;  /* 0x00000008ff02723e */ /* 0x000fe400030006ff */
[----:B------:R-:W-:-:S07]  /*41650*/  F2FP.F16.E4M3.UNPACK_B R3, R9.H1 ;  /* 0x00000009ff03723e */ /* 0x000fce00030006ff */
[----:B----4-:R-:W-:Y:S01]  /*41660*/  HMMA.16816.F32 R12, R4, R2, R12 ;  /* 0x00000002040c723c */ /* 0x010fe2000000180c */
[----:B------:R-:W-:Y:S02]  /*41670*/  F2FP.F16.E4M3.UNPACK_B R2, R10.H1 ;  /* 0x0000000aff02723e */ /* 0x000fe400030006ff */
[----:B------:R-:W-:-:S07]  /*41680*/  F2FP.F16.E4M3.UNPACK_B R3, R11.H1 ;  /* 0x0000000bff03723e */ /* 0x000fce00030006ff */
[----:B------:R-:W-:Y:S01]  /*41690*/  HMMA.16816.F32 R8, R4, R2, R24 ;  /* 0x000000020408723c */ /* 0x000fe20000001818 */
[----:B------:R-:W-:Y:S04]  /*416a0*/  STL.64 [R1+0x40], R16 ;  /* 0x0000401001007387 */ /* 0x000fe80000100a00 */
[----:B------:R-:W-:Y:S04]  /*416b0*/  STL.64 [R1+0x48], R18 ;  /* 0x0000481201007387 */ /* 0x000fe80000100a00 */
[----:B------:R2:W-:Y:S01]  /*416c0*/  STL [R1+0x60], R12 ;  /* 0x0000600c01007387 */ /* 0x0005e20000100800 */
[----:B0-----:R-:W-:-:S02]  /*416d0*/  IMAD.MOV.U32 R22, RZ, RZ, R15 ;  /* 0x000000ffff167224 */ /* 0x001fc400078e000f */
[----:B------:R-:W-:Y:S02]  /*416e0*/  IMAD.MOV.U32 R20, RZ, RZ, R13 ;  /* 0x000000ffff147224 */ /* 0x000fe400078e000d */
[----:B------:R-:W-:-:S05]  /*416f0*/  IMAD.MOV.U32 R21, RZ, RZ, R14 ;  /* 0x000000ffff157224 */ /* 0x000fca00078e000e */
[----:B------:R-:W-:Y:S04]  /*41700*/  STL [R1+0xd4], R9 ;  /* 0x0000d40901007387 */ /* 0x000fe80000100800 */
[----:B------:R-:W-:Y:S01]  /*41710*/  STL.64 [R1+0xd8], R10 ;  /* 0x0000d80a01007387 */ /* 0x000fe20000100a00 */
[----:B-1----:R-:W-:-:S03]  /*41720*/  IMAD.MOV.U32 R23, RZ, RZ, R8 ;  /* 0x000000ffff177224 */ /* 0x002fc600078e0008 */
[----:B------:R0:W-:Y:S04]  /*41730*/  STL [R1+0x1cf4], R4 ;  /* 0x001cf40401007387 */ /* 0x0001e80000100800 */
[----:B------:R-:W-:Y:S04]  /*41740*/  STL [R1+0x1cf0], R5 ;  /* 0x001cf00501007387 */ /* 0x000fe80000100800 */
[----:B------:R-:W-:Y:S04]  /*41750*/  STL [R1+0x1cec], R6 ;  /* 0x001cec0601007387 */ /* 0x000fe80000100800 */
[----:B------:R-:W-:Y:S04]  /*41760*/  STL [R1+0x1ce8], R7 ;  /* 0x001ce80701007387 */ /* 0x000fe80000100800 */
[----:B------:R-:W-:Y:S04]  /*41770*/  STL.64 [R1+0x1cc0], R22 ;  /* 0x001cc01601007387 */ /* 0x000fe80000100a00 */
[----:B------:R-:W-:Y:S04]  /*41780*/  STL.64 [R1+0x1cb8], R20 ;  /* 0x001cb81401007387 */ /* 0x000fe80000100a00 */
[----:B--2---:R-:W2:Y:S04]  /*41790*/  LDL.LU R12, [R1+0x70] ;  /* 0x00007000010c7983 */ /* 0x004ea80000300800 */
[----:B------:R-:W3:Y:S01]  /*417a0*/  LDL.LU R2, [R1+0xf0] ;  /* 0x0000f00001027983 */ /* 0x000ee20000300800 */
[----:B------:R-:W-:-:S03]  /*417b0*/  IMAD.MOV.U32 R15, RZ, RZ, R0 ;  /* 0x000000ffff0f7224 */ /* 0x000fc600078e0000 */
[----:B------:R-:W4:Y:S04]  /*417c0*/  LDL.LU R3, [R1+0xf4] ;  /* 0x0000f40001037983 */ /* 0x000f280000300800 */
[----:B------:R-:W5:Y:S04]  /*417d0*/  LDL.LU R0, [R1+0x95c] ;  /* 0x00095c0001007983 */ /* 0x000f680000300800 */
[----:B0-----:R-:W2:Y:S01]  /*417e0*/  LDL.LU R4, [R1+0x970] ;  /* 0x0009700001047983 */ /* 0x001ea20000300800 */
[----:B------:R-:W-:Y:S02]  /*417f0*/  IMAD.MOV.U32 R14, RZ, RZ, R28 ;  /* 0x000000ffff0e7224 */ /* 0x000fe400078e001c */
[----:B------:R-:W-:Y:S01]  /*41800*/  IMAD.MOV.U32 R13, RZ, RZ, R29 ;  /* 0x000000ffff0d7224 */ /* 0x000fe200078e001d */
[----:B--2---:R0:W-:Y:S04]  /*41810*/  STL [R1+0x1cf8], R4 ;  /* 0x001cf80401007387 */ /* 0x0041e80000100800 */
[----:B0-----:R-:W5:Y:S04]  /*41820*/  LDL.LU R4, [R1+0x960] ;  /* 0x0009600001047983 */ /* 0x001f680000300800 */
[----:B------:R-:W2:Y:S04]  /*41830*/  LDL.LU R28, [R1+0x96c] ;  /* 0x00096c00011c7983 */ /* 0x000ea80000300800 */
[----:B------:R-:W2:Y:S04]  /*41840*/  LDL.LU R5, [R1+0x968] ;  /* 0x0009680001057983 */ /* 0x000ea80000300800 */
[----:B------:R-:W2:Y:S04]  /*41850*/  LDL.LU R29, [R1+0x964] ;  /* 0x00096400011d7983 */ /* 0x000ea80000300800 */
[----:B------:R-:W2:Y:S04]  /*41860*/  LDL.LU R6, [R1+0x978] ;  /* 0x0009780001067983 */ /* 0x000ea80000300800 */
[----:B------:R-:W2:Y:S04]  /*41870*/  LDL.LU R7, [R1+0x974] ;  /* 0x0009740001077983 */ /* 0x000ea80000300800 */
[----:B------:R-:W-:Y:S04]  /*41880*/  STL.64 [R1+0x1cd0], R14 ;  /* 0x001cd00e01007387 */ /* 0x000fe80000100a00 */
[----:B------:R0:W-:Y:S04]  /*41890*/  STL.64 [R1+0x1cc8], R12 ;  /* 0x001cc80c01007387 */ /* 0x0001e80000100a00 */
[----:B0-----:R-:W2:Y:S04]  /*418a0*/  LDL.LU R12, [R1+0xe0] ;  /* 0x0000e000010c7983 */ /* 0x001ea80000300800 */
[----:B------:R-:W2:Y:S04]  /*418b0*/  LDL.LU R13, [R1+0xe4] ;  /* 0x0000e400010d7983 */ /* 0x000ea80000300800 */
[----:B------:R-:W2:Y:S04]  /*418c0*/  LDL.LU R14, [R1+0xe8] ;  /* 0x0000e800010e7983 */ /* 0x000ea80000300800 */
[----:B------:R-:W2:Y:S01]  /*418d0*/  LDL.LU R15, [R1+0xec] ;  /* 0x0000ec00010f7983 */ /* 0x000ea20000300800 */
[----:B-----5:R-:W-:-:S03]  /*418e0*/  IMAD R0, R0, 0x100, R4 ;  /* 0x0000010000007824 */ /* 0x020fc600078e0204 */
[----:B--2---:R-:W-:Y:S04]  /*418f0*/  STL.64 [R1+0x1ce0], R14 ;  /* 0x001ce00e01007387 */ /* 0x004fe80000100a00 */
[----:B------:R0:W-:Y:S04]  /*41900*/  STL.64 [R1+0x1cd8], R12 ;  /* 0x001cd80c01007387 */ /* 0x0001e80000100a00 */
[----:B0-----:R-:W2:Y:S04]  /*41910*/  LDL.LU R12, [R1+0xa0] ;  /* 0x0000a000010c7983 */ /* 0x001ea80000300800 */
[----:B------:R-:W2:Y:S04]  /*41920*/  LDL.LU R13, [R1+0xa4] ;  /* 0x0000a400010d7983 */ /* 0x000ea80000300800 */
[----:B------:R-:W2:Y:S04]  /*41930*/  LDL.LU R14, [R1+0xa8] ;  /* 0x0000a800010e7983 */ /* 0x000ea80000300800 */
[----:B------:R-:W2:Y:S04]  /*41940*/  LDL.LU R15, [R1+0xac] ;  /* 0x0000ac00010f7983 */ /* 0x000ea80000300800 */
[----:B------:R-:W5:Y:S04]  /*41950*/  LDL.LU R20, [R1+0xb0] ;  /* 0x0000b00001147983 */ /* 0x000f680000300800 */
[----:B------:R-:W5:Y:S04]  /*41960*/  LDL.LU R21, [R1+0xb4] ;  /* 0x0000b40001157983 */ /* 0x000f680000300800 */
[----:B------:R-:W5:Y:S04]  /*41970*/  LDL.LU R22, [R1+0xb8] ;  /* 0x0000b80001167983 */ /* 0x000f680000300800 */
[----:B------:R-:W5:Y:S04]  /*41980*/  LDL.LU R23, [R1+0xbc] ;  /* 0x0000bc0001177983 */ /* 0x000f680000300800 */
        /* <DEDUP_REMOVED lines=8> */
[----:B------:R-:W2:Y:S04]  /*41a10*/  LDL.LU R24, [R1] ;  /* 0x0000000001187983 */ /* 0x000ea80000300800 */
[----:B------:R-:W2:Y:S04]  /*41a20*/  LDL.LU R25, [R1+0x4] ;  /* 0x0000040001197983 */ /* 0x000ea80000300800 */
[----:B------:R-:W2:Y:S04]  /*41a30*/  LDL.LU R26, [R1+0x8] ;  /* 0x00000800011a7983 */ /* 0x000ea80000300800 */
[----:B------:R-:W2:Y:S04]  /*41a40*/  LDL.LU R27, [R1+0xc] ;  /* 0x00000c00011b7983 */ /* 0x000ea80000300800 */
[----:B------:R-:W2:Y:S01]  /*41a50*/  LDL.LU R4, [R1+0x1cf8] ;  /* 0x001cf80001047983 */ /* 0x000ea20000300800 */
[----:B------:R-:W-:-:S02]  /*41a60*/  IMAD R7, R7, 0x100, R6 ;  /* 0x0000010007077824 */ /* 0x000fc400078e0206 */
[----:B------:R-:W-:Y:S02]  /*41a70*/  IMAD R29, R29, 0x100, R5 ;  /* 0x000001001d1d7824 */ /* 0x000fe400078e0205 */
[----:B--2---:R-:W-:Y:S02]  /*41a80*/  IMAD R28, R28, 0x100, R4 ;  /* 0x000001001c1c7824 */ /* 0x004fe400078e0204 */
[----:B------:R-:W2:Y:S04]  /*41a90*/  LDL.LU R4, [R1+0x1cf4] ;  /* 0x001cf40001047983 */ /* 0x000ea80000300800 */
[----:B------:R-:W2:Y:S04]  /*41aa0*/  LDL.LU R5, [R1+0x1cf0] ;  /* 0x001cf00001057983 */ /* 0x000ea80000300800 */
[----:B------:R-:W2:Y:S04]  /*41ab0*/  LDL.LU R6, [R1+0x1cec] ;  /* 0x001cec0001067983 */ /* 0x000ea80000300800 */
[----:B------:R0:W-:Y:S04]  /*41ac0*/  STL [R1+0x30], R7 ;  /* 0x0000300701007387 */ /* 0x0001e80000100800 */
[----:B0-----:R-:W2:Y:S01]  /*41ad0*/  LDL.LU R7, [R1+0x1ce8] ;  /* 0x001ce80001077983 */ /* 0x001ea20000300800 */
[----:B---3--:R-:W-:-:S02]  /*41ae0*/  F2FP.F16.E4M3.UNPACK_B R2, R2.H1 ;  /* 0x00000002ff02723e */ /* 0x008fc400030006ff */
[----:B----4-:R-:W-:-:S07]  /*41af0*/  F2FP.F16.E4M3.UNPACK_B R3, R3.H1 ;  /* 0x00000003ff03723e */ /* 0x010fce00030006ff */
[----:B--2---:R-:W-:Y:S01]  /*41b00*/  HMMA.16816.F32 R4, R4, R2, R12 ;  /* 0x000000020404723c */ /* 0x004fe2000000180c */
[----:B------:R-:W2:Y:S04]  /*41b10*/  LDL.LU.64 R14, [R1+0x1ce0] ;  /* 0x001ce000010e7983 */ /* 0x000ea80000300a00 */
[----:B------:R-:W2:-:S14]  /*41b20*/  LDL.LU.64 R12, [R1+0x1cd8] ;  /* 0x001cd800010c7983 */ /* 0x000e9c0000300a00 */
[----:B------:R-:W-:Y:S04]  /*41b30*/  STL.64 [R1+0xa0], R4 ;  /* 0x0000a00401007387 */ /* 0x000fe80000100a00 */
[----:B------:R0:W-:Y:S04]  /*41b40*/  STL.64 [R1+0xa8], R6 ;  /* 0x0000a80601007387 */ /* 0x0001e80000100a00 */
[----:B0-----:R-:W3:Y:S04]  /*41b50*/  LDL.LU R7, [R1+0x30] ;  /* 0x0000300001077983 */ /* 0x001ee80000300800 */
[----:B------:R-:W4:Y:S04]  /*41b60*/  LDL R2, [R1+0x218] ;  /* 0x0002180001027983 */ /* 0x000f280000100800 */
[----:B------:R-:W2:Y:S01]  /*41b70*/  LDL R3, [R1+0x21c] ;  /* 0x00021c0001037983 */ /* 0x000ea20000100800 */
[----:B------:R-:W-:-:S02]  /*41b80*/  F2FP.F16.E4M3.UNPACK_B R4, R0 ;  /* 0x00000000ff04723e */ /* 0x000fc400020006ff */
[----:B------:R-:W-:Y:S02]  /*41b90*/  F2FP.F16.E4M3.UNPACK_B R6, R28 ;  /* 0x0000001cff06723e */ /* 0x000fe400020006ff */
[----:B------:R-:W-:Y:S02]  /*41ba0*/  F2FP.F16.E4M3.UNPACK_B R5, R29 ;  /* 0x0000001dff05723e */ /* 0x000fe400020006ff */
[----:B------:R-:W5:Y:S04]  /*41bb0*/  LDL.LU R29, [R1+0x15c] ;  /* 0x00015c00011d7983 */ /* 0x000f680000300800 */
[----:B------:R-:W5:Y:S04]  /*41bc0*/  LDL.LU R28, [R1+0x148] ;  /* 0x00014800011c7983 */ /* 0x000f680000300800 */
[----:B------:R-:W5:Y:S01]  /*41bd0*/  LDL.LU R0, [R1+0x14c] ;  /* 0x00014c0001007983 */ /* 0x000f620000300800 */
[----:B---3--:R-:W-:-:S02]  /*41be0*/  F2FP.F16.E4M3.UNPACK_B R7, R7 ;  /* 0x00000007ff07723e */ /* 0x008fc400020006ff */
[----:B----4-:R-:W-:Y:S02]  /*41bf0*/  F2FP.F16.E4M3.UNPACK_B R2, R2 ;  /* 0x00000002ff02723e */ /* 0x010fe400020006ff */
        /* <DEDUP_REMOVED lines=11> */
[----:B-----5:R-:W-:-:S15]  /*41cb0*/  HMMA.16816.F32 R20, R4, R2, R20 ;  /* 0x000000020414723c */ /* 0x020fde0000001814 */
[----:B------:R-:W-:-:S04]  /*41cc0*/  NOP ;  /* 0x0000000000007918 */ /* 0x000fc80000000000 */
[----:B------:R-:W-:Y:S04]  /*41cd0*/  STL.64 [R1+0xc0], R20 ;  /* 0x0000c01401007387 */ /* 0x000fe80000100a00 */
[----:B------:R0:W-:Y:S04]  /*41ce0*/  STL.64 [R1+0xc8], R22 ;  /* 0x0000c81601007387 */ /* 0x0001e80000100a00 */
[----:B0-----:R-:W3:Y:S04]  /*41cf0*/  LDL.LU.64 R22, [R1+0x1cc0] ;  /* 0x001cc00001167983 */ /* 0x001ee80000300a00 */
[----:B------:R-:W4:Y:S04]  /*41d00*/  LDL.LU.64 R20, [R1+0x1cb8] ;  /* 0x001cb80001147983 */ /* 0x000f280000300a00 */
[----:B------:R-:W5:Y:S04]  /*41d10*/  LDL R2, [R1+0x1c8] ;  /* 0x0001c80001027983 */ /* 0x000f680000100800 */
[----:B------:R-:W2:Y:S01]  /*41d20*/  LDL R3, [R1+0x1cc] ;  /* 0x0001cc0001037983 */ /* 0x000ea20000100800 */
[----:B-----5:R-:W-:-:S02]  /*41d30*/  F2FP.F16.E4M3.UNPACK_B R2, R2 ;  /* 0x00000002ff02723e */ /* 0x020fc400020006ff */
[----:B--2---:R-:W-:-:S07]  /*41d40*/  F2FP.F16.E4M3.UNPACK_B R3, R3 ;  /* 0x00000003ff03723e */ /* 0x004fce00020006ff */
[----:B------:R-:W-:-:S15]  /*41d50*/  HMMA.16816.F32 R16, R4, R2, R16 ;  /* 0x000000020410723c */ /* 0x000fde0000001810 */
[----:B------:R-:W-:-:S04]  /*41d60*/  NOP ;  /* 0x0000000000007918 */ /* 0x000fc80000000000 */
[----:B------:R-:W-:Y:S04]  /*41d70*/  STL.64 [R1+0xb0], R16 ;  /* 0x0000b01001007387 */ /* 0x000fe80000100a00 */
[----:B------:R0:W-:Y:S04]  /*41d80*/  STL.64 [R1+0xb8], R18 ;  /* 0x0000b81201007387 */ /* 0x0001e80000100a00 */
[----:B0-----:R-:W2:Y:S04]  /*41d90*/  LDL.LU.64 R18, [R1+0x1cb0] ;  /* 0x001cb00001127983 */ /* 0x001ea80000300a00 */
[----:B------:R-:W2:Y:S04]  /*41da0*/  LDL.LU.64 R16, [R1+0x1ca8] ;  /* 0x001ca80001107983 */ /* 0x000ea80000300a00 */
        /* <DEDUP_REMOVED lines=34> */
[----:B------:R-:W-:Y:S01]  /*41fd0*/  HMMA.16816.F32 R24, R4, R2, R24 ;  /* 0x000000020418723c */ /* 0x000fe20000001818 */
[----:B------:R-:W2:Y:S04]  /*41fe0*/  LDL R2, [R1+0x178] ;  /* 0x0001780001027983 */ /* 0x000ea80000100800 */
[----:B------:R-:W5:-:S14]  /*41ff0*/  LDL R3, [R1+0x17c] ;  /* 0x00017c0001037983 */ /* 0x000f5c0000100800 */
[----:B------:R0:W-:Y:S04]  /*42000*/  STL.64 [R1+0x50], R24 ;  /* 0x0000501801007387 */ /* 0x0001e80000100a00 */
[----:B------:R1:W-:Y:S04]  /*42010*/  STL.64 [R1+0x58], R26 ;  /* 0x0000581a01007387 */ /* 0x0003e80000100a00 */
[----:B0-----:R-:W3:Y:S04]  /*42020*/  LDL R24, [R1+0x16c] ;  /* 0x00016c0001187983 */ /* 0x001ee80000100800 */
[----:B------:R-:W3:Y:S04]  /*42030*/  LDL R25, [R1+0x158] ;  /* 0x0001580001197983 */ /* 0x000ee80000100800 */
[----:B-1----:R-:W3:Y:S04]  /*42040*/  LDL R26, [R1+0x138] ;  /* 0x00013800011a7983 */ /* 0x002ee80000100800 */
[----:B------:R-:W3:Y:S01]  /*42050*/  LDL R27, [R1+0x13c] ;  /* 0x00013c00011b7983 */ /* 0x000ee20000100800 */
[----:B--2---:R-:W-:-:S02]  /*42060*/  F2FP.F16.E4M3.UNPACK_B R2, R2 ;  /* 0x00000002ff02723e */ /* 0x004fc400020006ff */
[----:B-----5:R-:W-:-:S07]  /*42070*/  F2FP.F16.E4M3.UNPACK_B R3, R3 ;  /* 0x00000003ff03723e */ /* 0x020fce00020006ff */
[----:B------:R-:W-:-:S15]  /*42080*/  HMMA.16816.F32 R8, R4, R2, R8 ;  /* 0x000000020408723c */ /* 0x000fde0000001808 */
[----:B------:R-:W-:-:S04]  /*42090*/  NOP ;  /* 0x0000000000007918 */ /* 0x000fc80000000000 */
[----:B------:R-:W-:Y:S04]  /*420a0*/  STL.64 [R1+0x30], R8 ;  /* 0x0000300801007387 */ /* 0x000fe80000100a00 */
[----:B------:R0:W-:Y:S04]  /*420b0*/  STL.64 [R1+0x38], R10 ;  /* 0x0000380a01007387 */ /* 0x0001e80000100a00 */
[----:B0-----:R-:W2:Y:S01]  /*420c0*/  LDL R11, [R1+0x168] ;  /* 0x00016800010b7983 */ /* 0x001ea20000100800 */
[----:B---3--:R-:W-:-:S03]  /*420d0*/  F2FP.F16.E4M3.UNPACK_B R3, R24 ;  /* 0x00000018ff03723e */ /* 0x008fc600020006ff */
[----:B------:R-:W3:Y:S01]  /*420e0*/  LDL.LU R8, [R1+0x40] ;  /* 0x0000400001087983 */ /* 0x000ee20000300800 */
[----:B--2---:R-:W-:-:S07]  /*420f0*/  F2FP.F16.E4M3.UNPACK_B R2, R11 ;  /* 0x0000000bff02723e */ /* 0x004fce00020006ff */
[----:B------:R-:W-:Y:S01]  /*42100*/  HMMA.16816.F32 R12, R4, R2, R12 ;  /* 0x00000002040c723c */ /* 0x000fe2000000180c */
[----:B------:R-:W-:Y:S02]  /*42110*/  F2FP.F16.E4M3.UNPACK_B R2, R25 ;  /* 0x00000019ff02723e */ /* 0x000fe400020006ff */
[----:B------:R-:W-:-:S15]  /*42120*/  F2FP.F16.E4M3.UNPACK_B R3, R29 ;  /* 0x0000001dff03723e */ /* 0x000fde00020006ff */
[----:B------:R-:W-:Y:S01]  /*42130*/  NOP ;  /* 0x0000000000007918 */ /* 0x000fe20000000000 */
[----:B------:R-:W-:Y:S04]  /*42140*/  STL.64 [R1+0x20], R12 ;  /* 0x0000200c01007387 */ /* 0x000fe80000100a00 */
[----:B------:R0:W-:Y:S04]  /*42150*/  STL.64 [R1+0x28], R14 ;  /* 0x0000280e01007387 */ /* 0x0001e80000100a00 */
[----:B------:R-:W3:Y:S04]  /*42160*/  LDL.LU R9, [R1+0x44] ;  /* 0x0000440001097983 */ /* 0x000ee80000300800 */
[----:B------:R-:W3:Y:S04]  /*42170*/  LDL.LU R10, [R1+0x48] ;  /* 0x00004800010a7983 */ /* 0x000ee80000300800 */
[----:B------:R-:W3:Y:S01]  /*42180*/  LDL.LU R11, [R1+0x4c] ;  /* 0x00004c00010b7983 */ /* 0x000ee20000300800 */
[----:B0-----:R-:W-:Y:S03]  /*42190*/  HMMA.16816.F32 R12, R4, R2, R16 ;  /* 0x00000002040c723c */ /* 0x001fe60000001810 */
[----:B------:R-:W-:Y:S04]  /*421a0*/  STL [R1+0x1c60], R29 ;  /* 0x001c601d01007387 */ /* 0x000fe80000100800 */
[----:B------:R-:W2:-:S12]  /*421b0*/  LDL.LU R16, [R1+0x10] ;  /* 0x0000100001107983 */ /* 0x000e980000300800 */
[----:B------:R0:W-:Y:S04]  /*421c0*/  STL.64 [R1], R12 ;  /* 0x0000000c01007387 */ /* 0x0001e80000100a00 */
[----:B------:R1:W-:Y:S04]  /*421d0*/  STL.64 [R1+0x8], R14 ;  /* 0x0000080e01007387 */ /* 0x0003e80000100a00 */
[----:B------:R-:W2:Y:S04]  /*421e0*/  LDL.LU R17, [R1+0x14] ;  /* 0x0000140001117983 */ /* 0x000ea80000300800 */
[----:B------:R-:W2:Y:S04]  /*421f0*/  LDL.LU R18, [R1+0x18] ;  /* 0x0000180001127983 */ /* 0x000ea80000300800 */
[----:B------:R-:W2:Y:S01]  /*42200*/  LDL.LU R19, [R1+0x1c] ;  /* 0x00001c0001137983 */ /* 0x000ea20000300800 */
[----:B------:R-:W-:-:S02]  /*42210*/  F2FP.F16.E4M3.UNPACK_B R2, R28 ;  /* 0x0000001cff02723e */ /* 0x000fc400020006ff */
[----:B------:R-:W-:Y:S01]  /*42220*/  F2FP.F16.E4M3.UNPACK_B R3, R0 ;  /* 0x00000000ff03723e */ /* 0x000fe200020006ff */
[----:B0-----:R-:W5:Y:S01]  /*42230*/  LDL.LU R12, [R1+0x60] ;  /* 0x00006000010c7983 */ /* 0x001f620000300800 */
[----:B----4-:R-:W-:-:S03]  /*42240*/  IMAD.MOV.U32 R13, RZ, RZ, R20 ;  /* 0x000000ffff0d7224 */ /* 0x010fc600078e0014 */
[----:B------:R-:W4:Y:S01]  /*42250*/  LDL.LU R20, [R1+0x1c70] ;  /* 0x001c700001147983 */ /* 0x000f220000300800 */
[----:B-1----:R-:W-:Y:S02]  /*42260*/  IMAD.MOV.U32 R14, RZ, RZ, R21 ;  /* 0x000000ffff0e7224 */ /* 0x002fe400078e0015 */
[----:B------:R-:W-:Y:S01]  /*42270*/  IMAD.MOV.U32 R15, RZ, RZ, R22 ;  /* 0x000000ffff0f7224 */ /* 0x000fe200078e0016 */
[----:B------:R-:W4:Y:S04]  /*42280*/  LDL.LU R21, [R1+0x1c6c] ;  /* 0x001c6c0001157983 */ /* 0x000f280000300800 */
[----:B------:R-:W4:Y:S01]  /*42290*/  LDL.LU R22, [R1+0x1c68] ;  /* 0x001c680001167983 */ /* 0x000f220000300800 */
[----:B--2---:R-:W-:-:S15]  /*422a0*/  HMMA.16816.F32 R16, R4, R2, R16 ;  /* 0x000000020410723c */ /* 0x004fde0000001810 */
[----:B------:R-:W-:-:S04]  /*422b0*/  NOP ;  /* 0x0000000000007918 */ /* 0x000fc80000000000 */
[----:B------:R0:W-:Y:S04]  /*422c0*/  STL.64 [R1+0x10], R16 ;  /* 0x0000101001007387 */ /* 0x0001e80000100a00 */
[----:B------:R1:W-:Y:S01]  /*422d0*/  STL [R1+0x18], R18 ;  /* 0x0000181201007387 */ /* 0x0003e20000100800 */
[----:B0-----:R-:W-:-:S03]  /*422e0*/  IMAD.MOV.U32 R16, RZ, RZ, R23 ;  /* 0x000000ffff107224 */ /* 0x001fc600078e0017 */
[----:B------:R-:W4:Y:S01]  /*422f0*/  LDL.LU R23, [R1+0x1c64] ;  /* 0x001c640001177983 */ /* 0x000f220000300800 */
[----:B------:R-:W-:Y:S02]  /*42300*/  F2FP.F16.E4M3.UNPACK_B R2, R26 ;  /* 0x0000001aff02723e */ /* 0x000fe400020006ff */
[----:B------:R-:W-:Y:S01]  /*42310*/  F2FP.F16.E4M3.UNPACK_B R3, R27 ;  /* 0x0000001bff03723e */ /* 0x000fe200020006ff */
[----:B------:R-:W2:Y:S01]  /*42320*/  LDL.LU R17, [R1+0xd4] ;  /* 0x0000d40001117983 */ /* 0x000ea20000300800 */
[----:B------:R-:W-:-:S03]  /*42330*/  IMAD.MOV.U32 R29, RZ, RZ, R19 ;  /* 0x000000ffff1d7224 */ /* 0x000fc600078e0013 */
[----:B-1----:R-:W2:Y:S04]  /*42340*/  LDL.LU R18, [R1+0xd8] ;  /* 0x0000d80001127983 */ /* 0x002ea80000300800 */
[----:B------:R-:W2:Y:S04]  /*42350*/  LDL.LU R19, [R1+0xdc] ;  /* 0x0000dc0001137983 */ /* 0x000ea80000300800 */
[----:B------:R-:W2:Y:S04]  /*42360*/  LDL.LU R24, [R1+0x1a80] ;  /* 0x001a800001187983 */ /* 0x000ea80000300800 */
[----:B------:R-:W2:Y:S04]  /*42370*/  LDL.LU R26, [R1+0x1a7c] ;  /* 0x001a7c00011a7983 */ /* 0x000ea80000300800 */
[----:B------:R-:W2:Y:S04]  /*42380*/  LDL.LU R25, [R1+0x1a8c] ;  /* 0x001a8c0001197983 */ /* 0x000ea80000300800 */
[----:B------:R-:W2:Y:S01]  /*42390*/  LDL.LU R27, [R1+0x1a88] ;  /* 0x001a8800011b7983 */ /* 0x000ea20000300800 */
[----:B----4-:R-:W-:Y:S03]  /*423a0*/  HMMA.16816.F32 R20, R4, R2, R20 ;  /* 0x000000020414723c */ /* 0x010fe60000001814 */
[----:B------:R-:W4:Y:S04]  /*423b0*/  LDL R2, [R1+0x128] ;  /* 0x0001280001027983 */ /* 0x000f280000100800 */
[----:B------:R-:W2:-:S12]  /*423c0*/  LDL R3, [R1+0x12c] ;  /* 0x00012c0001037983 */ /* 0x000e980000100800 */
[----:B------:R-:W-:Y:S04]  /*423d0*/  STL.64 [R1+0x1bc8], R22 ;  /* 0x001bc81601007387 */ /* 0x000fe80000100a00 */
[----:B------:R0:W-:Y:S04]  /*423e0*/  STL.64 [R1+0x1bc0], R20 ;  /* 0x001bc01401007387 */ /* 0x0001e80000100a00 */
[----:B0-----:R-:W5:Y:S04]  /*423f0*/  LDL.LU R20, [R1+0xe0] ;  /* 0x0000e00001147983 */ /* 0x001f680000300800 */
[----:B------:R-:W5:Y:S04]  /*42400*/  LDL.LU R21, [R1+0xe4] ;  /* 0x0000e40001157983 */ /* 0x000f680000300800 */
[----:B------:R-:W5:Y:S04]  /*42410*/  LDL.LU R22, [R1+0xe8] ;  /* 0x0000e80001167983 */ /* 0x000f680000300800 */
[----:B------:R-:W5:Y:S01]  /*42420*/  LDL.LU R23, [R1+0xec] ;  /* 0x0000ec0001177983 */ /* 0x000f620000300800 */
[----:B----4-:R-:W-:-:S02]  /*42430*/  F2FP.F16.E4M3.UNPACK_B R2, R2 ;  /* 0x00000002ff02723e */ /* 0x010fc400020006ff */
[----:B--2---:R-:W-:-:S07]  /*42440*/  F2FP.F16.E4M3.UNPACK_B R3, R3 ;  /* 0x00000003ff03723e */ /* 0x004fce00020006ff */
[----:B---3--:R-:W-:Y:S01]  /*42450*/  HMMA.16816.F32 R8, R4, R2, R8 ;  /* 0x000000020408723c */ /* 0x008fe20000001808 */
[----:B------:R-:W2:Y:S04]  /*42460*/  LDL R2, [R1+0x118] ;  /* 0x0001180001027983 */ /* 0x000ea80000100800 */
[----:B------:R-:W3:-:S14]  /*42470*/  LDL R3, [R1+0x11c] ;  /* 0x00011c0001037983 */ /* 0x000edc0000100800 */
[----:B------:R0:W-:Y:S04]  /*42480*/  STL.64 [R1+0x1bd8], R10 ;  /* 0x001bd80a01007387 */ /* 0x0001e80000100a00 */
[----:B0-----:R-:W4:Y:S04]  /*42490*/  LDL.LU R10, [R1+0x218] ;  /* 0x00021800010a7983 */ /* 0x001f280000300800 */
[----:B------:R-:W4:Y:S04]  /*424a0*/  LDL.LU R11, [R1+0x21c] ;  /* 0x00021c00010b7983 */ /* 0x000f280000300800 */
[----:B------:R0:W-:Y:S04]  /*424b0*/  STL.64 [R1+0x1bd0], R8 ;  /* 0x001bd00801007387 */ /* 0x0001e80000100a00 */
[----:B0-----:R-:W4:Y:S04]  /*424c0*/  LDL.LU R8, [R1+0x1a90] ;  /* 0x001a900001087983 */ /* 0x001f280000300800 */
[----:B------:R-:W4:Y:S01]  /*424d0*/  LDL.LU R9, [R1+0x1a98] ;  /* 0x001a980001097983 */ /* 0x000f220000300800 */
[----:B--2---:R-:W-:-:S02]  /*424e0*/  F2FP.F16.E4M3.UNPACK_B R2, R2 ;  /* 0x00000002ff02723e */ /* 0x004fc400020006ff */
[----:B---3--:R-:W-:-:S07]  /*424f0*/  F2FP.F16.E4M3.UNPACK_B R3, R3 ;  /* 0x00000003ff03723e */ /* 0x008fce00020006ff */
[----:B-----5:R-:W-:Y:S01]  /*42500*/  HMMA.16816.F32 R12, R4, R2, R12 ;  /* 0x00000002040c723c */ /* 0x020fe2000000180c */
[----:B------:R-:W2:Y:S04]  /*42510*/  LDL R2, [R1+0x108] ;  /* 0x0001080001027983 */ /* 0x000ea80000100800 */
[----:B------:R-:W3:-:S14]  /*42520*/  LDL R3, [R1+0x10c] ;  /* 0x00010c0001037983 */ /* 0x000edc0000100800 */
[----:B------:R-:W-:Y:S04]  /*42530*/  STL.64 [R1+0x1be8], R14 ;  /* 0x001be80e01007387 */ /* 0x000fe80000100a00 */
[----:B------:R0:W-:Y:S04]  /*42540*/  STL.64 [R1+0x1be0], R12 ;  /* 0x001be00c01007387 */ /* 0x0001e80000100a00 */
[----:B0-----:R-:W5:Y:S04]  /*42550*/  LDL.LU R12, [R1+0xa0] ;  /* 0x0000a000010c7983 */ /* 0x001f680000300800 */
[----:B------:R-:W5:Y:S04]  /*42560*/  LDL.LU R13, [R1+0xa4] ;  /* 0x0000a400010d7983 */ /* 0x000f680000300800 */
[----:B------:R-:W5:Y:S04]  /*42570*/  LDL.LU R14, [R1+0xa8] ;  /* 0x0000a800010e7983 */ /* 0x000f680000300800 */
[----:B------:R-:W5:Y:S01]  /*42580*/  LDL.LU R15, [R1+0xac] ;  /* 0x0000ac00010f7983 */ /* 0x000f620000300800 */
[----:B--2---:R-:W-:-:S02]  /*42590*/  F2FP.F16.E4M3.UNPACK_B R2, R2 ;  /* 0x00000002ff02723e */ /* 0x004fc400020006ff */
[----:B---3--:R-:W-:-:S07]  /*425a0*/  F2FP.F16.E4M3.UNPACK_B R3, R3 ;  /* 0x00000003ff03723e */ /* 0x008fce00020006ff */
[----:B------:R-:W-:Y:S01]  /*425b0*/  HMMA.16816.F32 R16, R4, R2, R16 ;  /* 0x000000020410723c */ /* 0x000fe20000001810 */
[----:B------:R-:W2:Y:S04]  /*425c0*/  LDL R2, [R1+0xf8] ;  /* 0x0000f80001027983 */ /* 0x000ea80000100800 */
[----:B------:R-:W3:-:S14]  /*425d0*/  LDL R3, [R1+0xfc] ;  /* 0x0000fc0001037983 */ /* 0x000edc0000100800 */
[----:B------:R0:W-:Y:S04]  /*425e0*/  STL.64 [R1+0x1bf8], R18 ;  /* 0x001bf81201007387 */ /* 0x0001e80000100a00 */
[----:B0-----:R-:W5:Y:S04]  /*425f0*/  LDL.LU R18, [R1+0x1a84] ;  /* 0x001a840001127983 */ /* 0x001f680000300800 */
[----:B------:R-:W5:Y:S01]  /*42600*/  LDL.LU R19, [R1+0x1a94] ;  /* 0x001a940001137983 */ /* 0x000f620000300800 */
[----:B----4-:R-:W-:Y:S02]  /*42610*/  IMAD R25, R25, 0x100, R8 ;  /* 0x0000010019197824 */ /* 0x010fe400078e0208 */
[----:B------:R-:W-:-:S03]  /*42620*/  IMAD R27, R27, 0x100, R9 ;  /* 0x000001001b1b7824 */ /* 0x000fc600078e0209 */
[----:B------:R-:W-:Y:S02]  /*42630*/  F2FP.F16.E4M3.UNPACK_B R25, R25 ;  /* 0x00000019ff19723e */ /* 0x000fe400020006ff */
[----:B------:R-:W-:Y:S01]  /*42640*/  F2FP.F16.E4M3.UNPACK_B R27, R27 ;  /* 0x0000001bff1b723e */ /* 0x000fe200020006ff */
[----:B------:R-:W-:Y:S01]  /*42650*/  STL.64 [R1+0x1bf0], R16 ;  /* 0x001bf01001007387 */ /* 0x000fe20000100a00 */
[----:B--2---:R-:W-:Y:S02]  /*42660*/  F2FP.F16.E4M3.UNPACK_B R2, R2 ;  /* 0x00000002ff02723e */ /* 0x004fe400020006ff */
[----:B---3--:R-:W-:-:S07]  /*42670*/  F2FP.F16.E4M3.UNPACK_B R3, R3 ;  /* 0x00000003ff03723e */ /* 0x008fce00020006ff */
[----:B-----5:R-:W-:Y:S01]  /*42680*/  HMMA.16816.F32 R4, R4, R2, R12 ;  /* 0x000000020404723c */ /* 0x020fe2000000180c */
[----:B------:R-:W-:Y:S02]  /*42690*/  F2FP.F16.E4M3.UNPACK_B R2, R10.H1 ;  /* 0x0000000aff02723e */ /* 0x000fe400030006ff */
[----:B------:R-:W-:Y:S01]  /*426a0*/  F2FP.F16.E4M3.UNPACK_B R3, R11.H1 ;  /* 0x0000000bff03723e */ /* 0x000fe200030006ff */
[----:B------:R-:W-:Y:S02]  /*426b0*/  IMAD R24, R24, 0x100, R18 ;  /* 0x0000010018187824 */ /* 0x000fe400078e0212 */
[----:B------:R-:W-:-:S03]  /*426c0*/  IMAD R26, R26, 0x100, R19 ;  /* 0x000001001a1a7824 */ /* 0x000fc600078e0213 */
[----:B------:R-:W-:Y:S02]  /*426d0*/  F2FP.F16.E4M3.UNPACK_B R24, R24 ;  /* 0x00000018ff18723e */ /* 0x000fe400020006ff */
[----:B------:R-:W-:-:S07]  /*426e0*/  F2FP.F16.E4M3.UNPACK_B R26, R26 ;  /* 0x0000001aff1a723e */ /* 0x000fce00020006ff */
[----:B------:R-:W-:Y:S01]  /*426f0*/  HMMA.16816.F32 R8, R24, R2, R20 ;  /* 0x000000021808723c */ /* 0x000fe20000001814 */
[----:B------:R-:W-:Y:S04]  /*42700*/  STL.64 [R1+0x1c08], R6 ;  /* 0x001c080601007387 */ /* 0x000fe80000100a00 */
[----:B------:R0:W-:Y:S04]  /*42710*/  STL.64 [R1+0x1c00], R4 ;  /* 0x001c000401007387 */ /* 0x0001e80000100a00 */
[----:B0-----:R-:W2:Y:S10]  /*42720*/  LDL.LU R4, [R1+0x50] ;  /* 0x0000500001047983 */ /* 0x001eb40000300800 */
[----:B------:R-:W-:Y:S04]  /*42730*/  STL.64 [R1+0x360], R8 ;  /* 0x0003600801007387 */ /* 0x000fe80000100a00 */
[----:B------:R-:W-:Y:S04]  /*42740*/  STL.64 [R1+0x368], R10 ;  /* 0x0003680a01007387 */ /* 0x000fe80000100a00 */
[----:B------:R-:W2:Y:S04]  /*42750*/  LDL.LU R5, [R1+0x54] ;  /* 0x0000540001057983 */ /* 0x000ea80000300800 */
[----:B------:R-:W3:Y:S04]  /*42760*/  LDL.LU R6, [R1+0x58] ;  /* 0x0000580001067983 */ /* 0x000ee80000300800 */
[----:B------:R-:W3:Y:S04]  /*42770*/  LDL.LU R7, [R1+0x5c] ;  /* 0x00005c0001077983 */ /* 0x000ee80000300800 */
[----:B---3--:R-:W-:Y:S04]  /*42780*/  STL.64 [R1+0x1c18], R6 ;  /* 0x001c180601007387 */ /* 0x008fe80000100a00 */
[----:B--2---:R0:W-:Y:S04]  /*42790*/  STL.64 [R1+0x1c10], R4 ;  /* 0x001c100401007387 */ /* 0x0041e80000100a00 */
[----:B0-----:R-:W2:Y:S04]  /*427a0*/  LDL.LU R4, [R1+0x70] ;  /* 0x0000700001047983 */ /* 0x001ea80000300800 */
        /* <DEDUP_REMOVED lines=9> */
[----:B------:R-:W4:Y:S04]  /*42840*/  LDL.LU R22, [R1+0x1d8] ;  /* 0x0001d80001167983 */ /* 0x000f280000300800 */
[----:B------:R-:W5:Y:S04]  /*42850*/  LDL.LU R23, [R1+0x1dc] ;  /* 0x0001dc0001177983 */ /* 0x000f680000300800 */
        /* <DEDUP_REMOVED lines=11> */
[----:B------:R-:W3:Y:S01]  /*42910*/  LDL.LU R7, [R1+0xbc] ;  /* 0x0000bc0001077983 */ /* 0x000ee20000300800 */
[----:B----4-:R-:W-:-:S02]  /*42920*/  F2FP.F16.E4M3.UNPACK_B R2, R22.H1 ;  /* 0x00000016ff02723e */ /* 0x010fc400030006ff */
[----:B-----5:R-:W-:Y:S01]  /*42930*/  F2FP.F16.E4M3.UNPACK_B R3, R23.H1 ;  /* 0x00000017ff03723e */ /* 0x020fe200030006ff */
[----:B---3--:R-:W-:Y:S04]  /*42940*/  STL.64 [R1+0x1c58], R6 ;  /* 0x001c580601007387 */ /* 0x008fe80000100a00 */
[----:B--2---:R0:W-:Y:S04]  /*42950*/  STL.64 [R1+0x1c50], R4 ;  /* 0x001c500401007387 */ /* 0x0041e80000100a00 */
        /* <DEDUP_REMOVED lines=8> */
[----:B------:R-:W4:Y:S04]  /*429e0*/  LDL.LU R12, [R1+0x20] ;  /* 0x00002000010c7983 */ /* 0x000f280000300800 */
[----:B------:R-:W4:Y:S04]  /*429f0*/  LDL.LU R13, [R1+0x24] ;  /* 0x00002400010d7983 */ /* 0x000f280000300800 */
[----:B------:R-:W4:Y:S04]  /*42a00*/  LDL.LU R14, [R1+0x28] ;  /* 0x00002800010e7983 */ /* 0x000f280000300800 */
[----:B------:R-:W4:Y:S04]  /*42a10*/  LDL.LU R15, [R1+0x2c] ;  /* 0x00002c00010f7983 */ /* 0x000f280000300800 */
[----:B------:R-:W5:Y:S04]  /*42a20*/  LDL.LU R8, [R1] ;  /* 0x0000000001087983 */ /* 0x000f680000300800 */
[----:B------:R-:W5:Y:S04]  /*42a30*/  LDL.LU R9, [R1+0x4] ;  /* 0x0000040001097983 */ /* 0x000f680000300800 */
[----:B------:R-:W5:Y:S04]  /*42a40*/  LDL.LU R10, [R1+0x8] ;  /* 0x00000800010a7983 */ /* 0x000f680000300800 */
[----:B------:R-:W5:Y:S04]  /*42a50*/  LDL.LU R11, [R1+0xc] ;  /* 0x00000c00010b7983 */ /* 0x000f680000300800 */
[----:B------:R-:W3:Y:S04]  /*42a60*/  LDL.LU R20, [R1+0x10] ;  /* 0x0000100001147983 */ /* 0x000ee80000300800 */
[----:B------:R-:W3:Y:S04]  /*42a70*/  LDL.LU R21, [R1+0x14] ;  /* 0x0000140001157983 */ /* 0x000ee80000300800 */
[----:B------:R-:W3:Y:S01]  /*42a80*/  LDL.LU R22, [R1+0x18] ;  /* 0x0000180001167983 */ /* 0x000ee20000300800 */
[----:B------:R-:W-:-:S03]  /*42a90*/  IMAD.MOV.U32 R23, RZ, RZ, R29 ;  /* 0x000000ffff177224 */ /* 0x000fc600078e001d */
[----:B------:R-:W3:Y:S01]  /*42aa0*/  LDL.LU R29, [R1+0x1c60] ;  /* 0x001c6000011d7983 */ /* 0x000ee20000300800 */
[----:B--2---:R-:W-:-:S15]  /*42ab0*/  HMMA.16816.F32 R4, R24, R2, R4 ;  /* 0x000000021804723c */ /* 0x004fde0000001804 */
[----:B------:R-:W-:-:S04]  /*42ac0*/  NOP ;  /* 0x0000000000007918 */ /* 0x000fc80000000000 */
[----:B------:R-:W-:Y:S04]  /*42ad0*/  STL.64 [R1+0x350], R4 ;  /* 0x0003500401007387 */ /* 0x000fe80000100a00 */
[----:B------:R0:W-:Y:S04]  /*42ae0*/  STL.64 [R1+0x358], R6 ;  /* 0x0003580601007387 */ /* 0x0001e80000100a00 */
[----:B0-----:R-:W2:Y:S04]  /*42af0*/  LDL.LU.64 R6, [R1+0x1c58] ;  /* 0x001c580001067983 */ /* 0x001ea80000300a00 */
[----:B------:R-:W2:Y:S04]  /*42b00*/  LDL.LU.64 R4, [R1+0x1c50] ;  /* 0x001c500001047983 */ /* 0x000ea80000300a00 */
[----:B------:R-:W2:Y:S04]  /*42b10*/  LDL.LU R2, [R1+0x1c8] ;  /* 0x0001c80001027983 */ /* 0x000ea80000300800 */
[----:B------:R-:W3:Y:S01]  /*42b20*/  LDL.LU R3, [R1+0x1cc] ;  /* 0x0001cc0001037983 */ /* 0x000ee20000300800 */
        /* <DEDUP_REMOVED lines=62> */
[----:B----4-:R-:W-:-:S15]  /*42f10*/  HMMA.16816.F32 R12, R24, R2, R12 ;  /* 0x00000002180c723c */ /* 0x010fde000000180c */
[----:B------:R-:W-:-:S04]  /*42f20*/  NOP ;  /* 0x0000000000007918 */ /* 0x000fc80000000000 */
[----:B------:R-:W-:Y:S04]  /*42f30*/  STL.64 [R1+0x2e0], R12 ;  /* 0x0002e00c01007387 */ /* 0x000fe80000100a00 */
[----:B------:R0:W-:Y:S04]  /*42f40*/  STL.64 [R1+0x2e8], R14 ;  /* 0x0002e80e01007387 */ /* 0x0001e80000100a00 */
[----:B0-----:R-:W2:Y:S04]  /*42f50*/  LDL.LU.64 R14, [R1+0x1be8] ;  /* 0x001be800010e7983 */ /* 0x001ea80000300a00 */
[----:B------:R-:W2:Y:S04]  /*42f60*/  LDL.LU.64 R12, [R1+0x1be0] ;  /* 0x001be000010c7983 */ /* 0x000ea80000300a00 */
[----:B------:R-:W3:Y:S02]  /*42f70*/  LDL.LU R3, [R1+0x158] ;  /* 0x0001580001037983 */ /* 0x000ee40000300800 */
[----:B---3--:R-:W-:-:S02]  /*42f80*/  F2FP.F16.E4M3.UNPACK_B R2, R3.H1 ;  /* 0x00000003ff02723e */ /* 0x008fc400030006ff */
[----:B------:R-:W-:-:S07]  /*42f90*/  F2FP.F16.E4M3.UNPACK_B R3, R29.H1 ;  /* 0x0000001dff03723e */ /* 0x000fce00030006ff */
[----:B-----5:R-:W-:Y:S01]  /*42fa0*/  HMMA.16816.F32 R8, R24, R2, R8 ;  /* 0x000000021808723c */ /* 0x020fe20000001808 */
[----:B------:R-:W-:Y:S02]  /*42fb0*/  F2FP.F16.E4M3.UNPACK_B R2, R28.H1 ;  /* 0x0000001cff02723e */ /* 0x000fe400030006ff */
[----:B------:R-:W-:-:S07]  /*42fc0*/  F2FP.F16.E4M3.UNPACK_B R3, R0.H1 ;  /* 0x00000000ff03723e */ /* 0x000fce00030006ff */
[----:B------:R-:W-:Y:S09]  /*42fd0*/  HMMA.16816.F32 R20, R24, R2, R20 ;  /* 0x000000021814723c */ /* 0x000ff20000001814 */
[----:B------:R-:W-:Y:S04]  /*42fe0*/  STL.64 [R1+0x2d0], R8 ;  /* 0x0002d00801007387 */ /* 0x000fe80000100a00 */
[----:B------:R0:W-:Y:S04]  /*42ff0*/  STL.64 [R1+0x2d8], R10 ;  /* 0x0002d80a01007387 */ /* 0x0001e80000100a00 */
[----:B0-----:R-:W3:Y:S04]  /*43000*/  LDL.LU.64 R10, [R1+0x1bd8] ;  /* 0x001bd800010a7983 */ /* 0x001ee80000300a00 */
[----:B------:R-:W3:Y:S04]  /*43010*/  LDL.LU.64 R8, [R1+0x1bd0] ;  /* 0x001bd00001087983 */ /* 0x000ee80000300a00 */
[----:B------:R-:W4:Y:S04]  /*43020*/  LDL.LU R29, [R1+0x1864] ;  /* 0x00186400011d7983 */ /* 0x000f280000300800 */
[----:B------:R-:W5:Y:S04]  /*43030*/  LDL.LU R28, [R1+0x998] ;  /* 0x00099800011c7983 */ /* 0x000f680000300800 */
[----:B------:R-:W2:Y:S04]  /*43040*/  LDL.LU R0, [R1+0x1854] ;  /* 0x0018540001007983 */ /* 0x000ea80000300800 */
        /* <DEDUP_REMOVED lines=8> */
[----:B------:R-:W-:Y:S01]  /*430d0*/  HMMA.16816.F32 R20, R24, R2, R20 ;  /* 0x000000021814723c */ /* 0x000fe20000001814 */
[----:B------:R-:W2:Y:S04]  /*430e0*/  LDL.LU R2, [R1+0x128] ;  /* 0x0001280001027983 */ /* 0x000ea80000300800 */
[----:B------:R-:W3:-:S14]  /*430f0*/  LDL.LU R3, [R1+0x12c] ;  /* 0x00012c0001037983 */ /* 0x000edc0000300800 */
[----:B------:R0:W-:Y:S04]  /*43100*/  STL.64 [R1+0xb0], R20 ;  /* 0x0000b01401007387 */ /* 0x0001e80000100a00 */
[----:B------:R1:W-:Y:S04]  /*43110*/  STL.64 [R1+0xb8], R22 ;  /* 0x0000b81601007387 */ /* 0x0003e80000100a00 */
[----:B0-----:R-:W4:Y:S04]  /*43120*/  LDL.LU R20, [R1+0x108] ;  /* 0x0001080001147983 */ /* 0x001f280000300800 */
[----:B------:R-:W4:Y:S04]  /*43130*/  LDL.LU R21, [R1+0x10c] ;  /* 0x00010c0001157983 */ /* 0x000f280000300800 */
[----:B-1----:R-:W4:Y:S04]  /*43140*/  LDL.LU R22, [R1+0xf8] ;  /* 0x0000f80001167983 */ /* 0x002f280000300800 */
[----:B------:R-:W4:Y:S01]  /*43150*/  LDL.LU R23, [R1+0xfc] ;  /* 0x0000fc0001177983 */ /* 0x000f220000300800 */
[----:B--2---:R-:W-:-:S02]  /*43160*/  F2FP.F16.E4M3.UNPACK_B R2, R2.H1 ;  /* 0x00000002ff02723e */ /* 0x004fc400030006ff */
[----:B---3--:R-:W-:-:S07]  /*43170*/  F2FP.F16.E4M3.UNPACK_B R3, R3.H1 ;  /* 0x00000003ff03723e */ /* 0x008fce00030006ff */
[----:B------:R-:W-:-:S15]  /*43180*/  HMMA.16816.F32 R8, R24, R2, R8 ;  /* 0x000000021808723c */ /* 0x000fde0000001808 */
[----:B------:R-:W-:-:S04]  /*43190*/  NOP ;  /* 0x0000000000007918 */ /* 0x000fc80000000000 */
[----:B------:R-:W-:Y:S04]  /*431a0*/  STL.64 [R1+0x70], R8 ;  /* 0x0000700801007387 */ /* 0x000fe80000100a00 */
[----:B------:R0:W-:Y:S04]  /*431b0*/  STL.64 [R1+0x78], R10 ;  /* 0x0000780a01007387 */ /* 0x0001e80000100a00 */
[----:B0-----:R-:W2:Y:S04]  /*431c0*/  LDL.LU R10, [R1+0x118] ;  /* 0x00011800010a7983 */ /* 0x001ea80000300800 */
[----:B------:R-:W3:Y:S01]  /*431d0*/  LDL.LU R11, [R1+0x11c] ;  /* 0x00011c00010b7983 */ /* 0x000ee20000300800 */
[----:B----4-:R-:W-:-:S02]  /*431e0*/  F2FP.F16.E4M3.UNPACK_B R8, R20.H1 ;  /* 0x00000014ff08723e */ /* 0x010fc400030006ff */
[----:B------:R-:W-:Y:S02]  /*431f0*/  F2FP.F16.E4M3.UNPACK_B R9, R21.H1 ;  /* 0x00000015ff09723e */ /* 0x000fe400030006ff */
[----:B--2---:R-:W-:Y:S02]  /*43200*/  F2FP.F16.E4M3.UNPACK_B R2, R10.H1 ;  /* 0x0000000aff02723e */ /* 0x004fe400030006ff */
[----:B---3--:R-:W-:-:S07]  /*43210*/  F2FP.F16.E4M3.UNPACK_B R3, R11.H1 ;  /* 0x0000000bff03723e */ /* 0x008fce00030006ff */
[----:B------:R-:W-:Y:S01]  /*43220*/  HMMA.16816.F32 R12, R24, R2, R12 ;  /* 0x00000002180c723c */ /* 0x000fe2000000180c */
[----:B------:R-:W-:Y:S02]  /*43230*/  F2FP.F16.E4M3.UNPACK_B R2, R22.H1 ;  /* 0x00000016ff02723e */ /* 0x000fe400030006ff */
[----:B------:R-:W-:-:S05]  /*43240*/  F2FP.F16.E4M3.UNPACK_B R3, R23.H1 ;  /* 0x00000017ff03723e */ /* 0x000fca00030006ff */
[C---:B------:R-:W-:Y:S08]  /*43250*/  HMMA.16816.F32 R8, R24.reuse, R8, R16 ;  /* 0x000000081808723c */ /* 0x040ff00000001810 */
[----:B------:R-:W-:Y:S03]  /*43260*/  HMMA.16816.F32 R4, R24, R2, R4 ;  /* 0x000000021804723c */ /* 0x000fe60000001804 */
[----:B------:R-:W-:Y:S04]  /*43270*/  STL.64 [R1+0x90], R12 ;  /* 0x0000900c01007387 */ /* 0x000fe80000100a00 */
[----:B------:R-:W-:Y:S04]  /*43280*/  STL.64 [R1+0x98], R14 ;  /* 0x0000980e01007387 */ /* 0x000fe80000100a00 */
[----:B------:R-:W-:Y:S04]  /*43290*/  STL.64 [R1+0xa0], R8 ;  /* 0x0000a00801007387 */ /* 0x000fe80000100a00 */
[----:B------:R-:W-:Y:S04]  /*432a0*/  STL.64 [R1+0xa8], R10 ;  /* 0x0000a80a01007387 */ /* 0x000fe80000100a00 */
[----:B------:R-:W-:Y:S04]  /*432b0*/  STL.64 [R1+0x80], R4 ;  /* 0x0000800401007387 */ /* 0x000fe80000100a00 */
[----:B------:R-:W-:Y:S04]  /*432c0*/  STL.64 [R1+0x88], R6 ;  /* 0x0000880601007387 */ /* 0x000fe80000100a00 */
[----:B------:R-:W2:Y:S01]  /*432d0*/  LDL.LU R24, [R1+0x1a78] ;  /* 0x001a780001187983 */ /* 0x000ea20000300800 */
[----:B------:R-:W-:-:S06]  /*432e0*/  USHF.L.U32 UR15, UR13, 0x7, URZ ;  /* 0x000000070d0f7899 */ /* 0x000fcc00080006ff */
[----:B------:R-:W-:Y:S02]  /*432f0*/  IADD3 R29, P4, PT, R29, UR15, RZ ;  /* 0x0000000f1d1d7c10 */ /* 0x000fe4000ff9e0ff */
[----:B-----5:R-:W-:-:S03]  /*43300*/  IADD3 R28, P6, PT, R28, UR15, RZ ;  /* 0x0000000f1c1c7c10 */ /* 0x020fc6000ffde0ff */
[----:B------:R-:W-:Y:S04]  /*43310*/  STL [R1+0x1864], R29 ;  /* 0x0018641d01007387 */ /* 0x000fe80000100800 */
[----:B--2---:R0:W-:Y:S04]  /*43320*/  STL [R1+0x1bb4], R24 ;  /* 0x001bb41801007387 */ /* 0x0041e80000100800 */
[----:B------:R-:W-:Y:S04]  /*43330*/  STL [R1+0x998], R28 ;  /* 0x0009981c01007387 */ /* 0x000fe80000100800 */
[----:B0-----:R-:W2:Y:S01]  /*43340*/  LDL.LU R24, [R1+0x184c] ;  /* 0x00184c0001187983 */ /* 0x001ea20000300800 */
[----:B------:R-:W-:-:S05]  /*43350*/  IADD3 R0, P5, PT, R0, UR15, RZ ;  /* 0x0000000f00007c10 */ /* 0x000fca000ffbe0ff */
[----:B------:R-:W-:Y:S04]  /*43360*/  STL [R1+0x1854], R0 ;  /* 0x0018540001007387 */ /* 0x000fe80000100800 */
        /* <DEDUP_REMOVED lines=19> */
[----:B------:R-:W-:-:S03]  /*434a0*/  USHF.L.U32 UR14, UR12, 0x7, URZ ;  /* 0x000000070c0e7899 */ /* 0x000fc600080006ff */
        /* <DEDUP_REMOVED lines=11> */
[----:B--2---:R-:W-:-:S05]  /*43560*/  IADD3 R24, P3, PT, R24, UR14, RZ ;  /* 0x0000000e18187c10 */ /* 0x004fca000ff7e0ff */
[----:B------:R0:W-:Y:S04]  /*43570*/  STL [R1+0x19d0], R24 ;  /* 0x0019d01801007387 */ /* 0x0001e80000100800 */
[----:B0-----:R-:W2:Y:S01]  /*43580*/  LDL.LU R24, [R1+0x1bb8] ;  /* 0x001bb80001187983 */ /* 0x001ea20000300800 */
[----:B------:R-:W-:Y:S01]  /*43590*/  USHF.L.U32 UR5, UR12, 0x7, URZ ;  /* 0x000000070c057899 */ /* 0x000fe200080006ff */
[----:B--2---:R-:W-:-:S05]  /*435a0*/  IADD3 R24, P1, PT, R24, UR15, RZ ;  /* 0x0000000f18187c10 */ /* 0x004fca000ff3e0ff */
[----:B------:R0:W-:Y:S04]  /*435b0*/  STL [R1+0x184c], R24 ;  /* 0x00184c1801007387 */ /* 0x0001e80000100800 */
[----:B0-----:R-:W2:Y:S01]  /*435c0*/  LDL.LU R24, [R1+0x1bb4] ;  /* 0x001bb40001187983 */ /* 0x001ea20000300800 */
[----:B------:R-:W-:Y:S02]  /*435d0*/  USHF.R.S32.HI UR5, URZ, 0x1f, UR5 ;  /* 0x0000001fff057899 */ /* 0x000fe40008011405 */
[----:B------:R-:W-:Y:S01]  /*435e0*/  USHF.L.U32 UR6, UR13, 0x7, URZ ;  /* 0x000000070d067899 */ /* 0x000fe200080006ff */
[----:B---3--:R-:W-:-:S03]  /*435f0*/  IADD3 R25, P0, PT, R25, UR14, RZ ;  /* 0x0000000e19197c10 */ /* 0x008fc6000ff1e0ff */
[----:B------:R-:W-:Y:S01]  /*43600*/  USHF.R.S32.HI UR6, URZ, 0x1f, UR6 ;  /* 0x0000001fff067899 */ /* 0x000fe20008011406 */
[----:B----4-:R-:W-:Y:S02]  /*43610*/  IADD3.X R26, PT, PT, R26, UR5, RZ, P3, !PT ;  /* 0x000000051a1a7c10 */ /* 0x010fe40009ffe4ff */
[----:B-----5:R-:W-:Y:S02]  /*43620*/  IADD3 R27, P3, PT, R27, UR15, RZ ;  /* 0x0000000f1b1b7c10 */ /* 0x020fe4000ff7e0ff */
[----:B------:R-:W-:Y:S02]  /*43630*/  IADD3.X R4, PT, PT, R4, UR5, RZ, P0, !PT ;  /* 0x0000000504047c10 */ /* 0x000fe400087fe4ff */
[----:B------:R-:W-:Y:S02]  /*43640*/  IADD3 R5, P0, PT, R5, UR15, RZ ;  /* 0x0000000f05057c10 */ /* 0x000fe4000ff1e0ff */
[----:B------:R-:W-:Y:S02]  /*43650*/  IADD3.X R6, PT, PT, R6, UR6, RZ, P4, !PT ;  /* 0x0000000606067c10 */ /* 0x000fe4000a7fe4ff */
[----:B------:R-:W-:-:S02]  /*43660*/  IADD3 R7, P4, PT, R7, UR15, RZ ;  /* 0x0000000f07077c10 */ /* 0x000fc4000ff9e0ff */
[----:B------:R-:W-:Y:S02]  /*43670*/  IADD3.X R16, PT, PT, R16, UR6, RZ, P6, !PT ;  /* 0x0000000610107c10 */ /* 0x000fe4000b7fe4ff */
[----:B------:R-:W-:Y:S02]  /*43680*/  IADD3 R17, P6, PT, R17, UR15, RZ ;  /* 0x0000000f11117c10 */ /* 0x000fe4000ffde0ff */
        /* <DEDUP_REMOVED lines=12> */
[----:B--2---:R-:W-:-:S04]  /*43750*/  IADD3 R24, P2, PT, R24, UR14, RZ ;  /* 0x0000000e18187c10 */ /* 0x004fc8000ff5e0ff */
[----:B------:R-:W-:Y:S01]  /*43760*/  IADD3.X R2, PT, PT, R2, UR5, RZ, P2, !PT ;  /* 0x0000000502027c10 */ /* 0x000fe200097fe4ff */
[----:B------:R0:W-:Y:S01]  /*43770*/  STL [R1+0x1a78], R24 ;  /* 0x001a781801007387 */ /* 0x0001e20000100800 */
[----:B------:R-:W-:-:S03]  /*43780*/  IADD3 R3, P2, PT, R3, UR15, RZ ;  /* 0x0000000f03037c10 */ /* 0x000fc6000ff5e0ff */
[----:B------:R-:W-:Y:S04]  /*43790*/  STL [R1+0x1a6c], R25 ;  /* 0x001a6c1901007387 */ /* 0x000fe80000100800 */
[----:B------:R-:W-:Y:S04]  /*437a0*/  STL [R1+0x19bc], R26 ;  /* 0x0019bc1a01007387 */ /* 0x000fe80000100800 */
[----:B------:R-:W-:Y:S04]  /*437b0*/  STL [R1+0x1844], R27 ;  /* 0x0018441b01007387 */ /* 0x000fe80000100800 */
[----:B------:R-:W-:Y:S04]  /*437c0*/  STL [R1+0x1a60], R2 ;  /* 0x001a600201007387 */ /* 0x000fe80000100800 */
[----:B------:R-:W-:Y:S01]  /*437d0*/  STL [R1+0x185c], R3 ;  /* 0x00185c0301007387 */ /* 0x000fe20000100800 */
[----:B------:R-:W-:-:S03]  /*437e0*/  IADD3.X R8, PT, PT, R8, UR6, RZ, P2, !PT ;  /* 0x0000000608087c10 */ /* 0x000fc600097fe4ff */
[----:B------:R-:W-:Y:S01]  /*437f0*/  STL [R1+0x1a64], R4 ;  /* 0x001a640401007387 */ /* 0x000fe20000100800 */
[----:B------:R-:W-:-:S03]  /*43800*/  IADD3 R9, P2, PT, R9, UR15, RZ ;  /* 0x0000000f09097c10 */ /* 0x000fc6000ff5e0ff */
        /* <DEDUP_REMOVED lines=19> */
[----:B0-----:R-:W2:Y:S01]  /*43940*/  LDL.LU R24, [R1+0x17dc] ;  /* 0x0017dc0001187983 */ /* 0x001ea20000300800 */
[----:B------:R-:W-:-:S02]  /*43950*/  IADD3.X R29, PT, PT, R29, UR6, RZ, P1, !PT ;  /* 0x000000061d1d7c10 */ /* 0x000fc40008ffe4ff */
[----:B------:R-:W-:-:S03]  /*43960*/  IADD3 R28, P1, PT, R28, UR15, RZ ;  /* 0x0000000f1c1c7c10 */ /* 0x000fc6000ff3e0ff */
[----:B------:R-:W-:Y:S04]  /*43970*/  STL [R1+0x99c], R29 ;  /* 0x00099c1d01007387 */ /* 0x000fe80000100800 */
[----:B--2---:R0:W-:Y:S04]  /*43980*/  STL [R1+0x1bac], R24 ;  /* 0x001bac1801007387 */ /* 0x0041e80000100800 */
[----:B------:R-:W-:Y:S04]  /*43990*/  STL [R1+0x17ec], R28 ;  /* 0x0017ec1c01007387 */ /* 0x000fe80000100800 */
[----:B0-----:R-:W2:Y:S01]  /*439a0*/  LDL.LU R24, [R1+0x1830] ;  /* 0x0018300001187983 */ /* 0x001ea20000300800 */
[----:B------:R-:W-:-:S05]  /*439b0*/  IADD3.X R0, PT, PT, R0, UR6, RZ, P0, !PT ;  /* 0x0000000600007c10 */ /* 0x000fca00087fe4ff */
        /* <DEDUP_REMOVED lines=33> */
[----:B0-----:R-:W2:Y:S02]  /*43bd0*/  LDL.LU R24, [R1+0x1bb0] ;  /* 0x001bb00001187983 */ /* 0x001ea40000300800 */
[----:B--2---:R-:W-:-:S05]  /*43be0*/  IADD3.X R24, PT, PT, R24, UR6, RZ, P3, !PT ;  /* 0x0000000618187c10 */ /* 0x004fca0009ffe4ff */
[----:B------:R0:W-:Y:S04]  /*43bf0*/  STL [R1+0x1830], R24 ;  /* 0x0018301801007387 */ /* 0x0001e80000100800 */
[----:B0-----:R-:W2:Y:S01]  /*43c00*/  LDL.LU R24, [R1+0x1bac] ;  /* 0x001bac0001187983 */ /* 0x001ea20000300800 */
[----:B---3--:R-:W-:Y:S02]  /*43c10*/  IADD3.X R25, PT, PT, R25, UR6, RZ, P2, !PT ;  /* 0x0000000619197c10 */ /* 0x008fe400097fe4ff */
[----:B----4-:R-:W-:Y:S02]  /*43c20*/  IADD3 R26, P2, PT, R26, UR15, RZ ;  /* 0x0000000f1a1a7c10 */ /* 0x010fe4000ff5e0ff */
[----:B-----5:R-:W-:Y:S02]  /*43c30*/  IADD3.X R27, PT, PT, R27, UR6, RZ, P0, !PT ;  /* 0x000000061b1b7c10 */ /* 0x020fe400087fe4ff */
        /* <DEDUP_REMOVED lines=20> */
[----:B--2---:R-:W-:-:S05]  /*43d80*/  IADD3 R24, P3, PT, R24, UR15, RZ ;  /* 0x0000000f18187c10 */ /* 0x004fca000ff7e0ff */
[----:B------:R0:W-:Y:S04]  /*43d90*/  STL [R1+0x17dc], R24 ;  /* 0x0017dc1801007387 */ /* 0x0001e80000100800 */
        /* <DEDUP_REMOVED lines=28> */
[----:B------:R-:W-:-:S02]  /*43f60*/  IADD3 R29, P0, PT, R29, UR15, RZ ;  /* 0x0000000f1d1d7c10 */ /* 0x000fc4000ff1e0ff */
[----:B------:R-:W-:-:S03]  /*43f70*/  IADD3.X R28, PT, PT, R28, UR6, RZ, P3, !PT ;  /* 0x000000061c1c7c10 */ /* 0x000fc60009ffe4ff */
        /* <DEDUP_REMOVED lines=36> */
[----:B--2---:R-:W-:-:S05]  /*441c0*/  IADD3.X R24, PT, PT, R24, UR6, RZ, P2, !PT ;  /* 0x0000000618187c10 */ /* 0x004fca00097fe4ff */
[----:B------:R0:W-:Y:S04]  /*441d0*/  STL [R1+0x17b8], R24 ;  /* 0x0017b81801007387 */ /* 0x0001e80000100800 */
[----:B0-----:R-:W2:Y:S02]  /*441e0*/  LDL.LU R24, [R1+0x1ba8] ;  /* 0x001ba80001187983 */ /* 0x001ea40000300800 */
[----:B--2---:R-:W-:-:S05]  /*441f0*/  IADD3 R24, P2, PT, R24, UR15, RZ ;  /* 0x0000000f18187c10 */ /* 0x004fca000ff5e0ff */
[----:B------:R0:W-:Y:S04]  /*44200*/  STL [R1+0x17a4], R24 ;  /* 0x0017a41801007387 */ /* 0x0001e80000100800 */
[----:B0-----:R-:W2:Y:S01]  /*44210*/  LDL.LU R24, [R1+0x1ba4] ;  /* 0x001ba40001187983 */ /* 0x001ea20000300800 */
[----:B----4-:R-:W-:Y:S02]  /*44220*/  IADD3.X R26, PT, PT, R26, UR6, RZ, P4, !PT ;  /* 0x000000061a1a7c10 */ /* 0x010fe4000a7fe4ff */
[----:B-----5:R-:W-:Y:S02]  /*44230*/  IADD3 R27, P4, PT, R27, UR15, RZ ;  /* 0x0000000f1b1b7c10 */ /* 0x020fe4000ff9e0ff */
[----:B---3--:R-:W-:Y:S02]  /*44240*/  IADD3.X R2, PT, PT, R2, UR6, RZ, P2, !PT ;  /* 0x0000000602027c10 */ /* 0x008fe400097fe4ff */
        /* <DEDUP_REMOVED lines=19> */
[----:B--2---:R-:W-:Y:S02]  /*44380*/  IADD3.X R24, PT, PT, R24, UR6, RZ, P0, !PT ;  /* 0x0000000618187c10 */ /* 0x004fe400087fe4ff */
[----:B------:R-:W-:-:S03]  /*44390*/  IADD3 R25, P0, PT, R25, UR15, RZ ;  /* 0x0000000f19197c10 */ /* 0x000fc6000ff1e0ff */
        /* <DEDUP_REMOVED lines=96> */
[----:B--2---:R-:W-:-:S04]  /*449a0*/  IADD3 R24, P4, PT, R24, UR15, RZ ;  /* 0x0000000f18187c10 */ /* 0x004fc8000ff9e0ff */
[----:B------:R-:W-:Y:S01]  /*449b0*/  IADD3.X R3, PT, PT, R3, UR6, RZ, P4, !PT ;  /* 0x0000000603037c10 */ /* 0x000fe2000a7fe4ff */
[----:B------:R0:W-:Y:S04]  /*449c0*/  STL [R1+0x1724], R24 ;  /* 0x0017241801007387 */ /* 0x0001e80000100800 */
        /* <DEDUP_REMOVED lines=2806> */
[----:B------:R-:W-:Y:S02]  /*4f930*/  IADD3.X R23, PT, PT, R23, UR6, RZ, P3, !PT ;  /* 0x0000000617177c10 */ /* 0x000fe40009ffe4ff */
        /* <DEDUP_REMOVED lines=97> */
[----:B--2---:R-:W-:Y:S02]  /*4ff50*/  IADD3.X R24, PT, PT, R24, UR6, RZ, P4, !PT ;  /* 0x0000000618187c10 */ /* 0x004fe4000a7fe4ff */
[----:B------:R-:W-:-:S03]  /*4ff60*/  IADD3 R25, P4, PT, R25, UR14, RZ ;  /* 0x0000000e19197c10 */ /* 0x000fc6000ff9e0ff */
[----:B------:R0:W-:Y:S04]  /*4ff70*/  STL [R1+0x192c], R24 ;  /* 0x00192c1801007387 */ /* 0x0001e80000100800 */
        /* <DEDUP_REMOVED lines=90> */
[----:B------:R-:W-:Y:S02]  /*50520*/  IADD3 R11, P6, PT, R11, UR14, RZ ;  /* 0x0000000e0b0b7c10 */ /* 0x000fe4000ffde0ff */
[----:B------:R-:W-:Y:S02]  /*50530*/  IADD3.X R20, PT, PT, R20, UR6, RZ, P3, !PT ;  /* 0x0000000614147c10 */ /* 0x000fe40009ffe4ff */
[----:B------:R-:W-:Y:S02]  /*50540*/  IADD3.X R21, PT, PT, R21, UR5, RZ, P5, !PT ;  /* 0x0000000515157c10 */ /* 0x000fe4000affe4ff */
[----:B------:R-:W-:Y:S02]  /*50550*/  IADD3.X R22, PT, PT, R22, UR5, RZ, P1, !PT ;  /* 0x0000000516167c10 */ /* 0x000fe40008ffe4ff */
[----:B------:R-:W-:Y:S01]  /*50560*/  IADD3.X R23, PT, PT, R23, UR5, RZ, P0, !PT ;  /* 0x0000000517177c10 */ /* 0x000fe200087fe4ff */
[----:B------:R-:W-:Y:S01]  /*50570*/  UIADD3 UR7, UPT, UPT, UR9, 0x7f, URZ ;  /* 0x0000007f09077890 */ /* 0x000fe2000fffe0ff */
[----:B------:R-:W-:-:S02]  /*50580*/  IADD3.X R0, PT, PT, R0, UR5, RZ, P6, !PT ;  /* 0x0000000500007c10 */ /* 0x000fc4000b7fe4ff */
[----:B------:R-:W-:Y:S01]  /*50590*/  IADD3.X R29, PT, PT, R29, UR5, RZ, P2, !PT ;  /* 0x000000051d1d7c10 */ /* 0x000fe200097fe4ff */
[----:B------:R-:W-:-:S04]  /*505a0*/  USHF.R.S32.HI UR8, URZ, 0x1f, UR7 ;  /* 0x0000001fff087899 */ /* 0x000fc80008011407 */
[----:B------:R-:W-:Y:S02]  /*505b0*/  ULEA.HI UR8, UR8, UR7, URZ, 0x7 ;  /* 0x0000000708087291 */ /* 0x000fe4000f8f38ff */
[----:B------:R-:W-:Y:S02]  /*505c0*/  UIADD3 UR4, UPT, UPT, UR4, 0x1, URZ ;  /* 0x0000000104047890 */ /* 0x000fe4000fffe0ff */
[----:B------:R-:W-:-:S04]  /*505d0*/  USHF.R.S32.HI UR8, URZ, 0x7, UR8 ;  /* 0x00000007ff087899 */ /* 0x000fc80008011408 */
[----:B------:R-:W-:Y:S01]  /*505e0*/  UISETP.NE.U32.AND UP0, UPT, UR4, UR8, UPT ;  /* 0x000000080400728c */ /* 0x000fe2000bf05070 */
[----:B--2---:R-:W-:-:S05]  /*505f0*/  IADD3 R24, P4, PT, R24, UR14, RZ ;  /* 0x0000000e18187c10 */ /* 0x004fca000ff9e0ff */
[----:B------:R0:W-:Y:S04]  /*50600*/  STL [R1+0x1a20], R24 ;  /* 0x001a201801007387 */ /* 0x0001e80000100800 */
[----:B------:R0:W-:Y:S04]  /*50610*/  STL [R1+0x19dc], R25 ;  /* 0x0019dc1901007387 */ /* 0x0001e80000100800 */
[----:B------:R0:W-:Y:S04]  /*50620*/  STL [R1+0x1a28], R26 ;  /* 0x001a281a01007387 */ /* 0x0001e80000100800 */
[----:B------:R0:W-:Y:S04]  /*50630*/  STL [R1+0x19e4], R27 ;  /* 0x0019e41b01007387 */ /* 0x0001e80000100800 */
[----:B------:R0:W-:Y:S01]  /*50640*/  STL [R1+0x1a30], R2 ;  /* 0x001a300201007387 */ /* 0x0001e20000100800 */
[----:B------:R-:W-:-:S03]  /*50650*/  IADD3.X R7, PT, PT, R7, UR5, RZ, P4, !PT ;  /* 0x0000000507077c10 */ /* 0x000fc6000a7fe4ff */
[----:B------:R0:W-:Y:S01]  /*50660*/  STL [R1+0x19ec], R3 ;  /* 0x0019ec0301007387 */ /* 0x0001e20000100800 */
[----:B------:R-:W-:-:S03]  /*50670*/  IADD3 R8, P4, PT, R8, UR14, RZ ;  /* 0x0000000e08087c10 */ /* 0x000fc6000ff9e0ff */
[----:B------:R0:W-:Y:S04]  /*50680*/  STL [R1+0x1a38], R4 ;  /* 0x001a380401007387 */ /* 0x0001e80000100800 */
[----:B------:R0:W-:Y:S04]  /*50690*/  STL [R1+0x19f4], R5 ;  /* 0x0019f40501007387 */ /* 0x0001e80000100800 */
[----:B------:R0:W-:Y:S04]  /*506a0*/  STL [R1+0x1a40], R6 ;  /* 0x001a400601007387 */ /* 0x0001e80000100800 */
[----:B------:R0:W-:Y:S04]  /*506b0*/  STL [R1+0x19fc], R7 ;  /* 0x0019fc0701007387 */ /* 0x0001e80000100800 */
        /* <DEDUP_REMOVED lines=17> */
[----:B------:R0:W-:Y:S04]  /*507d0*/  STL [R1+0x1a34], R22 ;  /* 0x001a341601007387 */ /* 0x0001e80000100800 */
[----:B------:R0:W-:Y:S04]  /*507e0*/  STL [R1+0x1a3c], R23 ;  /* 0x001a3c1701007387 */ /* 0x0001e80000100800 */
[----:B------:R0:W-:Y:S04]  /*507f0*/  STL [R1+0x1a54], R0 ;  /* 0x001a540001007387 */ /* 0x0001e80000100800 */
[----:B------:R0:W-:Y:S04]  /*50800*/  STL [R1+0x1a44], R29 ;  /* 0x001a441d01007387 */ /* 0x0001e80000100800 */
[----:B------:R0:W-:Y:S01]  /*50810*/  STL [R1+0x1a4c], R28 ;  /* 0x001a4c1c01007387 */ /* 0x0001e20000100800 */
[----:B------:R-:W-:Y:S05]  /*50820*/  BRA.U UP0, `(.L_x_2) ;  /* 0xfffffd1900a47547 */ /* 0x000fea000b83ffff */
.L_x_1:
[----:B0-----:R-:W3:Y:S01]  /*50830*/  LDL.LU R4, [R1+0x360] ;  /* 0x0003600001047983 */ /* 0x001ee20000300800 */
[----:B------:R-:W0:Y:S03]  /*50840*/  LDCU UR4, c[0x0][0x3b4] ;  /* 0x00007680ff0477ac */ /* 0x000e260008000800 */
[----:B------:R-:W3:Y:S01]  /*50850*/  LDL.LU R3, [R1+0x364] ;  /* 0x0003640001037983 */ /* 0x000ee20000300800 */
[----:B------:R-:W4:Y:S03]  /*50860*/  LDCU.128 UR16, c[0x0][0x390] ;  /* 0x00007200ff1077ac */ /* 0x000f260008000c00 */
[----:B------:R-:W5:Y:S01]  /*50870*/  LDL.LU R2, [R1+0x368] ;  /* 0x0003680001027983 */ /* 0x000f620000300800 */
[----:B------:R-:W1:Y:S03]  /*50880*/  LDCU UR8, c[0x0][0x39c] ;  /* 0x00007380ff0877ac */ /* 0x000e660008000800 */
[----:B--2---:R-:W5:Y:S01]  /*50890*/  LDL.LU R0, [R1+0x36c] ;  /* 0x00036c0001007983 */ /* 0x004f620000300800 */
[----:B------:R-:W2:Y:S01]  /*508a0*/  LDCU UR5, c[0x0][0x39c] ;  /* 0x00007380ff0577ac */ /* 0x000ea20008000800 */
[----:B------:R-:W0:Y:S01]  /*508b0*/  LDCU UR6, c[0x0][0x39c] ;  /* 0x00007380ff0677ac */ /* 0x000e220008000800 */
[----:B------:R-:W0:Y:S01]  /*508c0*/  LDCU UR14, c[0x0][0x39c] ;  /* 0x00007380ff0e77ac */ /* 0x000e220008000800 */
[----:B------:R-:W0:Y:S01]  /*508d0*/  LDCU UR7, c[0x0][0x39c] ;  /* 0x00007380ff0777ac */ /* 0x000e220008000800 */
[----:B------:R-:W-:Y:S01]  /*508e0*/  BAR.SYNC.DEFER_BLOCKING 0x0 ;  /* 0x0000000000007b1d */ /* 0x000fe20000010000 */
[----:B---3--:R-:W-:-:S05]  /*508f0*/  F2FP.SATFINITE.E4M3.F32.PACK_AB_MERGE_C R21, R3, R4, RZ ;  /* 0x000000040315723e */ /* 0x008fca00048070ff */
[----:B------:R-:W-:Y:S01]  /*50900*/  STL [R1+0x1abc], R21 ;  /* 0x001abc1501007387 */ /* 0x000fe20000100800 */
[----:B-----5:R-:W-:-:S03]  /*50910*/  F2FP.SATFINITE.E4M3.F32.PACK_AB_MERGE_C R28, R0, R2, RZ ;  /* 0x00000002001c723e */ /* 0x020fc600048070ff */
[----:B------:R-:W3:Y:S04]  /*50920*/  LDL.LU R15, [R1+0x354] ;  /* 0x00035400010f7983 */ /* 0x000ee80000300800 */
[----:B------:R-:W5:Y:S04]  /*50930*/  LDL.LU R27, [R1+0x35c] ;  /* 0x00035c00011b7983 */ /* 0x000f680000300800 */
[----:B-----5:R5:W-:Y:S04]  /*50940*/  STL [R1+0x1b3c], R27 ;  /* 0x001b3c1b01007387 */ /* 0x020be80000100800 */
[----:B-----5:R-:W3:Y:S04]  /*50950*/  LDL.LU R27, [R1+0x350] ;  /* 0x00035000011b7983 */ /* 0x020ee80000300800 */
[----:B------:R-:W5:Y:S04]  /*50960*/  LDL.LU R13, [R1+0x344] ;  /* 0x00034400010d7983 */ /* 0x000f680000300800 */
[----:B-----5:R5:W-:Y:S04]  /*50970*/  STL [R1+0x1b38], R13 ;  /* 0x001b380d01007387 */ /* 0x020be80000100800 */
[----:B-----5:R-:W5:Y:S04]  /*50980*/  LDL.LU R13, [R1+0x358] ;  /* 0x00035800010d7983 */ /* 0x020f680000300800 */
[----:B-1----:R-:W2:Y:S04]  /*50990*/  LDL.LU R26, [R1+0x34c] ;  /* 0x00034c00011a7983 */ /* 0x002ea80000300800 */
[----:B--2---:R1:W-:Y:S04]  /*509a0*/  STL [R1+0x1b34], R26 ;  /* 0x001b341a01007387 */ /* 0x0043e80000100800 */
[----:B-1----:R-:W2:Y:S04]  /*509b0*/  LDL.LU R26, [R1+0x340] ;  /* 0x00034000011a7983 */ /* 0x002ea80000300800 */
[----:B------:R-:W2:Y:S04]  /*509c0*/  LDL.LU R12, [R1+0x324] ;  /* 0x00032400010c7983 */ /* 0x000ea80000300800 */
[----:B--2---:R1:W-:Y:S04]  /*509d0*/  STL [R1+0x1b20], R12 ;  /* 0x001b200c01007387 */ /* 0x0043e80000100800 */
[----:B-1----:R-:W2:Y:S04]  /*509e0*/  LDL.LU R12, [R1+0x33c] ;  /* 0x00033c00010c7983 */ /* 0x002ea80000300800 */
[----:B--2---:R1:W-:Y:S04]  /*509f0*/  STL [R1+0x1b28], R12 ;  /* 0x001b280c01007387 */ /* 0x0043e80000100800 */
        /* <DEDUP_REMOVED lines=65> */
[----:B------:R1:W-:Y:S04]  /*50e10*/  STL [R1+0x1ac0], R28 ;  /* 0x001ac01c01007387 */ /* 0x0003e80000100800 */
[----:B-1----:R-:W2:Y:S01]  /*50e20*/  LDL.LU R28, [R1+0x98] ;  /* 0x00009800011c7983 */ /* 0x002ea20000300800 */
[----:B---3--:R-:W-:-:S03]  /*50e30*/  F2FP.SATFINITE.E4M3.F32.PACK_AB_MERGE_C R15, R15, R27, RZ ;  /* 0x0000001b0f0f723e */ /* 0x008fc600048070ff */
[----:B--2---:R1:W-:Y:S04]  /*50e40*/  STL [R1+0x1ac4], R28 ;  /* 0x001ac41c01007387 */ /* 0x0043e80000100800 */
[----:B-1----:R-:W2:Y:S04]  /*50e50*/  LDL.LU R28, [R1+0x90] ;  /* 0x00009000011c7983 */ /* 0x002ea80000300800 */
[----:B------:R-:W3:Y:S04]  /*50e60*/  LDL.LU R18, [R1+0x9c] ;  /* 0x00009c0001127983 */ /* 0x000ee80000300800 */
        /* <DEDUP_REMOVED lines=8> */
[----:B------:R-:W5:Y:S02]  /*50ef0*/  LDL.LU R27, [R1+0x1b3c] ;  /* 0x001b3c00011b7983 */ /* 0x000f640000300800 */
[----:B-----5:R-:W-:-:S02]  /*50f00*/  F2FP.SATFINITE.E4M3.F32.PACK_AB_MERGE_C R27, R27, R13, RZ ;  /* 0x0000000d1b1b723e */ /* 0x020fc400048070ff */
[----:B------:R-:W5:Y:S02]  /*50f10*/  LDL.LU R13, [R1+0x1b38] ;  /* 0x001b3800010d7983 */ /* 0x000f640000300800 */
[----:B-----5:R-:W-:Y:S02]  /*50f20*/  F2FP.SATFINITE.E4M3.F32.PACK_AB_MERGE_C R13, R13, R26, RZ ;  /* 0x0000001a0d0d723e */ /* 0x020fe400048070ff */
[----:B------:R-:W5:Y:S02]  /*50f30*/  LDL.LU R26, [R1+0x1b34] ;  /* 0x001b3400011a7983 */ /* 0x000f640000300800 */
[----:B-----5:R-:W-:Y:S02]  /*50f40*/  F2FP.SATFINITE.E4M3.F32.PACK_AB_MERGE_C R26, R26, R12, RZ ;  /* 0x0000000c1a1a723e */ /* 0x020fe400048070ff */
[----:B------:R-:W5:Y:S02]  /*50f50*/  LDL.LU R12, [R1+0x1b30] ;  /* 0x001b3000010c7983 */ /* 0x000f640000300800 */
[----:B-----5:R-:W-:-:S02]  /*50f60*/  F2FP.SATFINITE.E4M3.F32.PACK_AB_MERGE_C R12, R12, R11, RZ ;  /* 0x0000000b0c0c723e */ /* 0x020fc400048070ff */
[----:B------:R-:W5:Y:S04]  /*50f70*/  LDL.LU R11, [R1+0x1b2c] ;  /* 0x001b2c00010b7983 */ /* 0x000f680000300800 */
[----:B------:R1:W-:Y:S04]  /*50f80*/  STL [R1+0x3c], R12 ;  /* 0x00003c0c01007387 */ /* 0x0003e80000100800 */
[----:B-1----:R-:W5:Y:S02]  /*50f90*/  LDL.LU R12, [R1+0x1b28] ;  /* 0x001b2800010c7983 */ /* 0x002f640000300800 */
[----:B-----5:R-:W-:-:S02]  /*50fa0*/  F2FP.SATFINITE.E4M3.F32.PACK_AB_MERGE_C R12, R12, R11, RZ ;  /* 0x0000000b0c0c723e */ /* 0x020fc400048070ff */
[----:B------:R-:W5:Y:S04]  /*50fb0*/  LDL.LU R11, [R1+0x1b24] ;  /* 0x001b2400010b7983 */ /* 0x000f680000300800 */
[----:B------:R1:W-:Y:S04]  /*50fc0*/  STL [R1+0x38], R12 ;  /* 0x0000380c01007387 */ /* 0x0003e80000100800 */
[----:B-1----:R-:W5:Y:S02]  /*50fd0*/  LDL.LU R12, [R1+0x1b20] ;  /* 0x001b2000010c7983 */ /* 0x002f640000300800 */
[----:B-----5:R-:W-:-:S02]  /*50fe0*/  F2FP.SATFINITE.E4M3.F32.PACK_AB_MERGE_C R12, R12, R11, RZ ;  /* 0x0000000b0c0c723e */ /* 0x020fc400048070ff */
[----:B------:R-:W5:Y:S02]  /*50ff0*/  LDL.LU R11, [R1+0x1b1c] ;  /* 0x001b1c00010b7983 */ /* 0x000f640000300800 */
[----:B-----5:R-:W-:Y:S02]  /*51000*/  F2FP.SATFINITE.E4M3.F32.PACK_AB_MERGE_C R11, R11, R10, RZ ;  /* 0x0000000a0b0b723e */ /* 0x020fe400048070ff */
[----:B------:R-:W5:Y:S02]  /*51010*/  LDL.LU R10, [R1+0x1b18] ;  /* 0x001b1800010a7983 */ /* 0x000f640000300800 */
[----:B-----5:R-:W-:Y:S02]  /*51020*/  F2FP.SATFINITE.E4M3.F32.PACK_AB_MERGE_C R10, R10, R9, RZ ;  /* 0x000000090a0a723e */ /* 0x020fe400048070ff */
        /* <DEDUP_REMOVED lines=38> */
[----:B------:R-:W2:Y:S02]  /*51290*/  LDL.LU R17, [R1+0x1ac8] ;  /* 0x001ac80001117983 */ /* 0x000ea40000300800 */
[----:B--2---:R-:W-:Y:S02]  /*512a0*/  F2FP.SATFINITE.E4M3.F32.PACK_AB_MERGE_C R17, R17, R28, RZ ;  /* 0x0000001c1111723e */ /* 0x004fe400048070ff */
[----:B------:R-:W3:Y:S01]  /*512b0*/  LDL.LU R28, [R1+0x1ac4] ;  /* 0x001ac400011c7983 */ /* 0x000ee20000300800 */
[----:B------:R-:W-:Y:S02]  /*512c0*/  F2FP.SATFINITE.E4M3.F32.PACK_AB_MERGE_C R19, R19, R21, RZ ;  /* 0x000000151313723e */ /* 0x000fe400048070ff */
[----:B------:R-:W-:-:S02]  /*512d0*/  F2FP.SATFINITE.E4M3.F32.PACK_AB_MERGE_C R29, R29, R23, RZ ;  /* 0x000000171d1d723e */ /* 0x000fc400048070ff */
[----:B------:R-:W1:Y:S01]  /*512e0*/  S2R R23, SR_CgaCtaId ;  /* 0x0000000000177919 */ /* 0x000e620000008800 */
[----:B------:R-:W-:Y:S02]  /*512f0*/  F2FP.SATFINITE.E4M3.F32.PACK_AB_MERGE_C R20, R20, R22, RZ ;  /* 0x000000161414723e */ /* 0x000fe400048070ff */
[----:B------:R-:W-:Y:S02]  /*51300*/  MOV R22, 0x400 ;  /* 0x0000040000167802 */ /* 0x000fe40000000f00 */
[----:B---3--:R-:W-:Y:S02]  /*51310*/  F2FP.SATFINITE.E4M3.F32.PACK_AB_MERGE_C R18, R18, R28, RZ ;  /* 0x0000001c1212723e */ /* 0x008fe400048070ff */
[----:B------:R-:W2:Y:S04]  /*51320*/  LDL.LU R28, [R1+0x1ac0] ;  /* 0x001ac000011c7983 */ /* 0x000ea80000300800 */
[----:B------:R-:W3:Y:S01]  /*51330*/  LDL.LU R21, [R1+0x1abc] ;  /* 0x001abc0001157983 */ /* 0x000ee20000300800 */
[----:B-1----:R-:W-:-:S02]  /*51340*/  LEA R22, R23, R22, 0x18 ;  /* 0x0000001617167211 */ /* 0x002fc400078ec0ff */
[----:B------:R-:W-:Y:S01]  /*51350*/  LOP3.LUT R19, R19, 0xffff, RZ, 0xc0, !PT ;  /* 0x0000ffff13137812 */ /* 0x000fe200078ec0ff */
[----:B------:R1:W-:Y:S01]  /*51360*/  STL [R1+0x10], R29 ;  /* 0x0000101d01007387 */ /* 0x0003e20000100800 */
[----:B------:R-:W-:Y:S02]  /*51370*/  LOP3.LUT R15, R15, 0xffff, RZ, 0xc0, !PT ;  /* 0x0000ffff0f0f7812 */ /* 0x000fe400078ec0ff */
[----:B------:R-:W-:Y:S02]  /*51380*/  LOP3.LUT R23, R12, 0xffff, RZ, 0xc0, !PT ;  /* 0x0000ffff0c177812 */ /* 0x000fe400078ec0ff */
[----:B------:R-:W-:Y:S02]  /*51390*/  LOP3.LUT R10, R10, 0xffff, RZ, 0xc0, !PT ;  /* 0x0000ffff0a0a7812 */ /* 0x000fe400078ec0ff */
[----:B------:R-:W-:Y:S02]  /*513a0*/  LOP3.LUT R7, R7, 0xffff, RZ, 0xc0, !PT ;  /* 0x0000ffff07077812 */ /* 0x000fe400078ec0ff */
[----:B------:R-:W-:-:S02]  /*513b0*/  LOP3.LUT R3, R3, 0xffff, RZ, 0xc0, !PT ;  /* 0x0000ffff03037812 */ /* 0x000fc400078ec0ff */
[----:B-1----:R-:W-:Y:S02]  /*513c0*/  F2FP.SATFINITE.E4M3.F32.PACK_AB_MERGE_C R29, R24, R25, RZ ;  /* 0x00000019181d723e */ /* 0x002fe400048070ff */
[----:B------:R-:W-:Y:S02]  /*513d0*/  LOP3.LUT R24, R6, 0xffff, RZ, 0xc0, !PT ;  /* 0x0000ffff06187812 */ /* 0x000fe400078ec0ff */
[----:B------:R-:W-:Y:S01]  /*513e0*/  LOP3.LUT R25, R14, 0xffff, RZ, 0xc0, !PT ;  /* 0x0000ffff0e197812 */ /* 0x000fe200078ec0ff */
[----:B------:R1:W-:Y:S01]  /*513f0*/  STL [R1+0x1ab8], R29 ;  /* 0x001ab81d01007387 */ /* 0x0003e20000100800 */
[----:B------:R-:W-:Y:S02]  /*51400*/  LOP3.LUT R2, R2, 0xffff, RZ, 0xc0, !PT ;  /* 0x0000ffff02027812 */ /* 0x000fe400078ec0ff */
[--C-:B------:R-:W-:Y:S01]  /*51410*/  PRMT R14, R19, 0x3340, R1.reuse ;  /* 0x00003340130e7816 */ /* 0x100fe20000000001 */
[----:B------:R5:W-:Y:S01]  /*51420*/  STL [R1+0x40], R22 ;  /* 0x0000401601007387 */ /* 0x000be20000100800 */
[----:B------:R-:W-:-:S03]  /*51430*/  PRMT R12, R7, 0x3340, R1 ;  /* 0x00003340070c7816 */ /* 0x000fc60000000001 */
[----:B------:R0:W-:Y:S01]  /*51440*/  STL [R1+0xc], R24 ;  /* 0x00000c1801007387 */ /* 0x0001e20000100800 */
[----:B-1----:R-:W-:-:S03]  /*51450*/  LOP3.LUT R29, R17, 0xffff, RZ, 0xc0, !PT ;  /* 0x0000ffff111d7812 */ /* 0x002fc600078ec0ff */
[----:B------:R1:W-:Y:S01]  /*51460*/  STL [R1+0x8], R25 ;  /* 0x0000081901007387 */ /* 0x0003e20000100800 */
[----:B-----5:R-:W-:-:S03]  /*51470*/  LOP3.LUT R22, R13, 0xffff, RZ, 0xc0, !PT ;  /* 0x0000ffff0d167812 */ /* 0x020fc600078ec0ff */
[----:B------:R-:W-:Y:S01]  /*51480*/  STL [R1+0x4], R29 ;  /* 0x0000041d01007387 */ /* 0x000fe20000100800 */
[--C-:B------:R-:W-:Y:S02]  /*51490*/  PRMT R13, R24, 0x3340, R1.reuse ;  /* 0x00003340180d7816 */ /* 0x100fe40000000001 */
[----:B------:R-:W-:Y:S01]  /*514a0*/  PRMT R6, R22, 0x3340, R1 ;  /* 0x0000334016067816 */ /* 0x000fe20000000001 */
[----:B------:R5:W-:Y:S01]  /*514b0*/  STL [R1], R19 ;  /* 0x0000001301007387 */ /* 0x000be20000100800 */
[----:B0-----:R-:W-:Y:S02]  /*514c0*/  PRMT R24, R3, 0x3340, R2 ;  /* 0x0000334003187816 */ /* 0x001fe40000000002 */
[----:B-1----:R-:W-:Y:S02]  /*514d0*/  PRMT R25, R25, 0x3340, R29 ;  /* 0x0000334019197816 */ /* 0x002fe4000000001d */
[----:B-----5:R-:W-:Y:S02]  /*514e0*/  PRMT R19, R23, 0x3340, R10 ;  /* 0x0000334017137816 */ /* 0x020fe4000000000a */
[----:B---3--:R-:W-:-:S04]  /*514f0*/  LOP3.LUT R21, R21, 0xffff, RZ, 0xc0, !PT ;  /* 0x0000ffff15157812 */ /* 0x008fc800078ec0ff */
[----:B------:R-:W-:-:S04]  /*51500*/  PRMT R17, R21, 0x3340, R15 ;  /* 0x0000334015117816 */ /* 0x000fc8000000000f */
[----:B------:R-:W-:Y:S02]  /*51510*/  PRMT R29, R17, 0x5410, R6 ;  /* 0x00005410111d7816 */ /* 0x000fe40000000006 */
[----:B------:R-:W-:Y:S02]  /*51520*/  PRMT R17, R19, 0x5410, R12 ;  /* 0x0000541013117816 */ /* 0x000fe4000000000c */
[----:B------:R-:W-:Y:S01]  /*51530*/  PRMT R6, R24, 0x5410, R13 ;  /* 0x0000541018067816 */ /* 0x000fe2000000000d */
[----:B------:R-:W-:Y:S01]  /*51540*/  STL [R1+0x2c], R29 ;  /* 0x00002c1d01007387 */ /* 0x000fe20000100800 */
[----:B------:R-:W-:-:S03]  /*51550*/  PRMT R12, R25, 0x5410, R14 ;  /* 0x00005410190c7816 */ /* 0x000fc6000000000e */
[----:B------:R-:W-:Y:S04]  /*51560*/  STL [R1+0x28], R17 ;  /* 0x0000281101007387 */ /* 0x000fe80000100800 */
[----:B------:R0:W-:Y:S04]  /*51570*/  STL [R1+0x24], R6 ;  /* 0x0000240601007387 */ /* 0x0001e80000100800 */
[----:B------:R1:W-:Y:S01]  /*51580*/  STL [R1+0x20], R12 ;  /* 0x0000200c01007387 */ /* 0x0003e20000100800 */
[----:B------:R-:W-:Y:S02]  /*51590*/  LOP3.LUT R14, R26, 0xffff, RZ, 0xc0, !PT ;  /* 0x0000ffff1a0e7812 */ /* 0x000fe400078ec0ff */
[----:B------:R-:W-:-:S02]  /*515a0*/  LOP3.LUT R11, R11, 0xffff, RZ, 0xc0, !PT ;  /* 0x0000ffff0b0b7812 */ /* 0x000fc400078ec0ff */
[----:B------:R-:W-:Y:S02]  /*515b0*/  LOP3.LUT R19, R9, 0xffff, RZ, 0xc0, !PT ;  /* 0x0000ffff09137812 */ /* 0x000fe400078ec0ff */
[----:B0-----:R-:W-:Y:S02]  /*515c0*/  LOP3.LUT R6, R27, 0xffff, RZ, 0xc0, !PT ;  /* 0x0000ffff1b067812 */ /* 0x001fe400078ec0ff */
[----:B------:R-:W3:Y:S01]  /*515d0*/  LDL.LU R27, [R1+0x1aa0] ;  /* 0x001aa000011b7983 */ /* 0x000ee20000300800 */
[----:B------:R-:W-:Y:S02]  /*515e0*/  LOP3.LUT R5, R5, 0xffff, RZ, 0xc0, !PT ;  /* 0x0000ffff05057812 */ /* 0x000fe400078ec0ff */
[----:B--2---:R-:W-:Y:S01]  /*515f0*/  LOP3.LUT R17, R28, 0xffff, RZ, 0xc0, !PT ;  /* 0x0000ffff1c117812 */ /* 0x004fe200078ec0ff */
[----:B------:R-:W0:Y:S01]  /*51600*/  S2R R26, SR_TID.X ;  /* 0x00000000001a7919 */ /* 0x000e220000002100 */
[----:B------:R-:W-:Y:S02]  /*51610*/  PRMT R13, R5, 0x3340, R1 ;  /* 0x00003340050d7816 */ /* 0x000fe40000000001 */
[----:B------:R-:W-:-:S02]  /*51620*/  PRMT R24, R11, 0x3340, R19 ;  /* 0x000033400b187816 */ /* 0x000fc40000000013 */
[----:B------:R-:W-:Y:S02]  /*51630*/  LOP3.LUT R0, R0, 0xffff, RZ, 0xc0, !PT ;  /* 0x0000ffff00007812 */ /* 0x000fe400078ec0ff */
[----:B------:R-:W-:Y:S02]  /*51640*/  LOP3.LUT R4, R4, 0xffff, RZ, 0xc0, !PT ;  /* 0x0000ffff04047812 */ /* 0x000fe400078ec0ff */
[----:B------:R-:W-:Y:S02]  /*51650*/  LOP3.LUT R29, R8, 0xffff, RZ, 0xc0, !PT ;  /* 0x0000ffff081d7812 */ /* 0x000fe400078ec0ff */
[----:B-1----:R-:W-:Y:S02]  /*51660*/  PRMT R12, R14, 0x3340, R1 ;  /* 0x000033400e0c7816 */ /* 0x002fe40000000001 */
[----:B------:R-:W-:Y:S02]  /*51670*/  PRMT R25, R17, 0x3340, R6 ;  /* 0x0000334011197816 */ /* 0x000fe40000000006 */
[----:B------:R-:W-:-:S02]  /*51680*/  PRMT R13, R24, 0x5410, R13 ;  /* 0x00005410180d7816 */ /* 0x000fc4000000000d */
[----:B------:R-:W-:Y:S02]  /*51690*/  PRMT R28, R29, 0x3340, R1 ;  /* 0x000033401d1c7816 */ /* 0x000fe40000000001 */
[----:B------:R-:W-:Y:S02]  /*516a0*/  LOP3.LUT R16, R16, 0xffff, RZ, 0xc0, !PT ;  /* 0x0000ffff10107812 */ /* 0x000fe400078ec0ff */
[----:B------:R-:W-:Y:S02]  /*516b0*/  LOP3.LUT R18, R18, 0xffff, RZ, 0xc0, !PT ;  /* 0x0000ffff12127812 */ /* 0x000fe400078ec0ff */
[----:B------:R-:W-:Y:S01]  /*516c0*/  LOP3.LUT R20, R20, 0xffff, RZ, 0xc0, !PT ;  /* 0x0000ffff14147812 */ /* 0x000fe200078ec0ff */
[C---:B0-----:R-:W-:Y:S02]  /*516d0*/  IMAD.SHL.U32 R9, R26.reuse, 0x80, RZ ;  /* 0x000000801a097824 */ /* 0x041fe400078e00ff */
[----:B------:R-:W-:-:S03]  /*516e0*/  IMAD.SHL.U32 R24, R26, 0x200, RZ ;  /* 0x000002001a187824 */ /* 0x000fc600078e00ff */
[----:B------:R-:W-:Y:S02]  /*516f0*/  LOP3.LUT R8, R9, 0xc00, RZ, 0xc0, !PT ;  /* 0x00000c0009087812 */ /* 0x000fe400078ec0ff */
[----:B------:R-:W-:Y:S02]  /*51700*/  PRMT R9, R0, 0x3340, R4 ;  /* 0x0000334000097816 */ /* 0x000fe40000000004 */
[----:B------:R-:W-:Y:S02]  /*51710*/  PRMT R12, R25, 0x5410, R12 ;  /* 0x00005410190c7816 */ /* 0x000fe4000000000c */
[----:B------:R-:W-:Y:S02]  /*51720*/  PRMT R28, R9, 0x5410, R28 ;  /* 0x00005410091c7816 */ /* 0x000fe4000000001c */
[----:B------:R-:W-:Y:S02]  /*51730*/  SHF.R.U32.HI R25, RZ, 0x8, R15 ;  /* 0x00000008ff197819 */ /* 0x000fe4000001160f */
[----:B------:R-:W-:-:S02]  /*51740*/  PRMT R15, R20, 0x3340, R1 ;  /* 0x00003340140f7816 */ /* 0x000fc40000000001 */
[----:B------:R-:W-:Y:S02]  /*51750*/  PRMT R9, R16, 0x3340, R18 ;  /* 0x0000334010097816 */ /* 0x000fe40000000012 */
[----:B------:R-:W-:Y:S02]  /*51760*/  LOP3.LUT R24, R24, 0xc00, RZ, 0xc0, !PT ;  /* 0x00000c0018187812 */ /* 0x000fe400078ec0ff */
[----:B------:R-:W-:Y:S02]  /*51770*/  PRMT R15, R9, 0x5410, R15 ;  /* 0x00005410090f7816 */ /* 0x000fe4000000000f */
[----:B---3--:R-:W-:Y:S01]  /*51780*/  LOP3.LUT R8, R8, 0x60, R27, 0xf8, !PT ;  /* 0x0000006008087812 */ /* 0x008fe200078ef81b */
[C---:B------:R-:W-:Y:S02]  /*51790*/  IMAD.SHL.U32 R27, R26.reuse, 0x4, RZ ;  /* 0x000000041a1b7824 */ /* 0x040fe400078e00ff */
[----:B------:R-:W-:-:S03]  /*517a0*/  IMAD.SHL.U32 R26, R26, 0x10, RZ ;  /* 0x000000101a1a7824 */ /* 0x000fc600078e00ff */
[----:B------:R-:W-:Y:S02]  /*517b0*/  LOP3.LUT R8, R8, 0x70, R27, 0x78, !PT ;  /* 0x0000007008087812 */ /* 0x000fe400078e781b */
[----:B------:R-:W-:Y:S02]  /*517c0*/  LOP3.LUT R9, R24, 0x1f0, R26, 0xf8, !PT ;  /* 0x000001f018097812 */ /* 0x000fe400078ef81a */
[----:B------:R-:W2:Y:S04]  /*517d0*/  LDL.LU R24, [R1+0x8] ;  /* 0x0000080001187983 */ /* 0x000ea80000300800 */
[----:B------:R-:W3:Y:S04]  /*517e0*/  LDL.LU R26, [R1+0x4] ;  /* 0x00000400011a7983 */ /* 0x000ee80000300800 */
[----:B------:R-:W5:Y:S01]  /*517f0*/  LDL.LU R27, [R1+0xc] ;  /* 0x00000c00011b7983 */ /* 0x000f620000300800 */
[----:B------:R-:W-:-:S02]  /*51800*/  SHF.R.U32.HI R21, RZ, 0x8, R21 ;  /* 0x00000008ff157819 */ /* 0x000fc40000011615 */
[----:B------:R-:W-:Y:S02]  /*51810*/  LOP3.LUT R25, R25, 0xffff, RZ, 0xc0, !PT ;  /* 0x0000ffff19197812 */ /* 0x000fe400078ec0ff */
[----:B------:R-:W-:Y:S02]  /*51820*/  LOP3.LUT R21, R21, 0xffff, RZ, 0xc0, !PT ;  /* 0x0000ffff15157812 */ /* 0x000fe400078ec0ff */
[----:B------:R-:W-:Y:S02]  /*51830*/  SHF.R.U32.HI R10, RZ, 0x8, R10 ;  /* 0x00000008ff0a7819 */ /* 0x000fe4000001160a */
[----:B------:R-:W-:Y:S02]  /*51840*/  SHF.R.U32.HI R23, RZ, 0x8, R23 ;  /* 0x00000008ff177819 */ /* 0x000fe40000011617 */
[----:B------:R-:W-:Y:S02]  /*51850*/  PRMT R25, R21, 0x3340, R25 ;  /* 0x0000334015197816 */ /* 0x000fe40000000019 */
[----:B------:R-:W-:-:S02]  /*51860*/  SHF.R.U32.HI R7, RZ, 0x8, R7 ;  /* 0x00000008ff077819 */ /* 0x000fc40000011607 */
[----:B------:R-:W-:Y:S02]  /*51870*/  LOP3.LUT R10, R10, 0xffff, RZ, 0xc0, !PT ;  /* 0x0000ffff0a0a7812 */ /* 0x000fe400078ec0ff */
[----:B------:R-:W-:Y:S02]  /*51880*/  LOP3.LUT R21, R23, 0xffff, RZ, 0xc0, !PT ;  /* 0x0000ffff17157812 */ /* 0x000fe400078ec0ff */
[----:B------:R-:W-:Y:S02]  /*51890*/  SHF.R.U32.HI R3, RZ, 0x8, R3 ;  /* 0x00000008ff037819 */ /* 0x000fe40000011603 */
[----:B------:R-:W-:Y:S02]  /*518a0*/  SHF.R.U32.HI R2, RZ, 0x8, R2 ;  /* 0x00000008ff027819 */ /* 0x000fe40000011602 */
[----:B------:R-:W-:Y:S02]  /*518b0*/  LOP3.LUT R23, R7, 0xffff, RZ, 0xc0, !PT ;  /* 0x0000ffff07177812 */ /* 0x000fe400078ec0ff */
[----:B------:R-:W-:-:S02]  /*518c0*/  PRMT R7, R21, 0x3340, R10 ;  /* 0x0000334015077816 */ /* 0x000fc4000000000a */
[----:B------:R-:W-:Y:S01]  /*518d0*/  LOP3.LUT R2, R2, 0xffff, RZ, 0xc0, !PT ;  /* 0x0000ffff02027812 */ /* 0x000fe200078ec0ff */
[----:B------:R-:W4:Y:S01]  /*518e0*/  LDL.LU R10, [R1] ;  /* 0x00000000010a7983 */ /* 0x000f220000300800 */
[----:B------:R-:W-:-:S04]  /*518f0*/  LOP3.LUT R3, R3, 0xffff, RZ, 0xc0, !PT ;  /* 0x0000ffff03037812 */ /* 0x000fc800078ec0ff */
[----:B------:R-:W-:Y:S02]  /*51900*/  PRMT R21, R3, 0x3340, R2 ;  /* 0x0000334003157816 */ /* 0x000fe40000000002 */
[----:B------:R-:W-:Y:S02]  /*51910*/  SHF.R.U32.HI R2, RZ, 0x8, R17 ;  /* 0x00000008ff027819 */ /* 0x000fe40000011611 */
[----:B-----5:R-:W-:-:S04]  /*51920*/  SHF.R.U32.HI R27, RZ, 0x8, R27 ;  /* 0x00000008ff1b7819 */ /* 0x020fc8000001161b */
[----:B------:R-:W-:Y:S02]  /*51930*/  LOP3.LUT R17, R27, 0xffff, RZ, 0xc0, !PT ;  /* 0x0000ffff1b117812 */ /* 0x000fe400078ec0ff */
[----:B------:R-:W5:Y:S01]  /*51940*/  LDL R27, [R1+0x40] ;  /* 0x00004000011b7983 */ /* 0x000f620000100800 */
[----:B---3--:R-:W-:Y:S02]  /*51950*/  SHF.R.U32.HI R26, RZ, 0x8, R26 ;  /* 0x00000008ff1a7819 */ /* 0x008fe4000001161a */
[----:B------:R-:W-:Y:S02]  /*51960*/  SHF.R.U32.HI R3, RZ, 0x8, R6 ;  /* 0x00000008ff037819 */ /* 0x000fe40000011606 */
[----:B------:R-:W-:Y:S02]  /*51970*/  LOP3.LUT R6, R26, 0xffff, RZ, 0xc0, !PT ;  /* 0x0000ffff1a067812 */ /* 0x000fe400078ec0ff */
[----:B------:R-:W0:Y:S01]  /*51980*/  S2R R26, SR_TID.X ;  /* 0x00000000001a7919 */ /* 0x000e220000002100 */
[----:B--2---:R-:W-:-:S02]  /*51990*/  SHF.R.U32.HI R24, RZ, 0x8, R24 ;  /* 0x00000008ff187819 */ /* 0x004fc40000011618 */
[----:B------:R-:W-:Y:S02]  /*519a0*/  SHF.R.U32.HI R0, RZ, 0x8, R0 ;  /* 0x00000008ff007819 */ /* 0x000fe40000011600 */
[----:B------:R-:W-:Y:S02]  /*519b0*/  SHF.R.U32.HI R4, RZ, 0x8, R4 ;  /* 0x00000008ff047819 */ /* 0x000fe40000011604 */
[----:B------:R-:W-:Y:S02]  /*519c0*/  SHF.R.U32.HI R22, RZ, 0x8, R22 ;  /* 0x00000008ff167819 */ /* 0x000fe40000011616 */
[----:B------:R-:W-:Y:S02]  /*519d0*/  LOP3.LUT R3, R3, 0xffff, RZ, 0xc0, !PT ;  /* 0x0000ffff03037812 */ /* 0x000fe400078ec0ff */
[----:B------:R-:W-:Y:S02]  /*519e0*/  LOP3.LUT R2, R2, 0xffff, RZ, 0xc0, !PT ;  /* 0x0000ffff02027812 */ /* 0x000fe400078ec0ff */
[----:B------:R-:W-:-:S02]  /*519f0*/  LOP3.LUT R24, R24, 0xffff, RZ, 0xc0, !PT ;  /* 0x0000ffff18187812 */ /* 0x000fc400078ec0ff */
[----:B------:R-:W-:Y:S02]  /*51a00*/  SHF.R.U32.HI R11, RZ, 0x8, R11 ;  /* 0x00000008ff0b7819 */ /* 0x000fe4000001160b */
[----:B------:R-:W-:Y:S02]  /*51a10*/  SHF.R.U32.HI R19, RZ, 0x8, R19 ;  /* 0x00000008ff137819 */ /* 0x000fe40000011613 */
[----:B------:R-:W-:Y:S02]  /*51a20*/  LOP3.LUT R4, R4, 0xffff, RZ, 0xc0, !PT ;  /* 0x0000ffff04047812 */ /* 0x000fe400078ec0ff */
[----:B------:R-:W-:Y:S02]  /*51a30*/  LOP3.LUT R0, R0, 0xffff, RZ, 0xc0, !PT ;  /* 0x0000ffff00007812 */ /* 0x000fe400078ec0ff */
[----:B------:R-:W-:Y:S02]  /*51a40*/  SHF.R.U32.HI R20, RZ, 0x8, R20 ;  /* 0x00000008ff147819 */ /* 0x000fe40000011614 */
[----:B------:R-:W-:-:S02]  /*51a50*/  LOP3.LUT R22, R22, 0xffff, RZ, 0xc0, !PT ;  /* 0x0000ffff16167812 */ /* 0x000fc400078ec0ff */
[----:B----4-:R-:W-:Y:S02]  /*51a60*/  SHF.R.U32.HI R10, RZ, 0x8, R10 ;  /* 0x00000008ff0a7819 */ /* 0x010fe4000001160a */
[----:B------:R-:W-:Y:S02]  /*51a70*/  PRMT R3, R2, 0x3340, R3 ;  /* 0x0000334002037816 */ /* 0x000fe40000000003 */
[----:B------:R-:W-:Y:S02]  /*51a80*/  SHF.R.U32.HI R5, RZ, 0x8, R5 ;  /* 0x00000008ff057819 */ /* 0x000fe40000011605 */
[----:B------:R-:W-:Y:S02]  /*51a90*/  PRMT R6, R24, 0x3340, R6 ;  /* 0x0000334018067816 */ /* 0x000fe40000000006 */
[----:B------:R-:W-:Y:S02]  /*51aa0*/  SHF.R.U32.HI R14, RZ, 0x8, R14 ;  /* 0x00000008ff0e7819 */ /* 0x000fe4000001160e */
[----:B------:R-:W-:-:S02]  /*51ab0*/  LOP3.LUT R19, R19, 0xffff, RZ, 0xc0, !PT ;  /* 0x0000ffff13137812 */ /* 0x000fc400078ec0ff */
[----:B------:R-:W-:Y:S02]  /*51ac0*/  LOP3.LUT R2, R11, 0xffff, RZ, 0xc0, !PT ;  /* 0x0000ffff0b027812 */ /* 0x000fe400078ec0ff */
[----:B------:R-:W-:Y:S02]  /*51ad0*/  PRMT R4, R0, 0x3340, R4 ;  /* 0x0000334000047816 */ /* 0x000fe40000000004 */
[----:B0-----:R-:W-:Y:S02]  /*51ae0*/  LOP3.LUT R24, R26, 0x20, RZ, 0xc0, !PT ;  /* 0x000000201a187812 */ /* 0x001fe400078ec0ff */
[----:B------:R-:W-:Y:S01]  /*51af0*/  SHF.R.U32.HI R0, RZ, 0x8, R29 ;  /* 0x00000008ff007819 */ /* 0x000fe2000001161d */
[----:B------:R-:W2:Y:S01]  /*51b00*/  LDL.LU R26, [R1+0x3c] ;  /* 0x00003c00011a7983 */ /* 0x000ea20000300800 */
[----:B------:R-:W-:Y:S02]  /*51b10*/  LOP3.LUT R20, R20, 0xffff, RZ, 0xc0, !PT ;  /* 0x0000ffff14147812 */ /* 0x000fe400078ec0ff */
[----:B------:R-:W-:Y:S01]  /*51b20*/  PRMT R22, R22, 0x3340, R1 ;  /* 0x0000334016167816 */ /* 0x000fe20000000001 */
[----:B------:R-:W3:Y:S01]  /*51b30*/  LDL.LU R29, [R1+0x1ab8] ;  /* 0x001ab800011d7983 */ /* 0x000ee20000300800 */
[----:B------:R-:W-:-:S02]  /*51b40*/  LOP3.LUT R10, R10, 0xffff, RZ, 0xc0, !PT ;  /* 0x0000ffff0a0a7812 */ /* 0x000fc400078ec0ff */
[----:B------:R-:W-:Y:S02]  /*51b50*/  LOP3.LUT R11, R5, 0xffff, RZ, 0xc0, !PT ;  /* 0x0000ffff050b7812 */ /* 0x000fe400078ec0ff */
[----:B------:R-:W-:Y:S02]  /*51b60*/  LOP3.LUT R14, R14, 0xffff, RZ, 0xc0, !PT ;  /* 0x0000ffff0e0e7812 */ /* 0x000fe400078ec0ff */
[----:B------:R-:W-:Y:S02]  /*51b70*/  PRMT R5, R2, 0x3340, R19 ;  /* 0x0000334002057816 */ /* 0x000fe40000000013 */
[--C-:B------:R-:W-:Y:S02]  /*51b80*/  PRMT R23, R23, 0x3340, R1.reuse ;  /* 0x0000334017177816 */ /* 0x100fe40000000001 */
[----:B------:R-:W-:Y:S02]  /*51b90*/  PRMT R17, R17, 0x3340, R1 ;  /* 0x0000334011117816 */ /* 0x000fe40000000001 */
[----:B------:R-:W-:-:S02]  /*51ba0*/  SHF.R.U32.HI R18, RZ, 0x8, R18 ;  /* 0x00000008ff127819 */ /* 0x000fc40000011612 */
[----:B------:R-:W-:Y:S02]  /*51bb0*/  SHF.R.U32.HI R16, RZ, 0x8, R16 ;  /* 0x00000008ff107819 */ /* 0x000fe40000011610 */
[----:B------:R-:W-:Y:S02]  /*51bc0*/  LOP3.LUT R19, R0, 0xffff, RZ, 0xc0, !PT ;  /* 0x0000ffff00137812 */ /* 0x000fe400078ec0ff */
[--C-:B------:R-:W-:Y:S02]  /*51bd0*/  PRMT R10, R10, 0x3340, R1.reuse ;  /* 0x000033400a0a7816 */ /* 0x100fe40000000001 */
[--C-:B------:R-:W-:Y:S02]  /*51be0*/  PRMT R14, R14, 0x3340, R1.reuse ;  /* 0x000033400e0e7816 */ /* 0x100fe40000000001 */
[----:B------:R-:W-:Y:S02]  /*51bf0*/  PRMT R25, R25, 0x5410, R22 ;  /* 0x0000541019197816 */ /* 0x000fe40000000016 */
[----:B------:R-:W-:-:S02]  /*51c00*/  PRMT R11, R11, 0x3340, R1 ;  /* 0x000033400b0b7816 */ /* 0x000fc40000000001 */
[----:B------:R-:W-:Y:S02]  /*51c10*/  LOP3.LUT R2, R18, 0xffff, RZ, 0xc0, !PT ;  /* 0x0000ffff12027812 */ /* 0x000fe400078ec0ff */
[----:B------:R-:W-:Y:S02]  /*51c20*/  LOP3.LUT R16, R16, 0xffff, RZ, 0xc0, !PT ;  /* 0x0000ffff10107812 */ /* 0x000fe400078ec0ff */
[----:B------:R-:W-:Y:S02]  /*51c30*/  PRMT R23, R7, 0x5410, R23 ;  /* 0x0000541007177816 */ /* 0x000fe40000000017 */
[----:B------:R-:W-:Y:S02]  /*51c40*/  PRMT R18, R19, 0x3340, R1 ;  /* 0x0000334013127816 */ /* 0x000fe40000000001 */
[----:B------:R-:W-:Y:S02]  /*51c50*/  PRMT R21, R21, 0x5410, R17 ;  /* 0x0000541015157816 */ /* 0x000fe40000000011 */
[----:B------:R-:W-:-:S02]  /*51c60*/  PRMT R19, R6, 0x5410, R10 ;  /* 0x0000541006137816 */ /* 0x000fc4000000000a */
[----:B------:R-:W-:Y:S02]  /*51c70*/  PRMT R2, R16, 0x3340, R2 ;  /* 0x0000334010027816 */ /* 0x000fe40000000002 */
[----:B------:R-:W-:Y:S01]  /*51c80*/  PRMT R16, R5, 0x5410, R11 ;  /* 0x0000541005107816 */ /* 0x000fe2000000000b */
[----:B-----5:R-:W-:Y:S01]  /*51c90*/  IMAD R0, R24, 0x10, R27 ;  /* 0x0000001018007824 */ /* 0x020fe200078e021b */
[----:B------:R-:W-:Y:S01]  /*51ca0*/  PRMT R27, R20, 0x3340, R1 ;  /* 0x00003340141b7816 */ /* 0x000fe20000000001 */
[----:B------:R-:W4:Y:S04]  /*51cb0*/  LDL.LU R24, [R1+0x34] ;  /* 0x0000340001187983 */ /* 0x000f280000300800 */
[----:B------:R-:W5:Y:S01]  /*51cc0*/  LDL.LU R20, [R1+0x10] ;  /* 0x0000100001147983 */ /* 0x000f620000300800 */
[----:B------:R-:W-:-:S03]  /*51cd0*/  IMAD.IADD R0, R8, 0x1, R0 ;  /* 0x0000000108007824 */ /* 0x000fc600078e0200 */
[----:B------:R-:W3:Y:S01]  /*51ce0*/  LDL.LU R22, [R1+0x1c] ;  /* 0x00001c0001167983 */ /* 0x000ee20000300800 */
[----:B------:R-:W-:-:S03]  /*51cf0*/  PRMT R8, R3, 0x5410, R14 ;  /* 0x0000541003087816 */ /* 0x000fc6000000000e */
[----:B------:R-:W3:Y:S04]  /*51d00*/  LDL.LU R7, [R1+0x20] ;  /* 0x0000200001077983 */ /* 0x000ee80000300800 */
[----:B------:R-:W3:Y:S04]  /*51d10*/  LDL.LU R17, [R1+0x30] ;  /* 0x0000300001117983 */ /* 0x000ee80000300800 */
[----:B------:R-:W3:Y:S04]  /*51d20*/  LDL.LU R6, [R1+0x24] ;  /* 0x0000240001067983 */ /* 0x000ee80000300800 */
[----:B------:R-:W3:Y:S04]  /*51d30*/  LDL.LU R3, [R1+0x18] ;  /* 0x0000180001037983 */ /* 0x000ee80000300800 */
[----:B------:R-:W3:Y:S04]  /*51d40*/  LDL.LU R14, [R1+0x28] ;  /* 0x00002800010e7983 */ /* 0x000ee80000300800 */
[----:B------:R-:W3:Y:S04]  /*51d50*/  LDL.LU R11, [R1+0x38] ;  /* 0x00003800010b7983 */ /* 0x000ee80000300800 */
[----:B------:R-:W4:Y:S01]  /*51d60*/  LDL.LU R5, [R1+0x2c] ;  /* 0x00002c0001057983 */ /* 0x000f220000300800 */
[----:B------:R-:W-:-:S02]  /*51d70*/  PRMT R10, R4, 0x5410, R18 ;  /* 0x00005410040a7816 */ /* 0x000fc40000000012 */
[----:B------:R-:W-:Y:S02]  /*51d80*/  PRMT R2, R2, 0x5410, R27 ;  /* 0x0000541002027816 */ /* 0x000fe4000000001b */
[----:B--2---:R-:W-:Y:S02]  /*51d90*/  LOP3.LUT R26, R26, 0xffff, RZ, 0xc0, !PT ;  /* 0x0000ffff1a1a7812 */ /* 0x004fe400078ec0ff */
[----:B---3--:R-:W-:Y:S02]  /*51da0*/  LOP3.LUT R18, R11, 0xffff, RZ, 0xc0, !PT ;  /* 0x0000ffff0b127812 */ /* 0x008fe400078ec0ff */
[----:B------:R-:W-:Y:S02]  /*51db0*/  LOP3.LUT R11, R29, 0xffff, RZ, 0xc0, !PT ;  /* 0x0000ffff1d0b7812 */ /* 0x000fe400078ec0ff */
[----:B------:R-:W2:Y:S01]  /*51dc0*/  LDL.LU R29, [R1+0x220] ;  /* 0x00022000011d7983 */ /* 0x000ea20000300800 */
[----:B----4-:R-:W-:Y:S02]  /*51dd0*/  LOP3.LUT R24, R24, 0xffff, RZ, 0xc0, !PT ;  /* 0x0000ffff18187812 */ /* 0x010fe400078ec0ff */
[----:B------:R-:W-:Y:S01]  /*51de0*/  LOP3.LUT R17, R17, 0xffff, RZ, 0xc0, !PT ;  /* 0x0000ffff11117812 */ /* 0x000fe200078ec0ff */
[----:B------:R-:W3:Y:S01]  /*51df0*/  LDL.LU R27, [R1+0x1a9c] ;  /* 0x001a9c00011b7983 */ /* 0x000ee20000300800 */
[----:B------:R-:W-:-:S02]  /*51e00*/  LOP3.LUT R3, R3, 0xffff, RZ, 0xc0, !PT ;  /* 0x0000ffff03037812 */ /* 0x000fc400078ec0ff */
[----:B------:R-:W-:Y:S02]  /*51e10*/  PRMT R4, R5, 0x4210, R26 ;  /* 0x0000421005047816 */ /* 0x000fe4000000001a */
[----:B------:R-:W-:Y:S02]  /*51e20*/  PRMT R5, R14, 0x4210, R24 ;  /* 0x000042100e057816 */ /* 0x000fe40000000018 */
[----:B------:R-:W-:Y:S02]  /*51e30*/  PRMT R12, R12, 0x4210, R18 ;  /* 0x000042100c0c7816 */ /* 0x000fe40000000012 */
[----:B------:R-:W-:Y:S02]  /*51e40*/  PRMT R13, R13, 0x4210, R17 ;  /* 0x000042100d0d7816 */ /* 0x000fe40000000011 */
[----:B------:R-:W-:Y:S02]  /*51e50*/  PRMT R14, R28, 0x4210, R3 ;  /* 0x000042101c0e7816 */ /* 0x000fe40000000003 */
[----:B------:R-:W-:-:S05]  /*51e60*/  PRMT R15, R15, 0x4210, R11 ;  /* 0x000042100f0f7816 */ /* 0x000fca000000000b */
[----:B------:R0:W-:Y:S04]  /*51e70*/  STS.128 [R0+0x80], R12 ;  /* 0x0000800c00007388 */ /* 0x0001e80000000c00 */
[----:B0-----:R-:W4:Y:S01]  /*51e80*/  LDL.LU R15, [R1+0x40] ;  /* 0x00004000010f7983 */ /* 0x001f220000300800 */
[----:B------:R-:W0:Y:S01]  /*51e90*/  S2R R28, SR_TID.X ;  /* 0x00000000001c7919 */ /* 0x000e220000002100 */
[----:B------:R-:W-:Y:S02]  /*51ea0*/  LOP3.LUT R22, R22, 0xffff, RZ, 0xc0, !PT ;  /* 0x0000ffff16167812 */ /* 0x000fe400078ec0ff */
[----:B-----5:R-:W-:Y:S02]  /*51eb0*/  LOP3.LUT R20, R20, 0xffff, RZ, 0xc0, !PT ;  /* 0x0000ffff14147812 */ /* 0x020fe400078ec0ff */
[----:B------:R-:W-:-:S02]  /*51ec0*/  PRMT R6, R6, 0x4210, R22 ;  /* 0x0000421006067816 */ /* 0x000fc40000000016 */
[----:B------:R-:W-:Y:S02]  /*51ed0*/  PRMT R7, R7, 0x4210, R20 ;  /* 0x0000421007077816 */ /* 0x000fe40000000014 */
[----:B------:R-:W-:-:S03]  /*51ee0*/  PRMT R11, R2, 0x5210, R11 ;  /* 0x00005210020b7816 */ /* 0x000fc6000000000b */
[----:B------:R1:W-:Y:S01]  /*51ef0*/  STS.128 [R0], R4 ;  /* 0x0000000400007388 */ /* 0x0003e20000000c00 */
[----:B------:R-:W-:Y:S02]  /*51f00*/  PRMT R10, R10, 0x5210, R3 ;  /* 0x000052100a0a7816 */ /* 0x000fe40000000003 */
[----:B-1----:R-:W-:Y:S02]  /*51f10*/  PRMT R4, R25, 0x5210, R26 ;  /* 0x0000521019047816 */ /* 0x002fe4000000001a */
[----:B------:R-:W-:Y:S02]  /*51f20*/  PRMT R5, R23, 0x5210, R24 ;  /* 0x0000521017057816 */ /* 0x000fe40000000018 */
[----:B------:R-:W-:Y:S02]  /*51f30*/  PRMT R6, R21, 0x5210, R22 ;  /* 0x0000521015067816 */ /* 0x000fe40000000016 */
[----:B------:R-:W-:Y:S02]  /*51f40*/  PRMT R7, R19, 0x5210, R20 ;  /* 0x0000521013077816 */ /* 0x000fe40000000014 */
[----:B0-----:R-:W-:-:S02]  /*51f50*/  SHF.R.U32.HI R2, RZ, 0x4, R28 ;  /* 0x00000004ff027819 */ /* 0x001fc4000001161c */
[----:B------:R-:W-:Y:S01]  /*51f60*/  SHF.R.U32.HI R21, RZ, 0x4, R28 ;  /* 0x00000004ff157819 */ /* 0x000fe2000001161c */
[----:B------:R0:W-:Y:S02]  /*51f70*/  STS.128 [R0+0x100], R4 ;  /* 0x0001000400007388 */ /* 0x0001e40000000c00 */
[C---:B------:R-:W-:Y:S01]  /*51f80*/  VIADD R3, R2.reuse, 0x7c ;  /* 0x0000007c02037836 */ /* 0x040fe20000000000 */
[----:B------:R-:W-:Y:S01]  /*51f90*/  SGXT.U32 R21, R21, 0x2 ;  /* 0x000000021515781a */ /* 0x000fe20000000000 */
[----:B0-----:R-:W-:Y:S01]  /*51fa0*/  VIADD R4, R2, 0x3c ;  /* 0x0000003c02047836 */ /* 0x001fe20000000000 */
[----:B------:R-:W-:Y:S02]  /*51fb0*/  PRMT R8, R8, 0x5210, R18 ;  /* 0x0000521008087816 */ /* 0x000fe40000000012 */
[----:B------:R-:W-:Y:S02]  /*51fc0*/  LOP3.LUT R18, R9, 0x20, R28, 0x78, !PT ;  /* 0x0000002009127812 */ /* 0x000fe400078e781c */
[----:B------:R-:W-:-:S05]  /*51fd0*/  PRMT R9, R16, 0x5210, R17 ;  /* 0x0000521010097816 */ /* 0x000fca0000000011 */
[----:B------:R-:W-:Y:S01]  /*51fe0*/  STS.128 [R0+0x180], R8 ;  /* 0x0001800800007388 */ /* 0x000fe20000000c00 */
[----:B------:R-:W-:Y:S02]  /*51ff0*/  LOP3.LUT R16, R18, 0x40, RZ, 0x3c, !PT ;  /* 0x0000004012107812 */ /* 0x000fe400078e3cff */
[C-C-:B--2---:R-:W-:Y:S02]  /*52000*/  LOP3.LUT R6, R29.reuse, 0xfc, R2.reuse, 0xfe, !PT ;  /* 0x000000fc1d067812 */ /* 0x144fe400078efe02 */
[C---:B------:R-:W-:Y:S02]  /*52010*/  LOP3.LUT R5, R29.reuse, 0xbc, R2, 0xfe, !PT ;  /* 0x000000bc1d057812 */ /* 0x040fe400078efe02 */
[C---:B------:R-:W-:Y:S02]  /*52020*/  LOP3.LUT R4, R29.reuse, R4, RZ, 0xfc, !PT ;  /* 0x000000041d047212 */ /* 0x040fe400078efcff */
[C---:B------:R-:W-:Y:S01]  /*52030*/  LOP3.LUT R2, R29.reuse, R3, RZ, 0xfc, !PT ;  /* 0x000000031d027212 */ /* 0x040fe200078efcff */
[----:B------:R-:W-:Y:S01]  /*52040*/  STL [R1+0x6c], R6 ;  /* 0x00006c0601007387 */ /* 0x000fe20000100800 */
[----:B------:R-:W-:-:S03]  /*52050*/  LOP3.LUT R3, R29, 0xc, R21, 0xfe, !PT ;  /* 0x0000000c1d037812 */ /* 0x000fc600078efe15 */
[----:B------:R-:W-:Y:S04]  /*52060*/  STL [R1+0x68], R5 ;  /* 0x0000680501007387 */ /* 0x000fe80000100800 */
[----:B------:R-:W-:Y:S04]  /*52070*/  STL [R1+0x28], R4 ;  /* 0x0000280401007387 */ /* 0x000fe80000100800 */
[----:B------:R-:W-:Y:S04]  /*52080*/  STL [R1+0x64], R2 ;  /* 0x0000640201007387 */ /* 0x000fe80000100800 */
[----:B------:R0:W-:Y:S02]  /*52090*/  STL [R1+0x1ab0], R3 ;  /* 0x001ab00301007387 */ /* 0x0001e40000100800 */
[----:B0-----:R-:W-:-:S05]  /*520a0*/  IMAD.MOV.U32 R3, RZ, RZ, R29 ;  /* 0x000000ffff037224 */ /* 0x001fca00078e001d */
[C-C-:B------:R-:W-:Y:S02]  /*520b0*/  LOP3.LUT R2, R3.reuse, 0x10, R21.reuse, 0xfe, !PT ;  /* 0x0000001003027812 */ /* 0x140fe400078efe15 */
[C-C-:B------:R-:W-:Y:S02]  /*520c0*/  LOP3.LUT R5, R3.reuse, 0x20, R21.reuse, 0xfe, !PT ;  /* 0x0000002003057812 */ /* 0x140fe400078efe15 */
[C-C-:B------:R-:W-:Y:S01]  /*520d0*/  LOP3.LUT R4, R3.reuse, 0x24, R21.reuse, 0xfe, !PT ;  /* 0x0000002403047812 */ /* 0x140fe200078efe15 */
[----:B------:R0:W-:Y:S04]  /*520e0*/  STL [R1+0x1ab4], R2 ;  /* 0x001ab40201007387 */ /* 0x0001e80000100800 */
[----:B------:R1:W-:Y:S01]  /*520f0*/  STL [R1+0x8], R5 ;  /* 0x0000080501007387 */ /* 0x0003e20000100800 */
[----:B0-----:R-:W-:-:S03]  /*52100*/  LOP3.LUT R2, R3, 0x28, R21, 0xfe, !PT ;  /* 0x0000002803027812 */ /* 0x001fc600078efe15 */
[----:B------:R0:W-:Y:S01]  /*52110*/  STL [R1+0xc], R4 ;  /* 0x00000c0401007387 */ /* 0x0001e20000100800 */
[----:B-1----:R-:W-:-:S03]  /*52120*/  LOP3.LUT R5, R3, 0x2c, R21, 0xfe, !PT ;  /* 0x0000002c03057812 */ /* 0x002fc600078efe15 */
[----:B------:R1:W-:Y:S01]  /*52130*/  STL [R1+0x10], R2 ;  /* 0x0000100201007387 */ /* 0x0003e20000100800 */
[----:B0-----:R-:W-:-:S03]  /*52140*/  LOP3.LUT R4, R3, 0x30, R21, 0xfe, !PT ;  /* 0x0000003003047812 */ /* 0x001fc600078efe15 */
[----:B------:R0:W-:Y:S01]  /*52150*/  STL [R1+0x14], R5 ;  /* 0x0000140501007387 */ /* 0x0001e20000100800 */
[----:B-1----:R-:W-:-:S03]  /*52160*/  LOP3.LUT R2, R3, 0x34, R21, 0xfe, !PT ;  /* 0x0000003403027812 */ /* 0x002fc600078efe15 */
[----:B------:R1:W-:Y:S04]  /*52170*/  STL [R1+0x18], R4 ;  /* 0x0000180401007387 */ /* 0x0003e80000100800 */
[----:B------:R2:W-:Y:S01]  /*52180*/  STL [R1+0x20], R2 ;  /* 0x0000200201007387 */ /* 0x0005e20000100800 */
[C-C-:B0-----:R-:W-:Y:S02]  /*52190*/  LOP3.LUT R5, R3.reuse, 0x38, R21.reuse, 0xfe, !PT ;  /* 0x0000003803057812 */ /* 0x141fe400078efe15 */
[----:B-1----:R-:W-:-:S03]  /*521a0*/  LOP3.LUT R4, R3, 0x40, R21, 0xfe, !PT ;  /* 0x0000004003047812 */ /* 0x002fc600078efe15 */
[----:B------:R0:W-:Y:S01]  /*521b0*/  STL [R1+0x24], R5 ;  /* 0x0000240501007387 */ /* 0x0001e20000100800 */
[----:B--2---:R-:W-:-:S03]  /*521c0*/  LOP3.LUT R2, R3, 0x44, R21, 0xfe, !PT ;  /* 0x0000004403027812 */ /* 0x004fc600078efe15 */
        /* <DEDUP_REMOVED lines=27> */
[C-C-:B-1----:R-:W-:Y:S02]  /*52380*/  LOP3.LUT R4, R3.reuse, 0x94, R21.reuse, 0xfe, !PT ;  /* 0x0000009403047812 */ /* 0x142fe400078efe15 */
[----:B--2---:R-:W-:Y:S01]  /*52390*/  LOP3.LUT R2, R3, 0x8c, R21, 0xfe, !PT ;  /* 0x0000008c03027812 */ /* 0x004fe200078efe15 */
[----:B----4-:R-:W-:-:S04]  /*523a0*/  IMAD.IADD R12, R15, 0x1, R18 ;  /* 0x000000010f0c7824 */ /* 0x010fc800078e0212 */
[----:B------:R0:W-:Y:S04]  /*523b0*/  STL [R1+0x7c], R2 ;  /* 0x00007c0201007387 */ /* 0x0001e80000100800 */
[----:B------:R1:W-:Y:S04]  /*523c0*/  STL [R1+0x84], R5 ;  /* 0x0000840501007387 */ /* 0x0003e80000100800 */
[----:B------:R2:W-:Y:S01]  /*523d0*/  STL [R1+0x88], R4 ;  /* 0x0000880401007387 */ /* 0x0005e20000100800 */
[C-C-:B0-----:R-:W-:Y:S02]  /*523e0*/  LOP3.LUT R2, R3.reuse, 0x98, R21.reuse, 0xfe, !PT ;  /* 0x0000009803027812 */ /* 0x141fe400078efe15 */
[----:B-1----:R-:W-:-:S03]  /*523f0*/  LOP3.LUT R5, R3, 0x9c, R21, 0xfe, !PT ;  /* 0x0000009c03057812 */ /* 0x002fc600078efe15 */
[----:B------:R0:W-:Y:S01]  /*52400*/  STL [R1+0x8c], R2 ;  /* 0x00008c0201007387 */ /* 0x0001e20000100800 */
[----:B--2---:R-:W-:-:S03]  /*52410*/  LOP3.LUT R4, R3, 0xa0, R21, 0xfe, !PT ;  /* 0x000000a003047812 */ /* 0x004fc600078efe15 */
[----:B------:R-:W-:Y:S01]  /*52420*/  STL [R1+0x90], R5 ;  /* 0x0000900501007387 */ /* 0x000fe20000100800 */
[----:B------:R-:W-:Y:S01]  /*52430*/  IMAD.IADD R16, R15, 0x1, R16 ;  /* 0x000000010f107824 */ /* 0x000fe200078e0210 */
[----:B------:R-:W-:Y:S06]  /*52440*/  BAR.SYNC.DEFER_BLOCKING 0x0 ;  /* 0x0000000000007b1d */ /* 0x000fec0000010000 */
[----:B------:R-:W-:Y:S04]  /*52450*/  STL [R1+0x94], R4 ;  /* 0x0000940401007387 */ /* 0x000fe80000100800 */
[----:B------:R-:W1:Y:S04]  /*52460*/  LDS.128 R4, [R12] ;  /* 0x000000000c047984 */ /* 0x000e680000000c00 */
[----:B------:R-:W2:Y:S01]  /*52470*/  LDS.128 R8, [R16] ;  /* 0x0000000010087984 */ /* 0x000ea20000000c00 */
[----:B0-----:R-:W-:-:S05]  /*52480*/  LOP3.LUT R2, R3, 0xa4, R21, 0xfe, !PT ;  /* 0x000000a403027812 */ /* 0x001fca00078efe15 */
[----:B------:R0:W-:Y:S02]  /*52490*/  STL [R1+0x98], R2 ;  /* 0x0000980201007387 */ /* 0x0001e40000100800 */
[C-C-:B0-----:R-:W-:Y:S02]  /*524a0*/  LOP3.LUT R2, R3.reuse, 0xac, R21.reuse, 0xfe, !PT ;  /* 0x000000ac03027812 */ /* 0x141fe400078efe15 */
[----:B-1----:R0:W-:Y:S02]  /*524b0*/  STL [R1+0x1aa8], R7 ;  /* 0x001aa80701007387 */ /* 0x0021e40000100800 */
[----:B0-----:R-:W-:-:S05]  /*524c0*/  LOP3.LUT R7, R3, 0xa8, R21, 0xfe, !PT ;  /* 0x000000a803077812 */ /* 0x001fca00078efe15 */
[----:B------:R-:W-:Y:S04]  /*524d0*/  STL [R1+0x9c], R7 ;  /* 0x00009c0701007387 */ /* 0x000fe80000100800 */
[----:B--2---:R0:W-:Y:S04]  /*524e0*/  STL [R1+0x1aac], R10 ;  /* 0x001aac0a01007387 */ /* 0x0041e80000100800 */
[----:B------:R1:W-:Y:S01]  /*524f0*/  STL [R1+0xa0], R2 ;  /* 0x0000a00201007387 */ /* 0x0003e20000100800 */
[----:B0-----:R-:W-:-:S03]  /*52500*/  LOP3.LUT R10, R3, 0xb0, R21, 0xfe, !PT ;  /* 0x000000b0030a7812 */ /* 0x001fc600078efe15 */
[----:B------:R-:W-:Y:S01]  /*52510*/  STL [R1+0x1aa4], R11 ;  /* 0x001aa40b01007387 */ /* 0x000fe20000100800 */
[----:B-1----:R-:W-:-:S03]  /*52520*/  LOP3.LUT R2, R3, 0xb4, R21, 0xfe, !PT ;  /* 0x000000b403027812 */ /* 0x002fc600078efe15 */
[----:B------:R0:W-:Y:S01]  /*52530*/  STL [R1+0xa4], R10 ;  /* 0x0000a40a01007387 */ /* 0x0001e20000100800 */
[----:B------:R-:W-:-:S03]  /*52540*/  LOP3.LUT R7, R3, 0xb8, R21, 0xfe, !PT ;  /* 0x000000b803077812 */ /* 0x000fc600078efe15 */
[----:B------:R1:W-:Y:S01]  /*52550*/  STL [R1+0xa8], R2 ;  /* 0x0000a80201007387 */ /* 0x0003e20000100800 */
[C-C-:B------:R-:W-:Y:S02]  /*52560*/  LOP3.LUT R13, R3.reuse, 0xd0, R21.reuse, 0xfe, !PT ;  /* 0x000000d0030d7812 */ /* 0x140fe400078efe15 */
[C-C-:B0-----:R-:W-:Y:S01]  /*52570*/  LOP3.LUT R10, R3.reuse, 0xc0, R21.reuse, 0xfe, !PT ;  /* 0x000000c0030a7812 */ /* 0x141fe200078efe15 */
[----:B------:R-:W-:Y:S01]  /*52580*/  STL [R1+0xac], R7 ;  /* 0x0000ac0701007387 */ /* 0x000fe20000100800 */
[----:B-1----:R-:W-:-:S03]  /*52590*/  LOP3.LUT R2, R3, 0xc4, R21, 0xfe, !PT ;  /* 0x000000c403027812 */ /* 0x002fc600078efe15 */
[----:B------:R0:W-:Y:S04]  /*525a0*/  STL [R1+0xb0], R10 ;  /* 0x0000b00a01007387 */ /* 0x0001e80000100800 */
[----:B------:R1:W-:Y:S01]  /*525b0*/  STL [R1+0xb8], R2 ;  /* 0x0000b80201007387 */ /* 0x0003e20000100800 */
[----:B0-----:R-:W-:-:S03]  /*525c0*/  LOP3.LUT R10, R3, 0xd4, R21, 0xfe, !PT ;  /* 0x000000d4030a7812 */ /* 0x001fc600078efe15 */
[----:B------:R-:W-:Y:S01]  /*525d0*/  STL [R1+0xc4], R13 ;  /* 0x0000c40d01007387 */ /* 0x000fe20000100800 */
[----:B-1----:R-:W-:-:S03]  /*525e0*/  LOP3.LUT R2, R3, 0xd8, R21, 0xfe, !PT ;  /* 0x000000d803027812 */ /* 0x002fc600078efe15 */
[----:B------:R0:W-:Y:S01]  /*525f0*/  STL [R1+0xc8], R10 ;  /* 0x0000c80a01007387 */ /* 0x0001e20000100800 */
[----:B------:R-:W-:-:S03]  /*52600*/  LOP3.LUT R17, R3, 0xdc, R21, 0xfe, !PT ;  /* 0x000000dc03117812 */ /* 0x000fc600078efe15 */
[----:B------:R1:W-:Y:S04]  /*52610*/  STL [R1+0xcc], R2 ;  /* 0x0000cc0201007387 */ /* 0x0003e80000100800 */
[----:B------:R2:W-:Y:S01]  /*52620*/  STL [R1+0x74], R17 ;  /* 0x0000741101007387 */ /* 0x0005e20000100800 */
[--C-:B0-----:R-:W-:Y:S01]  /*52630*/  LOP3.LUT R10, R3, 0xe4, R21.reuse, 0xfe, !PT ;  /* 0x000000e4030a7812 */ /* 0x101fe200078efe15 */
[C---:B---3--:R-:W-:Y:S01]  /*52640*/  IMAD R26, R27.reuse, UR4, RZ ;  /* 0x000000041b1a7c24 */ /* 0x048fe2000f8e02ff */
[----:B------:R-:W-:Y:S01]  /*52650*/  ISETP.GE.AND P0, PT, R27, UR18, PT ;  /* 0x000000121b007c0c */ /* 0x000fe2000bf06270 */
[----:B------:R-:W0:Y:S01]  /*52660*/  LDS.128 R12, [R12+0x200] ;  /* 0x000200000c0c7984 */ /* 0x000e220000000c00 */
[C-C-:B-1----:R-:W-:Y:S01]  /*52670*/  LOP3.LUT R2, R3.reuse, 0xe0, R21.reuse, 0xfe, !PT ;  /* 0x000000e003027812 */ /* 0x142fe200078efe15 */
[----:B------:R-:W1:Y:S01]  /*52680*/  LDCU UR4, c[0x0][0x39c] ;  /* 0x00007380ff0477ac */ /* 0x000e620008000800 */
[----:B--2---:R-:W-:-:S03]  /*52690*/  LOP3.LUT R17, R3, 0xe8, R21, 0xfe, !PT ;  /* 0x000000e803117812 */ /* 0x004fc600078efe15 */
[----:B------:R2:W-:Y:S04]  /*526a0*/  STL [R1+0x78], R2 ;  /* 0x0000780201007387 */ /* 0x0005e80000100800 */
[----:B------:R3:W-:Y:S01]  /*526b0*/  STL [R1+0x80], R10 ;  /* 0x0000800a01007387 */ /* 0x0007e20000100800 */
[----:B--2---:R-:W-:-:S03]  /*526c0*/  LOP3.LUT R2, R3, 0xec, R21, 0xfe, !PT ;  /* 0x000000ec03027812 */ /* 0x004fc600078efe15 */
[----:B------:R2:W-:Y:S01]  /*526d0*/  STL [R1+0xb4], R17 ;  /* 0x0000b41101007387 */ /* 0x0005e20000100800 */
[----:B---3--:R-:W-:-:S03]  /*526e0*/  LOP3.LUT R10, R3, 0xf0, R21, 0xfe, !PT ;  /* 0x000000f0030a7812 */ /* 0x008fc600078efe15 */
[----:B------:R3:W-:Y:S01]  /*526f0*/  STL [R1+0xd0], R2 ;  /* 0x0000d00201007387 */ /* 0x0007e20000100800 */
[----:B--2---:R-:W-:-:S03]  /*52700*/  LOP3.LUT R17, R3, 0xf4, R21, 0xfe, !PT ;  /* 0x000000f403117812 */ /* 0x004fc600078efe15 */
[----:B------:R-:W-:Y:S01]  /*52710*/  STL [R1+0xd4], R10 ;  /* 0x0000d40a01007387 */ /* 0x000fe20000100800 */
[----:B---3--:R-:W-:-:S03]  /*52720*/  LOP3.LUT R2, R3, 0xf8, R21, 0xfe, !PT ;  /* 0x000000f803027812 */ /* 0x008fc600078efe15 */
[----:B------:R-:W-:Y:S04]  /*52730*/  STL [R1+0xd8], R17 ;  /* 0x0000d81101007387 */ /* 0x000fe80000100800 */
[----:B------:R2:W-:Y:S01]  /*52740*/  STL [R1+0xdc], R2 ;  /* 0x0000dc0201007387 */ /* 0x0005e20000100800 */
[C---:B------:R-:W-:Y:S02]  /*52750*/  IADD3 R0, P1, PT, R26.reuse, UR16, RZ ;  /* 0x000000101a007c10 */ /* 0x040fe4000ff3e0ff */
[----:B------:R-:W-:Y:S01]  /*52760*/  LOP3.LUT R23, R29, R21, RZ, 0xfc, !PT ;  /* 0x000000151d177212 */ /* 0x000fe200078efcff */
[----:B------:R-:W3:Y:S01]  /*52770*/  LDS.128 R16, [R16+0x200] ;  /* 0x0002000010107984 */ /* 0x000ee20000000c00 */
[----:B--2---:R-:W2:Y:S01]  /*52780*/  LDC R2, c[0x0][0x3b8] ;  /* 0x0000ee00ff027b82 */ /* 0x004ea20000000800 */
[----:B------:R-:W-:-:S02]  /*52790*/  LEA.HI.X.SX32 R26, R26, UR17, 0x1, P1 ;  /* 0x000000111a1a7c11 */ /* 0x000fc400088f0eff */
[----:B------:R-:W-:Y:S02]  /*527a0*/  ISETP.LT.AND P1, PT, R23, UR19, !P0 ;  /* 0x0000001317007c0c */ /* 0x000fe4000c721270 */
[--C-:B------:R-:W-:Y:S02]  /*527b0*/  LOP3.LUT R22, R3, 0x84, R21.reuse, 0xfe, !PT ;  /* 0x0000008403167812 */ /* 0x100fe400078efe15 */
[C-C-:B------:R-:W-:Y:S02]  /*527c0*/  LOP3.LUT R25, R29.reuse, 0x4, R21.reuse, 0xfe, !PT ;  /* 0x000000041d197812 */ /* 0x140fe400078efe15 */
[----:B------:R-:W-:Y:S01]  /*527d0*/  ISETP.LT.AND P2, PT, R22, UR8, !P0 ;  /* 0x0000000816007c0c */ /* 0x000fe2000c741270 */
[----:B------:R-:W4:Y:S01]  /*527e0*/  LDCU UR8, c[0x0][0x39c] ;  /* 0x00007380ff0877ac */ /* 0x000f220008000800 */
[--C-:B------:R-:W-:Y:S02]  /*527f0*/  LOP3.LUT R27, R29, 0x8, R21.reuse, 0xfe, !PT ;  /* 0x000000081d1b7812 */ /* 0x100fe400078efe15 */
[----:B------:R-:W-:-:S02]  /*52800*/  LOP3.LUT R20, R3, 0x14, R21, 0xfe, !PT ;  /* 0x0000001403147812 */ /* 0x000fc400078efe15 */
[C-C-:B------:R-:W-:Y:S02]  /*52810*/  LOP3.LUT R28, R3.reuse, 0x18, R21.reuse, 0xfe, !PT ;  /* 0x00000018031c7812 */ /* 0x140fe400078efe15 */
[--C-:B------:R-:W-:Y:S01]  /*52820*/  LOP3.LUT R29, R3, 0x1c, R21.reuse, 0xfe, !PT ;  /* 0x0000001c031d7812 */ /* 0x100fe200078efe15 */
[----:B--2---:R-:W-:Y:S01]  /*52830*/  IMAD R23, R23, R2, RZ ;  /* 0x0000000217177224 */ /* 0x004fe200078e02ff */
[C-C-:B------:R-:W-:Y:S02]  /*52840*/  LOP3.LUT R24, R3.reuse, 0x88, R21.reuse, 0xfe, !PT ;  /* 0x0000008803187812 */ /* 0x140fe400078efe15 */
[--C-:B------:R-:W-:Y:S02]  /*52850*/  LOP3.LUT R7, R3, 0xc8, R21.reuse, 0xfe, !PT ;  /* 0x000000c803077812 */ /* 0x100fe400078efe15 */
[----:B------:R-:W-:Y:S02]  /*52860*/  IADD3 R22, P5, PT, R23, R0, RZ ;  /* 0x0000000017167210 */ /* 0x000fe40007fbe0ff */
[----:B------:R-:W-:-:S02]  /*52870*/  LOP3.LUT R11, R3, 0xcc, R21, 0xfe, !PT ;  /* 0x000000cc030b7812 */ /* 0x000fc400078efe15 */
[C-C-:B------:R-:W-:Y:S02]  /*52880*/  LOP3.LUT R10, R3.reuse, 0x80, R21.reuse, 0xfe, !PT ;  /* 0x00000080030a7812 */ /* 0x140fe400078efe15 */
[----:B------:R-:W-:Y:S02]  /*52890*/  LOP3.LUT R21, R3, 0x78, R21, 0xfe, !PT ;  /* 0x0000007803157812 */ /* 0x000fe400078efe15 */
[----:B------:R-:W-:Y:S02]  /*528a0*/  LEA.HI.X.SX32 R23, R23, R26, 0x1, P5 ;  /* 0x0000001a17177211 */ /* 0x000fe400028f0eff */
[----:B------:R-:W-:Y:S02]  /*528b0*/  PRMT R3, R4, 0x7770, RZ ;  /* 0x0000777004037816 */ /* 0x000fe400000000ff */
[C---:B------:R-:W-:Y:S01]  /*528c0*/  ISETP.LT.AND P3, PT, R25.reuse, UR5, !P0 ;  /* 0x0000000519007c0c */ /* 0x040fe2000c761270 */
[-C--:B------:R-:W-:Y:S01]  /*528d0*/  IMAD R25, R25, R2.reuse, RZ ;  /* 0x0000000219197224 */ /* 0x080fe200078e02ff */
[C---:B------:R-:W-:Y:S01]  /*528e0*/  ISETP.LT.AND P5, PT, R27.reuse, UR6, !P0 ;  /* 0x000000061b007c0c */ /* 0x040fe2000c7a1270 */
[----:B------:R-:W-:Y:S01]  /*528f0*/  IMAD R27, R27, R2, RZ ;  /* 0x000000021b1b7224 */ /* 0x000fe200078e02ff */
[----:B------:R2:W-:Y:S01]  /*52900*/  @P1 STG.E.U8 desc[UR10][R22.64], R3 ;  /* 0x0000000316001986 */ /* 0x0005e2000c10110a */
[----:B------:R-:W-:Y:S01]  /*52910*/  ISETP.LT.AND P4, PT, R24, UR14, !P0 ;  /* 0x0000000e18007c0c */ /* 0x000fe2000c781270 */
[----:B------:R-:W5:Y:S02]  /*52920*/  LDCU UR5, c[0x0][0x39c] ;  /* 0x00007380ff0577ac */ /* 0x000f640008000800 */
[----:B------:R-:W4:Y:S01]  /*52930*/  LDL.LU R2, [R1+0x1ab4] ;  /* 0x001ab40001027983 */ /* 0x000f220000300800 */
[----:B------:R-:W0:Y:S03]  /*52940*/  LDCU UR6, c[0x0][0x39c] ;  /* 0x00007380ff0677ac */ /* 0x000e260008000800 */
[----:B--2---:R-:W1:Y:S01]  /*52950*/  LDL.LU R3, [R1+0x1ab0] ;  /* 0x001ab00001037983 */ /* 0x004e620000300800 */
[----:B------:R-:W-:-:S02]  /*52960*/  IADD3 R24, P6, PT, R25, R0, RZ ;  /* 0x0000000019187210 */ /* 0x000fc40007fde0ff */
[----:B------:R-:W-:Y:S02]  /*52970*/  PRMT R23, R8, 0x7770, RZ ;  /* 0x0000777008177816 */ /* 0x000fe400000000ff */
[----:B------:R-:W-:Y:S02]  /*52980*/  LEA.HI.X.SX32 R25, R25, R26, 0x1, P6 ;  /* 0x0000001a19197211 */ /* 0x000fe400030f0eff */
[----:B------:R-:W-:-:S03]  /*52990*/  IADD3 R22, P1, PT, R27, R0, RZ ;  /* 0x000000001b167210 */ /* 0x000fc60007f3e0ff */
[----:B------:R2:W-:Y:S02]  /*529a0*/  @P3 STG.E.U8 desc[UR10][R24.64], R23 ;  /* 0x0000001718003986 */ /* 0x0005e4000c10110a */
[----:B--2---:R-:W2:Y:S01]  /*529b0*/  LDC R24, c[0x0][0x3b8] ;  /* 0x0000ee00ff187b82 */ /* 0x004ea20000000800 */
[----:B------:R-:W-:Y:S02]  /*529c0*/  LEA.HI.X.SX32 R23, R27, R26, 0x1, P1 ;  /* 0x0000001a1b177211 */ /* 0x000fe400008f0eff */
[----:B0-----:R-:W-:Y:S01]  /*529d0*/  PRMT R25, R12, 0x7770, RZ ;  /* 0x000077700c197816 */ /* 0x001fe200000000ff */
[----:B------:R-:W5:Y:S04]  /*529e0*/  LDL.LU R27, [R1+0x14] ;  /* 0x00001400011b7983 */ /* 0x000f680000300800 */
[----:B------:R0:W-:Y:S02]  /*529f0*/  @P5 STG.E.U8 desc[UR10][R22.64], R25 ;  /* 0x0000001916005986 */ /* 0x0001e4000c10110a */
[----:B0-----:R-:W0:Y:S01]  /*52a00*/  LDC R23, c[0x0][0x3b8] ;  /* 0x0000ee00ff177b82 */ /* 0x001e220000000800 */
[----:B---3--:R-:W-:-:S02]  /*52a10*/  PRMT R25, R16, 0x7770, RZ ;  /* 0x0000777010197816 */ /* 0x008fc400000000ff */
[C---:B----4-:R-:W-:Y:S01]  /*52a20*/  ISETP.LT.AND P1, PT, R2.reuse, UR7, !P0 ;  /* 0x0000000702007c0c */ /* 0x050fe2000c721270 */
[----:B------:R-:W3:Y:S01]  /*52a30*/  LDCU UR7, c[0x0][0x39c] ;  /* 0x00007380ff0777ac */ /* 0x000ee20008000800 */
[C---:B-1----:R-:W-:Y:S01]  /*52a40*/  ISETP.LT.AND P3, PT, R3.reuse, UR4, !P0 ;  /* 0x0000000403007c0c */ /* 0x042fe2000c761270 */
[-C--:B--2---:R-:W-:Y:S01]  /*52a50*/  IMAD R3, R3, R24.reuse, RZ ;  /* 0x0000001803037224 */ /* 0x084fe200078e02ff */
[----:B------:R-:W1:Y:S01]  /*52a60*/  LDCU UR4, c[0x0][0x39c] ;  /* 0x00007380ff0477ac */ /* 0x000e620008000800 */
[----:B------:R-:W-:-:S03]  /*52a70*/  IMAD R24, R2, R24, RZ ;  /* 0x0000001802187224 */ /* 0x000fc600078e02ff */
[CC--:B------:R-:W-:Y:S02]  /*52a80*/  IADD3 R2, P6, PT, R3.reuse, R0.reuse, RZ ;  /* 0x0000000003027210 */ /* 0x0c0fe40007fde0ff */
[----:B------:R-:W-:Y:S02]  /*52a90*/  IADD3 R22, P5, PT, R24, R0, RZ ;  /* 0x0000000018167210 */ /* 0x000fe40007fbe0ff */
[-C--:B------:R-:W-:Y:S02]  /*52aa0*/  LEA.HI.X.SX32 R3, R3, R26.reuse, 0x1, P6 ;  /* 0x0000001a03037211 */ /* 0x080fe400030f0eff */
[C---:B-----5:R-:W-:Y:S01]  /*52ab0*/  ISETP.LT.AND P6, PT, R20.reuse, UR5, !P0 ;  /* 0x0000000514007c0c */ /* 0x060fe2000c7c1270 */
[----:B0-----:R-:W-:Y:S01]  /*52ac0*/  IMAD R20, R20, R23, RZ ;  /* 0x0000001714147224 */ /* 0x001fe200078e02ff */
[----:B------:R-:W-:Y:S01]  /*52ad0*/  LEA.HI.X.SX32 R23, R24, R26, 0x1, P5 ;  /* 0x0000001a18177211 */ /* 0x000fe200028f0eff */
[----:B------:R0:W-:Y:S01]  /*52ae0*/  @P3 STG.E.U8 desc[UR10][R2.64], R25 ;  /* 0x0000001902003986 */ /* 0x0001e2000c10110a */
[----:B------:R-:W-:Y:S01]  /*52af0*/  PRMT R24, R4, 0x7771, RZ ;  /* 0x0000777104187816 */ /* 0x000fe200000000ff */
[----:B------:R-:W2:Y:S04]  /*52b00*/  LDCU UR5, c[0x0][0x39c] ;  /* 0x00007380ff0577ac */ /* 0x000ea80008000800 */
[----:B------:R4:W-:Y:S04]  /*52b10*/  @P1 STG.E.U8 desc[UR10][R22.64], R24 ;  /* 0x0000001816001986 */ /* 0x0009e8000c10110a */
[----:B0-----:R-:W1:Y:S01]  /*52b20*/  LDL.LU R25, [R1+0x8] ;  /* 0x0000080001197983 */ /* 0x001e620000300800 */
[----:B----4-:R-:W0:Y:S01]  /*52b30*/  LDC R23, c[0x0][0x3b8] ;  /* 0x0000ee00ff177b82 */ /* 0x010e220000000800 */
[----:B------:R-:W-:-:S02]  /*52b40*/  IADD3 R2, P1, PT, R20, R0, RZ ;  /* 0x0000000014027210 */ /* 0x000fc40007f3e0ff */
[----:B------:R-:W-:Y:S01]  /*52b50*/  ISETP.LT.AND P5, PT, R28, UR6, !P0 ;  /* 0x000000061c007c0c */ /* 0x000fe2000c7a1270 */
[----:B------:R-:W4:Y:S01]  /*52b60*/  LDCU UR6, c[0x0][0x39c] ;  /* 0x00007380ff0677ac */ /* 0x000f220008000800 */
[----:B------:R-:W-:Y:S02]  /*52b70*/  LEA.HI.X.SX32 R3, R20, R26, 0x1, P1 ;  /* 0x0000001a14037211 */ /* 0x000fe400008f0eff */
[----:B------:R-:W-:Y:S02]  /*52b80*/  PRMT R20, R8, 0x7771, RZ ;  /* 0x0000777108147816 */ /* 0x000fe400000000ff */
[C---:B------:R-:W-:Y:S01]  /*52b90*/  ISETP.LT.AND P3, PT, R29.reuse, UR8, !P0 ;  /* 0x000000081d007c0c */ /* 0x040fe2000c761270 */
[----:B------:R-:W5:Y:S02]  /*52ba0*/  LDCU UR8, c[0x0][0x39c] ;  /* 0x00007380ff0877ac */ /* 0x000f640008000800 */
[----:B------:R0:W-:Y:S01]  /*52bb0*/  @P6 STG.E.U8 desc[UR10][R2.64], R20 ;  /* 0x0000001402006986 */ /* 0x0001e2000c10110a */
[----:B------:R-:W-:Y:S01]  /*52bc0*/  PRMT R24, R12, 0x7771, RZ ;  /* 0x000077710c187816 */ /* 0x000fe200000000ff */
[-C--:B0-----:R-:W-:Y:S01]  /*52bd0*/  IMAD R28, R28, R23.reuse, RZ ;  /* 0x000000171c1c7224 */ /* 0x081fe200078e02ff */
[----:B------:R-:W0:Y:S01]  /*52be0*/  LDC R20, c[0x0][0x3b8] ;  /* 0x0000ee00ff147b82 */ /* 0x000e220000000800 */
[----:B------:R-:W-:-:S03]  /*52bf0*/  IMAD R29, R29, R23, RZ ;  /* 0x000000171d1d7224 */ /* 0x000fc600078e02ff */
[CC--:B------:R-:W-:Y:S02]  /*52c00*/  IADD3 R22, P1, PT, R28.reuse, R0.reuse, RZ ;  /* 0x000000001c167210 */ /* 0x0c0fe40007f3e0ff */
[C---:B------:R-:W-:Y:S02]  /*52c10*/  IADD3 R2, P6, PT, R29.reuse, R0, RZ ;  /* 0x000000001d027210 */ /* 0x040fe40007fde0ff */
[-C--:B------:R-:W-:Y:S02]  /*52c20*/  LEA.HI.X.SX32 R23, R28, R26.reuse, 0x1, P1 ;  /* 0x0000001a1c177211 */ /* 0x080fe400008f0eff */
[----:B------:R-:W2:Y:S01]  /*52c30*/  LDL.LU R28, [R1+0x18] ;  /* 0x00001800011c7983 */ /* 0x000ea20000300800 */
[----:B------:R-:W-:-:S03]  /*52c40*/  LEA.HI.X.SX32 R3, R29, R26, 0x1, P6 ;  /* 0x0000001a1d037211 */ /* 0x000fc600030f0eff */
[----:B------:R-:W2:Y:S04]  /*52c50*/  LDL.LU R29, [R1+0xc] ;  /* 0x00000c00011d7983 */ /* 0x000ea80000300800 */
[----:B------:R3:W-:Y:S04]  /*52c60*/  @P5 STG.E.U8 desc[UR10][R22.64], R24 ;  /* 0x0000001816005986 */ /* 0x0007e8000c10110a */
[----:B---3--:R-:W3:Y:S01]  /*52c70*/  LDL.LU R22, [R1+0x10] ;  /* 0x0000100001167983 */ /* 0x008ee20000300800 */
[----:B------:R-:W-:Y:S02]  /*52c80*/  PRMT R24, R4, 0x7772, RZ ;  /* 0x0000777204187816 */ /* 0x000fe400000000ff */
[C---:B-1----:R-:W-:Y:S01]  /*52c90*/  ISETP.LT.AND P1, PT, R25.reuse, UR4, !P0 ;  /* 0x0000000419007c0c */ /* 0x042fe2000c721270 */
[----:B0-----:R-:W-:Y:S01]  /*52ca0*/  IMAD R20, R25, R20, RZ ;  /* 0x0000001419147224 */ /* 0x001fe200078e02ff */
[----:B------:R-:W-:Y:S01]  /*52cb0*/  PRMT R25, R16, 0x7771, RZ ;  /* 0x0000777110197816 */ /* 0x000fe200000000ff */
[----:B------:R-:W0:Y:S04]  /*52cc0*/  LDCU UR4, c[0x0][0x39c] ;  /* 0x00007380ff0477ac */ /* 0x000e280008000800 */
[----:B------:R1:W-:Y:S02]  /*52cd0*/  @P3 STG.E.U8 desc[UR10][R2.64], R25 ;  /* 0x0000001902003986 */ /* 0x0003e4000c10110a */
[----:B-1----:R-:W2:Y:S01]  /*52ce0*/  LDC R25, c[0x0][0x3b8] ;  /* 0x0000ee00ff197b82 */ /* 0x002ea20000000800 */
[----:B------:R-:W-:-:S04]  /*52cf0*/  IADD3 R2, P3, PT, R20, R0, RZ ;  /* 0x0000000014027210 */ /* 0x000fc80007f7e0ff */
[----:B------:R-:W-:-:S05]  /*52d00*/  LEA.HI.X.SX32 R3, R20, R26, 0x1, P3 ;  /* 0x0000001a14037211 */ /* 0x000fca00018f0eff */
[----:B------:R1:W-:Y:S02]  /*52d10*/  @P1 STG.E.U8 desc[UR10][R2.64], R24 ;  /* 0x0000001802001986 */ /* 0x0003e4000c10110a */
[----:B-1----:R-:W1:Y:S01]  /*52d20*/  LDC R24, c[0x0][0x3b8] ;  /* 0x0000ee00ff187b82 */ /* 0x002e620000000800 */
[CC--:B--2---:R-:W-:Y:S01]  /*52d30*/  IMAD R23, R29.reuse, R25.reuse, RZ ;  /* 0x000000191d177224 */ /* 0x0c4fe200078e02ff */
[----:B------:R-:W-:Y:S01]  /*52d40*/  ISETP.LT.AND P5, PT, R29, UR5, !P0 ;  /* 0x000000051d007c0c */ /* 0x000fe2000c7a1270 */
[----:B------:R-:W2:Y:S01]  /*52d50*/  LDCU UR5, c[0x0][0x39c] ;  /* 0x00007380ff0577ac */ /* 0x000ea20008000800 */
[----:B------:R-:W2:Y:S01]  /*52d60*/  LDL.LU R29, [R1+0x24] ;  /* 0x00002400011d7983 */ /* 0x000ea20000300800 */
[C---:B---3--:R-:W-:Y:S01]  /*52d70*/  ISETP.LT.AND P3, PT, R22.reuse, UR7, !P0 ;  /* 0x0000000716007c0c */ /* 0x048fe2000c761270 */
[----:B------:R-:W-:Y:S01]  /*52d80*/  IMAD R20, R22, R25, RZ ;  /* 0x0000001916147224 */ /* 0x000fe200078e02ff */
[----:B------:R-:W-:Y:S01]  /*52d90*/  IADD3 R22, P6, PT, R23, R0, RZ ;  /* 0x0000000017167210 */ /* 0x000fe20007fde0ff */
[----:B------:R-:W3:Y:S01]  /*52da0*/  LDCU UR7, c[0x0][0x39c] ;  /* 0x00007380ff0777ac */ /* 0x000ee20008000800 */
[----:B------:R-:W-:-:S02]  /*52db0*/  PRMT R25, R8, 0x7772, RZ ;  /* 0x0000777208197816 */ /* 0x000fc400000000ff */
[----:B------:R-:W-:Y:S01]  /*52dc0*/  LEA.HI.X.SX32 R23, R23, R26, 0x1, P6 ;  /* 0x0000001a17177211 */ /* 0x000fe200030f0eff */
[C---:B-1----:R-:W-:Y:S01]  /*52dd0*/  IMAD R24, R27.reuse, R24, RZ ;  /* 0x000000181b187224 */ /* 0x042fe200078e02ff */
[----:B----4-:R-:W-:Y:S01]  /*52de0*/  ISETP.LT.AND P6, PT, R27, UR6, !P0 ;  /* 0x000000061b007c0c */ /* 0x010fe2000c7c1270 */
[----:B------:R-:W1:Y:S01]  /*52df0*/  LDCU UR6, c[0x0][0x39c] ;  /* 0x00007380ff0677ac */ /* 0x000e620008000800 */
[----:B------:R-:W1:Y:S04]  /*52e00*/  LDL.LU R27, [R1+0x28] ;  /* 0x00002800011b7983 */ /* 0x000e680000300800 */
[----:B------:R4:W-:Y:S04]  /*52e10*/  @P5 STG.E.U8 desc[UR10][R22.64], R25 ;  /* 0x0000001916005986 */ /* 0x0009e8000c10110a */
[----:B----4-:R-:W4:Y:S01]  /*52e20*/  LDL.LU R22, [R1+0x20] ;  /* 0x0000200001167983 */ /* 0x010f220000300800 */
[----:B------:R-:W0:Y:S01]  /*52e30*/  LDC R25, c[0x0][0x3b8] ;  /* 0x0000ee00ff197b82 */ /* 0x000e220000000800 */
[----:B------:R-:W-:-:S04]  /*52e40*/  IADD3 R2, P1, PT, R20, R0, RZ ;  /* 0x0000000014027210 */ /* 0x000fc80007f3e0ff */
[----:B------:R-:W-:Y:S02]  /*52e50*/  LEA.HI.X.SX32 R3, R20, R26, 0x1, P1 ;  /* 0x0000001a14037211 */ /* 0x000fe400008f0eff */
[----:B------:R-:W-:-:S05]  /*52e60*/  PRMT R20, R12, 0x7772, RZ ;  /* 0x000077720c147816 */ /* 0x000fca00000000ff */
[----:B------:R3:W-:Y:S01]  /*52e70*/  @P3 STG.E.U8 desc[UR10][R2.64], R20 ;  /* 0x0000001402003986 */ /* 0x0007e2000c10110a */
[----:B------:R-:W-:Y:S02]  /*52e80*/  PRMT R23, R16, 0x7772, RZ ;  /* 0x0000777210177816 */ /* 0x000fe400000000ff */
[----:B---3--:R-:W-:Y:S01]  /*52e90*/  IADD3 R2, P1, PT, R24, R0, RZ ;  /* 0x0000000018027210 */ /* 0x008fe20007f3e0ff */
[----:B0-----:R-:W-:-:S03]  /*52ea0*/  IMAD R20, R28, R25, RZ ;  /* 0x000000191c147224 */ /* 0x001fc600078e02ff */
[----:B------:R-:W-:Y:S02]  /*52eb0*/  LEA.HI.X.SX32 R3, R24, R26, 0x1, P1 ;  /* 0x0000001a18037211 */ /* 0x000fe400008f0eff */
[----:B------:R-:W-:Y:S01]  /*52ec0*/  ISETP.LT.AND P3, PT, R28, UR4, !P0 ;  /* 0x000000041c007c0c */ /* 0x000fe2000c761270 */
[----:B------:R-:W0:Y:S01]  /*52ed0*/  LDCU UR4, c[0x0][0x39c] ;  /* 0x00007380ff0477ac */ /* 0x000e220008000800 */
[----:B------:R-:W3:Y:S04]  /*52ee0*/  LDL.LU R28, [R1+0x30] ;  /* 0x00003000011c7983 */ /* 0x000ee80000300800 */
[----:B------:R0:W-:Y:S01]  /*52ef0*/  @P6 STG.E.U8 desc[UR10][R2.64], R23 ;  /* 0x0000001702006986 */ /* 0x0001e2000c10110a */
[----:B------:R-:W-:Y:S01]  /*52f00*/  PRMT R8, R8, 0x7773, RZ ;  /* 0x0000777308087816 */ /* 0x000fe200000000ff */
[C---:B----4-:R-:W-:Y:S01]  /*52f10*/  IMAD R24, R22.reuse, R25, RZ ;  /* 0x0000001916187224 */ /* 0x050fe200078e02ff */
[----:B-----5:R-:W-:Y:S01]  /*52f20*/  ISETP.LT.AND P1, PT, R22, UR8, !P0 ;  /* 0x0000000816007c0c */ /* 0x020fe2000c721270 */
[----:B------:R-:W4:Y:S01]  /*52f30*/  LDCU UR8, c[0x0][0x39c] ;  /* 0x00007380ff0877ac */ /* 0x000f220008000800 */
[----:B------:R-:W-:-:S02]  /*52f40*/  IADD3 R22, P5, PT, R20, R0, RZ ;  /* 0x0000000014167210 */ /* 0x000fc40007fbe0ff */
[----:B0-----:R-:W-:Y:S02]  /*52f50*/  IADD3 R2, P6, PT, R24, R0, RZ ;  /* 0x0000000018027210 */ /* 0x001fe40007fde0ff */
[-C--:B------:R-:W-:Y:S02]  /*52f60*/  LEA.HI.X.SX32 R23, R20, R26.reuse, 0x1, P5 ;  /* 0x0000001a14177211 */ /* 0x080fe400028f0eff */
[----:B------:R-:W-:Y:S01]  /*52f70*/  PRMT R20, R4, 0x7773, RZ ;  /* 0x0000777304147816 */ /* 0x000fe200000000ff */
[C---:B--2---:R-:W-:Y:S01]  /*52f80*/  IMAD R4, R29.reuse, R25, RZ ;  /* 0x000000191d047224 */ /* 0x044fe200078e02ff */
[----:B------:R-:W-:Y:S01]  /*52f90*/  ISETP.LT.AND P5, PT, R29, UR5, !P0 ;  /* 0x000000051d007c0c */ /* 0x000fe2000c7a1270 */
[----:B------:R-:W0:Y:S01]  /*52fa0*/  LDCU UR5, c[0x0][0x39c] ;  /* 0x00007380ff0577ac */ /* 0x000e220008000800 */
[----:B------:R-:W0:Y:S01]  /*52fb0*/  LDL.LU R29, [R1+0x34] ;  /* 0x00003400011d7983 */ /* 0x000e220000300800 */
[----:B------:R-:W-:-:S03]  /*52fc0*/  LEA.HI.X.SX32 R3, R24, R26, 0x1, P6 ;  /* 0x0000001a18037211 */ /* 0x000fc600030f0eff */
[----:B------:R-:W2:Y:S04]  /*52fd0*/  LDL.LU R24, [R1+0x2c] ;  /* 0x00002c0001187983 */ /* 0x000ea80000300800 */
[----:B------:R5:W-:Y:S04]  /*52fe0*/  @P3 STG.E.U8 desc[UR10][R22.64], R20 ;  /* 0x0000001416003986 */ /* 0x000be8000c10110a */
[----:B------:R4:W-:Y:S01]  /*52ff0*/  @P1 STG.E.U8 desc[UR10][R2.64], R8 ;  /* 0x0000000802001986 */ /* 0x0009e2000c10110a */
[C---:B-1----:R-:W-:Y:S01]  /*53000*/  ISETP.LT.AND P1, PT, R27.reuse, UR6, !P0 ;  /* 0x000000061b007c0c */ /* 0x042fe2000c721270 */
[----:B------:R-:W1:Y:S02]  /*53010*/  LDCU UR6, c[0x0][0x39c] ;  /* 0x00007380ff0677ac */ /* 0x000e640008000800 */
[----:B-----5:R-:W5:Y:S01]  /*53020*/  LDL.LU R20, [R1+0x38] ;  /* 0x0000380001147983 */ /* 0x020f620000300800 */
[----:B----4-:R-:W-:-:S03]  /*53030*/  IMAD R8, R27, R25, RZ ;  /* 0x000000191b087224 */ /* 0x010fc600078e02ff */
[----:B------:R-:W4:Y:S01]  /*53040*/  LDL.LU R27, [R1+0x3c] ;  /* 0x00003c00011b7983 */ /* 0x000f220000300800 */
[----:B------:R-:W-:Y:S02]  /*53050*/  IADD3 R2, P3, PT, R4, R0, RZ ;  /* 0x0000000004027210 */ /* 0x000fe40007f7e0ff */
[----:B------:R-:W-:Y:S02]  /*53060*/  PRMT R12, R12, 0x7773, RZ ;  /* 0x000077730c0c7816 */ /* 0x000fe400000000ff */
[----:B------:R-:W-:Y:S02]  /*53070*/  LEA.HI.X.SX32 R3, R4, R26, 0x1, P3 ;  /* 0x0000001a04037211 */ /* 0x000fe400018f0eff */
[----:B------:R-:W-:-:S03]  /*53080*/  IADD3 R22, P6, PT, R8, R0, RZ ;  /* 0x0000000008167210 */ /* 0x000fc60007fde0ff */
[----:B------:R0:W-:Y:S01]  /*53090*/  @P5 STG.E.U8 desc[UR10][R2.64], R12 ;  /* 0x0000000c02005986 */ /* 0x0001e2000c10110a */
[----:B------:R-:W-:Y:S01]  /*530a0*/  LEA.HI.X.SX32 R23, R8, R26, 0x1, P6 ;  /* 0x0000001a08177211 */ /* 0x000fe200030f0eff */
[C---:B---3--:R-:W-:Y:S01]  /*530b0*/  IMAD R8, R28.reuse, R25, RZ ;  /* 0x000000191c087224 */ /* 0x048fe200078e02ff */
[----:B------:R-:W-:Y:S01]  /*530c0*/  ISETP.LT.AND P5, PT, R28, UR4, !P0 ;  /* 0x000000041c007c0c */ /* 0x000fe2000c7a1270 */
[----:B------:R-:W3:Y:S01]  /*530d0*/  LDCU UR4, c[0x0][0x39c] ;  /* 0x00007380ff0477ac */ /* 0x000ee20008000800 */
[----:B------:R-:W3:Y:S01]  /*530e0*/  LDL.LU R28, [R1+0x40] ;  /* 0x00004000011c7983 */ /* 0x000ee20000300800 */
[----:B------:R-:W-:-:S05]  /*530f0*/  PRMT R16, R16, 0x7773, RZ ;  /* 0x0000777310107816 */ /* 0x000fca00000000ff */
[----:B------:R-:W-:Y:S01]  /*53100*/  @P1 STG.E.U8 desc[UR10][R22.64], R16 ;  /* 0x0000001016001986 */ /* 0x000fe2000c10110a */
[C---:B--2---:R-:W-:Y:S01]  /*53110*/  IMAD R4, R24.reuse, R25, RZ ;  /* 0x0000001918047224 */ /* 0x044fe200078e02ff */
[----:B------:R-:W-:Y:S01]  /*53120*/  ISETP.LT.AND P3, PT, R24, UR7, !P0 ;  /* 0x0000000718007c0c */ /* 0x000fe2000c761270 */
[----:B------:R-:W2:Y:S01]  /*53130*/  LDCU UR7, c[0x0][0x39c] ;  /* 0x00007380ff0777ac */ /* 0x000ea20008000800 */
[----:B------:R-:W2:Y:S02]  /*53140*/  LDL.LU R24, [R1+0x44] ;  /* 0x0000440001187983 */ /* 0x000ea40000300800 */
[----:B0-----:R-:W-:-:S04]  /*53150*/  IADD3 R2, P6, PT, R4, R0, RZ ;  /* 0x0000000004027210 */ /* 0x001fc80007fde0ff */
[----:B------:R-:W-:Y:S02]  /*53160*/  LEA.HI.X.SX32 R3, R4, R26, 0x1, P6 ;  /* 0x0000001a04037211 */ /* 0x000fe400030f0eff */
[----:B------:R-:W-:-:S05]  /*53170*/  PRMT R4, R5, 0x7770, RZ ;  /* 0x0000777005047816 */ /* 0x000fca00000000ff */
[----:B------:R0:W-:Y:S01]  /*53180*/  @P3 STG.E.U8 desc[UR10][R2.64], R4 ;  /* 0x0000000402003986 */ /* 0x0001e2000c10110a */
[C---:B------:R-:W-:Y:S01]  /*53190*/  ISETP.LT.AND P3, PT, R29.reuse, UR5, !P0 ;  /* 0x000000051d007c0c */ /* 0x040fe2000c761270 */
[----:B------:R-:W1:Y:S01]  /*531a0*/  LDCU UR5, c[0x0][0x39c] ;  /* 0x00007380ff0577ac */ /* 0x000e620008000800 */
[----:B0-----:R-:W-:Y:S02]  /*531b0*/  IMAD R4, R29, R25, RZ ;  /* 0x000000191d047224 */ /* 0x001fe400078e02ff */
[----:B------:R-:W2:Y:S03]  /*531c0*/  LDL.LU R29, [R1+0x48] ;  /* 0x00004800011d7983 */ /* 0x000ea60000300800 */
[----:B------:R-:W-:-:S04]  /*531d0*/  IADD3 R22, P6, PT, R4, R0, RZ ;  /* 0x0000000004167210 */ /* 0x000fc80007fde0ff */
[----:B------:R-:W-:Y:S01]  /*531e0*/  LEA.HI.X.SX32 R23, R4, R26, 0x1, P6 ;  /* 0x0000001a04177211 */ /* 0x000fe200030f0eff */
[CC--:B----4-:R-:W-:Y:S01]  /*531f0*/  IMAD R4, R27.reuse, R25.reuse, RZ ;  /* 0x000000191b047224 */ /* 0x0d0fe200078e02ff */
[----:B-1----:R-:W-:Y:S01]  /*53200*/  ISETP.LT.AND P6, PT, R27, UR6, !P0 ;  /* 0x000000061b007c0c */ /* 0x002fe2000c7c1270 */
[----:B------:R-:W0:Y:S01]  /*53210*/  LDCU UR6, c[0x0][0x39c] ;  /* 0x00007380ff0677ac */ /* 0x000e220008000800 */
[----:B------:R-:W0:Y:S01]  /*53220*/  LDL.LU R27, [R1+0x4c] ;  /* 0x00004c00011b7983 */ /* 0x000e220000300800 */
[C---:B------:R-:W-:Y:S02]  /*53230*/  IADD3 R2, P1, PT, R8.reuse, R0, RZ ;  /* 0x0000000008027210 */ /* 0x040fe40007f3e0ff */
[----:B------:R-:W-:Y:S02]  /*53240*/  PRMT R12, R9, 0x7770, RZ ;  /* 0x00007770090c7816 */ /* 0x000fe400000000ff */
[----:B------:R-:W-:Y:S01]  /*53250*/  LEA.HI.X.SX32 R3, R8, R26, 0x1, P1 ;  /* 0x0000001a08037211 */ /* 0x000fe200008f0eff */
[C---:B-----5:R-:W-:Y:S01]  /*53260*/  IMAD R8, R20.reuse, R25, RZ ;  /* 0x0000001914087224 */ /* 0x060fe200078e02ff */
[----:B------:R-:W-:Y:S01]  /*53270*/  ISETP.LT.AND P1, PT, R20, UR8, !P0 ;  /* 0x0000000814007c0c */ /* 0x000fe2000c721270 */
[----:B------:R-:W1:Y:S01]  /*53280*/  LDCU UR8, c[0x0][0x39c] ;  /* 0x00007380ff0877ac */ /* 0x000e620008000800 */
[----:B------:R-:W4:Y:S04]  /*53290*/  LDL.LU R20, [R1+0x50] ;  /* 0x0000500001147983 */ /* 0x000f280000300800 */
[----:B------:R5:W-:Y:S02]  /*532a0*/  @P5 STG.E.U8 desc[UR10][R2.64], R12 ;  /* 0x0000000c02005986 */ /* 0x000be4000c10110a */
[----:B-----5:R-:W-:-:S02]  /*532b0*/  IADD3 R2, P5, PT, R8, R0, RZ ;  /* 0x0000000008027210 */ /* 0x020fc40007fbe0ff */
[----:B------:R-:W-:Y:S02]  /*532c0*/  PRMT R12, R13, 0x7770, RZ ;  /* 0x000077700d0c7816 */ /* 0x000fe400000000ff */
[----:B------:R-:W-:Y:S02]  /*532d0*/  LEA.HI.X.SX32 R3, R8, R26, 0x1, P5 ;  /* 0x0000001a08037211 */ /* 0x000fe400028f0eff */
[----:B------:R-:W-:Y:S01]  /*532e0*/  PRMT R8, R17, 0x7770, RZ ;  /* 0x0000777011087816 */ /* 0x000fe200000000ff */
[----:B------:R-:W-:Y:S01]  /*532f0*/  @P3 STG.E.U8 desc[UR10][R22.64], R12 ;  /* 0x0000000c16003986 */ /* 0x000fe2000c10110a */
[C---:B---3--:R-:W-:Y:S01]  /*53300*/  ISETP.LT.AND P3, PT, R28.reuse, UR4, !P0 ;  /* 0x000000041c007c0c */ /* 0x048fe2000c761270 */
[----:B------:R-:W3:Y:S02]  /*53310*/  LDCU UR4, c[0x0][0x39c] ;  /* 0x00007380ff0477ac */ /* 0x000ee40008000800 */
[----:B------:R5:W-:Y:S02]  /*53320*/  @P1 STG.E.U8 desc[UR10][R2.64], R8 ;  /* 0x0000000802001986 */ /* 0x000be4000c10110a */
[----:B-----5:R-:W-:-:S02]  /*53330*/  IMAD R8, R28, R25, RZ ;  /* 0x000000191c087224 */ /* 0x020fc400078e02ff */
[----:B------:R-:W3:Y:S01]  /*53340*/  LDL.LU R28, [R1+0x54] ;  /* 0x00005400011c7983 */ /* 0x000ee20000300800 */
[C---:B------:R-:W-:Y:S02]  /*53350*/  IADD3 R2, P1, PT, R4.reuse, R0, RZ ;  /* 0x0000000004027210 */ /* 0x040fe40007f3e0ff */
[----:B------:R-:W-:Y:S02]  /*53360*/  PRMT R12, R5, 0x7771, RZ ;  /* 0x00007771050c7816 */ /* 0x000fe400000000ff */
[----:B------:R-:W-:Y:S02]  /*53370*/  LEA.HI.X.SX32 R3, R4, R26, 0x1, P1 ;  /* 0x0000001a04037211 */ /* 0x000fe400008f0eff */
[----:B------:R-:W-:-:S03]  /*53380*/  IADD3 R22, P5, PT, R8, R0, RZ ;  /* 0x0000000008167210 */ /* 0x000fc60007fbe0ff */
[----:B------:R5:W-:Y:S01]  /*53390*/  @P6 STG.E.U8 desc[UR10][R2.64], R12 ;  /* 0x0000000c02006986 */ /* 0x000be2000c10110a */
[----:B------:R-:W-:Y:S02]  /*533a0*/  LEA.HI.X.SX32 R23, R8, R26, 0x1, P5 ;  /* 0x0000001a08177211 */ /* 0x000fe400028f0eff */
[----:B-----5:R-:W-:-:S05]  /*533b0*/  PRMT R12, R9, 0x7771, RZ ;  /* 0x00007771090c7816 */ /* 0x020fca00000000ff */
[----:B------:R5:W-:Y:S01]  /*533c0*/  @P3 STG.E.U8 desc[UR10][R22.64], R12 ;  /* 0x0000000c16003986 */ /* 0x000be2000c10110a */
[C---:B--2---:R-:W-:Y:S01]  /*533d0*/  IMAD R4, R24.reuse, R25, RZ ;  /* 0x0000001918047224 */ /* 0x044fe200078e02ff */
[----:B------:R-:W-:Y:S01]  /*533e0*/  ISETP.LT.AND P1, PT, R24, UR7, !P0 ;  /* 0x0000000718007c0c */ /* 0x000fe2000c721270 */
[----:B------:R-:W2:Y:S03]  /*533f0*/  LDCU UR7, c[0x0][0x39c] ;  /* 0x00007380ff0777ac */ /* 0x000ea60008000800 */
[----:B------:R-:W-:-:S04]  /*53400*/  IADD3 R2, P6, PT, R4, R0, RZ ;  /* 0x0000000004027210 */ /* 0x000fc80007fde0ff */
[----:B------:R-:W-:Y:S02]  /*53410*/  LEA.HI.X.SX32 R3, R4, R26, 0x1, P6 ;  /* 0x0000001a04037211 */ /* 0x000fe400030f0eff */
[----:B------:R-:W-:-:S05]  /*53420*/  PRMT R4, R13, 0x7771, RZ ;  /* 0x000077710d047816 */ /* 0x000fca00000000ff */
[----:B------:R0:W-:Y:S01]  /*53430*/  @P1 STG.E.U8 desc[UR10][R2.64], R4 ;  /* 0x0000000402001986 */ /* 0x0001e2000c10110a */
[C---:B------:R-:W-:Y:S01]  /*53440*/  ISETP.LT.AND P5, PT, R29.reuse, UR5, !P0 ;  /* 0x000000051d007c0c */ /* 0x040fe2000c7a1270 */
[-C--:B------:R-:W-:Y:S01]  /*53450*/  IMAD R8, R29, R25.reuse, RZ ;  /* 0x000000191d087224 */ /* 0x080fe200078e02ff */
[----:B-----5:R-:W-:Y:S01]  /*53460*/  PRMT R12, R17, 0x7771, RZ ;  /* 0x00007771110c7816 */ /* 0x020fe200000000ff */
[----:B------:R-:W5:Y:S01]  /*53470*/  LDL.LU R29, [R1+0x58] ;  /* 0x00005800011d7983 */ /* 0x000f620000300800 */
[----:B------:R-:W1:Y:S03]  /*53480*/  LDCU UR5, c[0x0][0x39c] ;  /* 0x00007380ff0577ac */ /* 0x000e660008000800 */
[----:B------:R-:W2:Y:S01]  /*53490*/  LDL.LU R24, [R1+0x5c] ;  /* 0x00005c0001187983 */ /* 0x000ea20000300800 */
[C---:B0-----:R-:W-:Y:S01]  /*534a0*/  ISETP.LT.AND P3, PT, R27.reuse, UR6, !P0 ;  /* 0x000000061b007c0c */ /* 0x041fe2000c761270 */
[----:B------:R-:W-:Y:S01]  /*534b0*/  IMAD R4, R27, R25, RZ ;  /* 0x000000191b047224 */ /* 0x000fe200078e02ff */
[-C--:B------:R-:W-:Y:S01]  /*534c0*/  IADD3 R2, P1, PT, R8, R0.reuse, RZ ;  /* 0x0000000008027210 */ /* 0x080fe20007f3e0ff */
[----:B------:R-:W2:Y:S01]  /*534d0*/  LDL.LU R27, [R1+0x60] ;  /* 0x00006000011b7983 */ /* 0x000ea20000300800 */
[----:B------:R-:W2:Y:S02]  /*534e0*/  LDCU UR6, c[0x0][0x39c] ;  /* 0x00007380ff0677ac */ /* 0x000ea40008000800 */
[----:B------:R-:W-:-:S02]  /*534f0*/  IADD3 R22, P6, PT, R4, R0, RZ ;  /* 0x0000000004167210 */ /* 0x000fc40007fde0ff */
[-C--:B------:R-:W-:Y:S02]  /*53500*/  LEA.HI.X.SX32 R3, R8, R26.reuse, 0x1, P1 ;  /* 0x0000001a08037211 */ /* 0x080fe400008f0eff */
[----:B------:R-:W-:Y:S01]  /*53510*/  LEA.HI.X.SX32 R23, R4, R26, 0x1, P6 ;  /* 0x0000001a04177211 */ /* 0x000fe200030f0eff */
[C---:B----4-:R-:W-:Y:S01]  /*53520*/  IMAD R8, R20.reuse, R25, RZ ;  /* 0x0000001914087224 */ /* 0x050fe200078e02ff */
[----:B-1----:R-:W-:Y:S01]  /*53530*/  ISETP.LT.AND P1, PT, R20, UR8, !P0 ;  /* 0x0000000814007c0c */ /* 0x002fe2000c721270 */
[----:B------:R0:W-:Y:S01]  /*53540*/  @P5 STG.E.U8 desc[UR10][R2.64], R12 ;  /* 0x0000000c02005986 */ /* 0x0001e2000c10110a */
[----:B------:R-:W1:Y:S02]  /*53550*/  LDCU UR8, c[0x0][0x39c] ;  /* 0x00007380ff0877ac */ /* 0x000e640008000800 */
[----:B0-----:R-:W-:Y:S02]  /*53560*/  IADD3 R2, P5, PT, R8, R0, RZ ;  /* 0x0000000008027210 */ /* 0x001fe40007fbe0ff */
[----:B------:R-:W-:-:S02]  /*53570*/  PRMT R12, R5, 0x7772, RZ ;  /* 0x00007772050c7816 */ /* 0x000fc400000000ff */
[----:B------:R-:W-:Y:S02]  /*53580*/  LEA.HI.X.SX32 R3, R8, R26, 0x1, P5 ;  /* 0x0000001a08037211 */ /* 0x000fe400028f0eff */
[----:B------:R-:W-:Y:S01]  /*53590*/  PRMT R8, R9, 0x7772, RZ ;  /* 0x0000777209087816 */ /* 0x000fe200000000ff */
[----:B------:R0:W-:Y:S01]  /*535a0*/  @P3 STG.E.U8 desc[UR10][R22.64], R12 ;  /* 0x0000000c16003986 */ /* 0x0001e2000c10110a */
[C---:B---3--:R-:W-:Y:S01]  /*535b0*/  ISETP.LT.AND P6, PT, R28.reuse, UR4, !P0 ;  /* 0x000000041c007c0c */ /* 0x048fe2000c7c1270 */
[-C--:B------:R-:W-:Y:S02]  /*535c0*/  IMAD R4, R28, R25.reuse, RZ ;  /* 0x000000191c047224 */ /* 0x080fe400078e02ff */
[----:B------:R5:W-:Y:S01]  /*535d0*/  @P1 STG.E.U8 desc[UR10][R2.64], R8 ;  /* 0x0000000802001986 */ /* 0x000be2000c10110a */
[----:B0-----:R-:W-:Y:S01]  /*535e0*/  PRMT R12, R13, 0x7772, RZ ;  /* 0x000077720d0c7816 */ /* 0x001fe200000000ff */
[----:B------:R-:W0:Y:S02]  /*535f0*/  LDCU UR4, c[0x0][0x39c] ;  /* 0x00007380ff0477ac */ /* 0x000e240008000800 */
[----:B------:R-:W1:Y:S01]  /*53600*/  LDL.LU R28, [R1+0x64] ;  /* 0x00006400011c7983 */ /* 0x000e620000300800 */
[C---:B-----5:R-:W-:Y:S01]  /*53610*/  IMAD R8, R29.reuse, R25, RZ ;  /* 0x000000191d087224 */ /* 0x060fe200078e02ff */
[----:B------:R-:W-:Y:S01]  /*53620*/  ISETP.LT.AND P3, PT, R29, UR5, !P0 ;  /* 0x000000051d007c0c */ /* 0x000fe2000c761270 */
[----:B------:R-:W3:Y:S01]  /*53630*/  LDCU UR5, c[0x0][0x39c] ;  /* 0x00007380ff0577ac */ /* 0x000ee20008000800 */
[----:B------:R-:W4:Y:S02]  /*53640*/  LDL.LU R29, [R1+0x7c] ;  /* 0x00007c00011d7983 */ /* 0x000f240000300800 */
[----:B------:R-:W-:-:S04]  /*53650*/  IADD3 R22, P5, PT, R8, R0, RZ ;  /* 0x0000000008167210 */ /* 0x000fc80007fbe0ff */
[----:B------:R-:W-:Y:S02]  /*53660*/  LEA.HI.X.SX32 R23, R8, R26, 0x1, P5 ;  /* 0x0000001a08177211 */ /* 0x000fe400028f0eff */
[C---:B--2---:R-:W-:Y:S01]  /*53670*/  ISETP.LT.AND P5, PT, R27.reuse, UR6, !P0 ;  /* 0x000000061b007c0c */ /* 0x044fe2000c7a1270 */
[----:B------:R-:W-:Y:S01]  /*53680*/  IMAD R8, R27, R25, RZ ;  /* 0x000000191b087224 */ /* 0x000fe200078e02ff */
[C---:B------:R-:W-:Y:S01]  /*53690*/  IADD3 R2, P1, PT, R4.reuse, R0, RZ ;  /* 0x0000000004027210 */ /* 0x040fe20007f3e0ff */
[----:B------:R-:W2:Y:S01]  /*536a0*/  LDL.LU R27, [R1+0x84] ;  /* 0x00008400011b7983 */ /* 0x000ea20000300800 */
[----:B------:R-:W-:Y:S01]  /*536b0*/  PRMT R5, R5, 0x7773, RZ ;  /* 0x0000777305057816 */ /* 0x000fe200000000ff */
[----:B------:R-:W5:Y:S01]  /*536c0*/  LDCU UR6, c[0x0][0x39c] ;  /* 0x00007380ff0677ac */ /* 0x000f620008000800 */
[----:B------:R-:W-:-:S05]  /*536d0*/  LEA.HI.X.SX32 R3, R4, R26, 0x1, P1 ;  /* 0x0000001a04037211 */ /* 0x000fca00008f0eff */
[----:B------:R0:W-:Y:S02]  /*536e0*/  @P6 STG.E.U8 desc[UR10][R2.64], R12 ;  /* 0x0000000c02006986 */ /* 0x0001e4000c10110a */
[----:B0-----:R-:W-:-:S05]  /*536f0*/  PRMT R12, R17, 0x7772, RZ ;  /* 0x00007772110c7816 */ /* 0x001fca00000000ff */
[----:B------:R0:W-:Y:S01]  /*53700*/  @P3 STG.E.U8 desc[UR10][R22.64], R12 ;  /* 0x0000000c16003986 */ /* 0x0001e2000c10110a */
[C---:B------:R-:W-:Y:S01]  /*53710*/  IMAD R4, R24.reuse, R25, RZ ;  /* 0x0000001918047224 */ /* 0x040fe200078e02ff */
[----:B------:R-:W-:Y:S01]  /*53720*/  ISETP.LT.AND P1, PT, R24, UR7, !P0 ;  /* 0x0000000718007c0c */ /* 0x000fe2000c721270 */
[----:B------:R-:W4:Y:S01]  /*53730*/  LDCU UR7, c[0x0][0x39c] ;  /* 0x00007380ff0777ac */ /* 0x000f220008000800 */
[----:B------:R-:W-:Y:S01]  /*53740*/  PRMT R9, R9, 0x7773, RZ ;  /* 0x0000777309097816 */ /* 0x000fe200000000ff */
[----:B------:R-:W5:Y:S01]  /*53750*/  LDL.LU R24, [R1+0x88] ;  /* 0x0000880001187983 */ /* 0x000f620000300800 */
[----:B0-----:R-:W0:Y:S01]  /*53760*/  LDC R22, c[0x0][0x3b8] ;  /* 0x0000ee00ff167b82 */ /* 0x001e220000000800 */
[----:B------:R-:W-:-:S04]  /*53770*/  IADD3 R2, P6, PT, R4, R0, RZ ;  /* 0x0000000004027210 */ /* 0x000fc80007fde0ff */
[----:B------:R-:W-:Y:S02]  /*53780*/  LEA.HI.X.SX32 R3, R4, R26, 0x1, P6 ;  /* 0x0000001a04037211 */ /* 0x000fe400030f0eff */
[----:B------:R-:W-:-:S03]  /*53790*/  IADD3 R4, P3, PT, R8, R0, RZ ;  /* 0x0000000008047210 */ /* 0x000fc60007f7e0ff */
[----:B------:R1:W-:Y:S02]  /*537a0*/  @P1 STG.E.U8 desc[UR10][R2.64], R5 ;  /* 0x0000000502001986 */ /* 0x0003e4000c10110a */
[----:B-1----:R-:W-:Y:S01]  /*537b0*/  LEA.HI.X.SX32 R5, R8, R26, 0x1, P3 ;  /* 0x0000001a08057211 */ /* 0x002fe200018f0eff */
[----:B0-----:R-:W-:-:S04]  /*537c0*/  IMAD R8, R21, R22, RZ ;  /* 0x0000001615087224 */ /* 0x001fc800078e02ff */
[----:B------:R0:W-:Y:S01]  /*537d0*/  @P5 STG.E.U8 desc[UR10][R4.64], R9 ;  /* 0x0000000904005986 */ /* 0x0001e2000c10110a */
[C---:B------:R-:W-:Y:S01]  /*537e0*/  ISETP.LT.AND P6, PT, R28.reuse, UR8, !P0 ;  /* 0x000000081c007c0c */ /* 0x040fe2000c7c1270 */
[----:B------:R-:W-:Y:S02]  /*537f0*/  IMAD R3, R28, R22, RZ ;  /* 0x000000161c037224 */ /* 0x000fe400078e02ff */
[----:B------:R-:W5:Y:S01]  /*53800*/  LDL.LU R28, [R1+0x8c] ;  /* 0x00008c00011c7983 */ /* 0x000f620000300800 */
[----:B0-----:R-:W-:-:S04]  /*53810*/  IADD3 R4, P5, PT, R8, R0, RZ ;  /* 0x0000000008047210 */ /* 0x001fc80007fbe0ff */
[----:B------:R-:W-:Y:S01]  /*53820*/  LEA.HI.X.SX32 R5, R8, R26, 0x1, P5 ;  /* 0x0000001a08057211 */ /* 0x000fe200028f0eff */
[C---:B------:R-:W-:Y:S01]  /*53830*/  IMAD R8, R10.reuse, R22, RZ ;  /* 0x000000160a087224 */ /* 0x040fe200078e02ff */
[----:B---3--:R-:W-:Y:S01]  /*53840*/  ISETP.LT.AND P5, PT, R10, UR5, !P0 ;  /* 0x000000050a007c0c */ /* 0x008fe2000c7a1270 */
[----:B------:R-:W5:Y:S01]  /*53850*/  LDCU UR5, c[0x0][0x39c] ;  /* 0x00007380ff0577ac */ /* 0x000f620008000800 */
[----:B------:R-:W3:Y:S01]  /*53860*/  LDL.LU R10, [R1+0x1aac] ;  /* 0x001aac00010a7983 */ /* 0x000ee20000300800 */
[----:B------:R-:W-:Y:S01]  /*53870*/  ISETP.LT.AND P3, PT, R21, UR4, !P0 ;  /* 0x0000000415007c0c */ /* 0x000fe2000c761270 */
[----:B------:R-:W2:Y:S01]  /*53880*/  LDCU UR4, c[0x0][0x39c] ;  /* 0x00007380ff0477ac */ /* 0x000ea20008000800 */
[----:B------:R-:W-:Y:S01]  /*53890*/  PRMT R13, R13, 0x7773, RZ ;  /* 0x000077730d0d7816 */ /* 0x000fe200000000ff */
[----:B------:R-:W3:Y:S01]  /*538a0*/  LDL.LU R25, [R1+0x90] ;  /* 0x0000900001197983 */ /* 0x000ee20000300800 */
[----:B------:R-:W-:-:S04]  /*538b0*/  IADD3 R2, P1, PT, R3, R0, RZ ;  /* 0x0000000003027210 */ /* 0x000fc80007f3e0ff */
[----:B------:R-:W-:-:S05]  /*538c0*/  LEA.HI.X.SX32 R3, R3, R26, 0x1, P1 ;  /* 0x0000001a03037211 */ /* 0x000fca00008f0eff */
[----:B------:R0:W-:Y:S02]  /*538d0*/  @P3 STG.E.U8 desc[UR10][R4.64], R13 ;  /* 0x0000000d04003986 */ /* 0x0001e4000c10110a */
[----:B0-----:R-:W-:-:S04]  /*538e0*/  IADD3 R4, P3, PT, R8, R0, RZ ;  /* 0x0000000008047210 */ /* 0x001fc80007f7e0ff */
[----:B------:R-:W-:Y:S02]  /*538f0*/  LEA.HI.X.SX32 R5, R8, R26, 0x1, P3 ;  /* 0x0000001a08057211 */ /* 0x000fe400018f0eff */
[----:B----4-:R-:W-:Y:S01]  /*53900*/  ISETP.LT.AND P1, PT, R29, UR7, !P0 ;  /* 0x000000071d007c0c */ /* 0x010fe2000c721270 */
[----:B------:R-:W-:Y:S01]  /*53910*/  IMAD R9, R22, 0x4, R8 ;  /* 0x0000000416097824 */ /* 0x000fe200078e0208 */
[----:B------:R-:W4:Y:S01]  /*53920*/  LDL.LU R29, [R1+0x94] ;  /* 0x00009400011d7983 */ /* 0x000f220000300800 */
[----:B--2---:R-:W-:Y:S01]  /*53930*/  ISETP.LT.AND P3, PT, R27, UR4, !P0 ;  /* 0x000000041b007c0c */ /* 0x004fe2000c761270 */
[----:B------:R-:W0:Y:S02]  /*53940*/  LDCU UR4, c[0x0][0x39c] ;  /* 0x00007380ff0477ac */ /* 0x000e240008000800 */
[----:B------:R-:W2:Y:S01]  /*53950*/  LDL.LU R27, [R1+0x98] ;  /* 0x00009800011b7983 */ /* 0x000ea20000300800 */
[----:B------:R-:W-:Y:S02]  /*53960*/  PRMT R17, R17, 0x7773, RZ ;  /* 0x0000777311117816 */ /* 0x000fe400000000ff */
[----:B------:R-:W-:Y:S01]  /*53970*/  PRMT R8, R6, 0x7770, RZ ;  /* 0x0000777006087816 */ /* 0x000fe200000000ff */
[----:B------:R-:W1:Y:S02]  /*53980*/  LDCU UR7, c[0x0][0x39c] ;  /* 0x00007380ff0777ac */ /* 0x000e640008000800 */
[----:B------:R0:W-:Y:S04]  /*53990*/  @P6 STG.E.U8 desc[UR10][R2.64], R17 ;  /* 0x0000001102006986 */ /* 0x0001e8000c10110a */
[----:B------:R1:W-:Y:S01]  /*539a0*/  @P5 STG.E.U8 desc[UR10][R4.64], R8 ;  /* 0x0000000804005986 */ /* 0x0003e2000c10110a */
[----:B0-----:R-:W-:-:S04]  /*539b0*/  IADD3 R2, P6, PT, R9, R0, RZ ;  /* 0x0000000009027210 */ /* 0x001fc80007fde0ff */
[----:B------:R-:W-:Y:S01]  /*539c0*/  LEA.HI.X.SX32 R3, R9, R26, 0x1, P6 ;  /* 0x0000001a09037211 */ /* 0x000fe200030f0eff */
[----:B------:R-:W-:-:S04]  /*539d0*/  IMAD R9, R22, 0x4, R9 ;  /* 0x0000000416097824 */ /* 0x000fc800078e0209 */
[----:B-1----:R-:W-:Y:S01]  /*539e0*/  IMAD R5, R22, 0x4, R9 ;  /* 0x0000000416057824 */ /* 0x002fe200078e0209 */
[----:B------:R-:W-:-:S03]  /*539f0*/  PRMT R12, R14, 0x7770, RZ ;  /* 0x000077700e0c7816 */ /* 0x000fc600000000ff */
[----:B------:R-:W-:Y:S01]  /*53a00*/  IMAD R8, R22, 0x4, R5 ;  /* 0x0000000416087824 */ /* 0x000fe200078e0205 */
[----:B-----5:R-:W-:Y:S01]  /*53a10*/  ISETP.LT.AND P5, PT, R24, UR5, !P0 ;  /* 0x0000000518007c0c */ /* 0x020fe2000c7a1270 */
[----:B------:R-:W4:Y:S01]  /*53a20*/  LDCU UR5, c[0x0][0x39c] ;  /* 0x00007380ff0577ac */ /* 0x000f220008000800 */
[----:B---3--:R-:W-:-:S05]  /*53a30*/  PRMT R4, R10, 0x7770, RZ ;  /* 0x000077700a047816 */ /* 0x008fca00000000ff */
[----:B------:R0:W-:Y:S01]  /*53a40*/  @P2 STG.E.U8 desc[UR10][R2.64], R4 ;  /* 0x0000000402002986 */ /* 0x0001e2000c10110a */
[----:B------:R-:W-:Y:S01]  /*53a50*/  ISETP.LT.AND P2, PT, R28, UR6, !P0 ;  /* 0x000000061c007c0c */ /* 0x000fe2000c741270 */
[----:B------:R-:W2:Y:S02]  /*53a60*/  LDCU UR6, c[0x0][0x39c] ;  /* 0x00007380ff0677ac */ /* 0x000ea40008000800 */
[----:B------:R-:W3:Y:S04]  /*53a70*/  LDL.LU R28, [R1+0x9c] ;  /* 0x00009c00011c7983 */ /* 0x000ee80000300800 */
[----:B------:R-:W5:Y:S01]  /*53a80*/  LDL.LU R24, [R1+0xa0] ;  /* 0x0000a00001187983 */ /* 0x000f620000300800 */
[----:B0-----:R-:W-:-:S04]  /*53a90*/  IADD3 R2, P6, PT, R9, R0, RZ ;  /* 0x0000000009027210 */ /* 0x001fc80007fde0ff */
[----:B------:R-:W-:Y:S02]  /*53aa0*/  LEA.HI.X.SX32 R3, R9, R26, 0x1, P6 ;  /* 0x0000001a09037211 */ /* 0x000fe400030f0eff */
[C---:B------:R-:W-:Y:S02]  /*53ab0*/  IADD3 R4, P6, PT, R5.reuse, R0, RZ ;  /* 0x0000000005047210 */ /* 0x040fe40007fde0ff */
[----:B------:R-:W-:Y:S01]  /*53ac0*/  PRMT R9, R18, 0x7770, RZ ;  /* 0x0000777012097816 */ /* 0x000fe200000000ff */
[----:B------:R0:W-:Y:S01]  /*53ad0*/  @P4 STG.E.U8 desc[UR10][R2.64], R12 ;  /* 0x0000000c02004986 */ /* 0x0001e2000c10110a */
[----:B------:R-:W-:Y:S02]  /*53ae0*/  LEA.HI.X.SX32 R5, R5, R26, 0x1, P6 ;  /* 0x0000001a05057211 */ /* 0x000fe400030f0eff */
[----:B------:R-:W-:Y:S01]  /*53af0*/  ISETP.LT.AND P4, PT, R25, UR4, !P0 ;  /* 0x0000000419007c0c */ /* 0x000fe2000c781270 */
[----:B------:R-:W3:Y:S01]  /*53b00*/  LDCU UR4, c[0x0][0x39c] ;  /* 0x00007380ff0477ac */ /* 0x000ee20008000800 */
[----:B------:R-:W5:Y:S04]  /*53b10*/  LDL.LU R25, [R1+0xa4] ;  /* 0x0000a40001197983 */ /* 0x000f680000300800 */
[----:B------:R1:W-:Y:S01]  /*53b20*/  @P1 STG.E.U8 desc[UR10][R4.64], R9 ;  /* 0x0000000904001986 */ /* 0x0003e2000c10110a */
[----:B0-----:R-:W-:-:S04]  /*53b30*/  IADD3 R2, P6, PT, R8, R0, RZ ;  /* 0x0000000008027210 */ /* 0x001fc80007fde0ff */
[----:B------:R-:W-:Y:S02]  /*53b40*/  LEA.HI.X.SX32 R3, R8, R26, 0x1, P6 ;  /* 0x0000001a08037211 */ /* 0x000fe400030f0eff */
[----:B-1----:R-:W-:-:S05]  /*53b50*/  PRMT R4, R6, 0x7771, RZ ;  /* 0x0000777106047816 */ /* 0x002fca00000000ff */
[----:B------:R0:W-:Y:S01]  /*53b60*/  @P3 STG.E.U8 desc[UR10][R2.64], R4 ;  /* 0x0000000402003986 */ /* 0x0001e2000c10110a */
[----:B--2---:R-:W-:Y:S01]  /*53b70*/  ISETP.LT.AND P3, PT, R27, UR6, !P0 ;  /* 0x000000061b007c0c */ /* 0x004fe2000c761270 */
[C---:B------:R-:W-:Y:S02]  /*53b80*/  IMAD R8, R22.reuse, 0x4, R8 ;  /* 0x0000000416087824 */ /* 0x040fe400078e0208 */
[----:B------:R-:W2:Y:S01]  /*53b90*/  LDL.LU R27, [R1+0xa8] ;  /* 0x0000a800011b7983 */ /* 0x000ea20000300800 */
[----:B------:R-:W5:Y:S01]  /*53ba0*/  LDCU UR6, c[0x0][0x39c] ;  /* 0x00007380ff0677ac */ /* 0x000f620008000800 */
[----:B------:R-:W-:Y:S01]  /*53bb0*/  IMAD R5, R22, 0x4, R8 ;  /* 0x0000000416057824 */ /* 0x000fe200078e0208 */
[----:B0-----:R-:W-:Y:S02]  /*53bc0*/  IADD3 R2, P6, PT, R8, R0, RZ ;  /* 0x0000000008027210 */ /* 0x001fe40007fde0ff */
[----:B------:R-:W-:Y:S02]  /*53bd0*/  PRMT R12, R10, 0x7771, RZ ;  /* 0x000077710a0c7816 */ /* 0x000fe400000000ff */
[----:B------:R-:W-:Y:S01]  /*53be0*/  LEA.HI.X.SX32 R3, R8, R26, 0x1, P6 ;  /* 0x0000001a08037211 */ /* 0x000fe200030f0eff */
[----:B------:R-:W-:Y:S01]  /*53bf0*/  IMAD R9, R22, 0x4, R5 ;  /* 0x0000000416097824 */ /* 0x000fe200078e0205 */
[----:B------:R-:W-:-:S02]  /*53c00*/  IADD3 R4, P6, PT, R5, R0, RZ ;  /* 0x0000000005047210 */ /* 0x000fc40007fde0ff */
[----:B------:R-:W-:Y:S01]  /*53c10*/  PRMT R8, R14, 0x7771, RZ ;  /* 0x000077710e087816 */ /* 0x000fe200000000ff */
[----:B------:R0:W-:Y:S01]  /*53c20*/  @P5 STG.E.U8 desc[UR10][R2.64], R12 ;  /* 0x0000000c02005986 */ /* 0x0001e2000c10110a */
[----:B------:R-:W-:Y:S02]  /*53c30*/  LEA.HI.X.SX32 R5, R5, R26, 0x1, P6 ;  /* 0x0000001a05057211 */ /* 0x000fe400030f0eff */
[----:B----4-:R-:W-:Y:S01]  /*53c40*/  ISETP.LT.AND P1, PT, R29, UR5, !P0 ;  /* 0x000000051d007c0c */ /* 0x010fe2000c721270 */
[----:B------:R-:W1:Y:S01]  /*53c50*/  LDCU UR5, c[0x0][0x39c] ;  /* 0x00007380ff0577ac */ /* 0x000e620008000800 */
[----:B------:R-:W4:Y:S04]  /*53c60*/  LDL.LU R29, [R1+0xac] ;  /* 0x0000ac00011d7983 */ /* 0x000f280000300800 */
[----:B------:R1:W-:Y:S01]  /*53c70*/  @P2 STG.E.U8 desc[UR10][R4.64], R8 ;  /* 0x0000000804002986 */ /* 0x0003e2000c10110a */
[----:B0-----:R-:W-:-:S04]  /*53c80*/  IADD3 R2, P6, PT, R9, R0, RZ ;  /* 0x0000000009027210 */ /* 0x001fc80007fde0ff */
[----:B------:R-:W-:Y:S01]  /*53c90*/  LEA.HI.X.SX32 R3, R9, R26, 0x1, P6 ;  /* 0x0000001a09037211 */ /* 0x000fe200030f0eff */
[----:B------:R-:W-:Y:S01]  /*53ca0*/  IMAD R9, R22, 0x4, R9 ;  /* 0x0000000416097824 */ /* 0x000fe200078e0209 */
[----:B-1----:R-:W-:-:S05]  /*53cb0*/  PRMT R4, R18, 0x7771, RZ ;  /* 0x0000777112047816 */ /* 0x002fca00000000ff */
[----:B------:R0:W-:Y:S01]  /*53cc0*/  @P4 STG.E.U8 desc[UR10][R2.64], R4 ;  /* 0x0000000402004986 */ /* 0x0001e2000c10110a */
[----:B------:R-:W-:Y:S01]  /*53cd0*/  IMAD R5, R22, 0x4, R9 ;  /* 0x0000000416057824 */ /* 0x000fe200078e0209 */
[----:B0-----:R-:W-:-:S04]  /*53ce0*/  IADD3 R2, P6, PT, R9, R0, RZ ;  /* 0x0000000009027210 */ /* 0x001fc80007fde0ff */
[----:B------:R-:W-:Y:S02]  /*53cf0*/  LEA.HI.X.SX32 R3, R9, R26, 0x1, P6 ;  /* 0x0000001a09037211 */ /* 0x000fe400030f0eff */
[----:B------:R-:W-:-:S05]  /*53d00*/  PRMT R9, R6, 0x7772, RZ ;  /* 0x0000777206097816 */ /* 0x000fca00000000ff */
[----:B------:R0:W-:Y:S01]  /*53d10*/  @P1 STG.E.U8 desc[UR10][R2.64], R9 ;  /* 0x0000000902001986 */ /* 0x0001e2000c10110a */
[----:B---3--:R-:W-:Y:S01]  /*53d20*/  ISETP.LT.AND P5, PT, R28, UR4, !P0 ;  /* 0x000000041c007c0c */ /* 0x008fe2000c7a1270 */
[----:B------:R-:W2:Y:S02]  /*53d30*/  LDCU UR4, c[0x0][0x39c] ;  /* 0x00007380ff0477ac */ /* 0x000ea40008000800 */
[----:B------:R-:W3:Y:S01]  /*53d40*/  LDL.LU R28, [R1+0xb0] ;  /* 0x0000b000011c7983 */ /* 0x000ee20000300800 */
[----:B-----5:R-:W-:Y:S01]  /*53d50*/  ISETP.LT.AND P4, PT, R25, UR6, !P0 ;  /* 0x0000000619007c0c */ /* 0x020fe2000c781270 */
[----:B------:R-:W-:Y:S02]  /*53d60*/  IMAD R8, R22, 0x4, R5 ;  /* 0x0000000416087824 */ /* 0x000fe400078e0205 */
[----:B------:R-:W5:Y:S01]  /*53d70*/  LDL.LU R25, [R1+0x68] ;  /* 0x0000680001197983 */ /* 0x000f620000300800 */
[----:B------:R-:W-:Y:S01]  /*53d80*/  IADD3 R4, P6, PT, R5, R0, RZ ;  /* 0x0000000005047210 */ /* 0x000fe20007fde0ff */
[----:B------:R-:W3:Y:S01]  /*53d90*/  LDCU UR6, c[0x0][0x39c] ;  /* 0x00007380ff0677ac */ /* 0x000ee20008000800 */
[----:B--2---:R-:W-:Y:S01]  /*53da0*/  ISETP.LT.AND P1, PT, R27, UR4, !P0 ;  /* 0x000000041b007c0c */ /* 0x004fe2000c721270 */
[----:B------:R-:W1:Y:S01]  /*53db0*/  LDCU UR4, c[0x0][0x39c] ;  /* 0x00007380ff0477ac */ /* 0x000e620008000800 */
[----:B------:R-:W2:Y:S01]  /*53dc0*/  LDL.LU R27, [R1+0xb8] ;  /* 0x0000b800011b7983 */ /* 0x000ea20000300800 */
[----:B------:R-:W-:Y:S01]  /*53dd0*/  ISETP.LT.AND P2, PT, R24, UR5, !P0 ;  /* 0x0000000518007c0c */ /* 0x000fe2000c741270 */
[----:B------:R-:W4:Y:S01]  /*53de0*/  LDCU UR5, c[0x0][0x39c] ;  /* 0x00007380ff0577ac */ /* 0x000f220008000800 */
[----:B------:R-:W-:-:S02]  /*53df0*/  LEA.HI.X.SX32 R5, R5, R26, 0x1, P6 ;  /* 0x0000001a05057211 */ /* 0x000fc400030f0eff */
[----:B0-----:R-:W-:Y:S02]  /*53e00*/  IADD3 R2, P6, PT, R8, R0, RZ ;  /* 0x0000000008027210 */ /* 0x001fe40007fde0ff */
[----:B------:R-:W-:Y:S02]  /*53e10*/  PRMT R9, R10, 0x7772, RZ ;  /* 0x000077720a097816 */ /* 0x000fe400000000ff */
[----:B------:R-:W-:Y:S02]  /*53e20*/  PRMT R12, R14, 0x7772, RZ ;  /* 0x000077720e0c7816 */ /* 0x000fe400000000ff */
[----:B------:R-:W-:Y:S01]  /*53e30*/  LEA.HI.X.SX32 R3, R8, R26, 0x1, P6 ;  /* 0x0000001a08037211 */ /* 0x000fe200030f0eff */
[C---:B------:R-:W-:Y:S01]  /*53e40*/  IMAD R8, R22.reuse, 0x4, R8 ;  /* 0x0000000416087824 */ /* 0x040fe200078e0208 */
[----:B------:R0:W-:Y:S04]  /*53e50*/  @P3 STG.E.U8 desc[UR10][R4.64], R9 ;  /* 0x0000000904003986 */ /* 0x0001e8000c10110a */
[----:B------:R1:W-:Y:S01]  /*53e60*/  @P5 STG.E.U8 desc[UR10][R2.64], R12 ;  /* 0x0000000c02005986 */ /* 0x0003e2000c10110a */
[----:B0-----:R-:W-:Y:S01]  /*53e70*/  IMAD R5, R22, 0x4, R8 ;  /* 0x0000000416057824 */ /* 0x001fe200078e0208 */
[----:B-1----:R-:W-:-:S02]  /*53e80*/  IADD3 R2, P6, PT, R8, R0, RZ ;  /* 0x0000000008027210 */ /* 0x002fc40007fde0ff */
[----:B------:R-:W-:Y:S02]  /*53e90*/  PRMT R9, R18, 0x7772, RZ ;  /* 0x0000777212097816 */ /* 0x000fe400000000ff */
[----:B------:R-:W-:Y:S01]  /*53ea0*/  LEA.HI.X.SX32 R3, R8, R26, 0x1, P6 ;  /* 0x0000001a08037211 */ /* 0x000fe200030f0eff */
[----:B------:R-:W-:Y:S01]  /*53eb0*/  IMAD R8, R22, 0x4, R5 ;  /* 0x0000000416087824 */ /* 0x000fe200078e0205 */
[----:B------:R-:W-:Y:S02]  /*53ec0*/  IADD3 R4, P6, PT, R5, R0, RZ ;  /* 0x0000000005047210 */ /* 0x000fe40007fde0ff */
[----:B----4-:R-:W-:Y:S01]  /*53ed0*/  ISETP.LT.AND P3, PT, R29, UR5, !P0 ;  /* 0x000000051d007c0c */ /* 0x010fe2000c761270 */
[----:B------:R-:W2:Y:S01]  /*53ee0*/  LDCU UR5, c[0x0][0x39c] ;  /* 0x00007380ff0577ac */ /* 0x000ea20008000800 */
[----:B------:R-:W-:Y:S01]  /*53ef0*/  PRMT R6, R6, 0x7773, RZ ;  /* 0x0000777306067816 */ /* 0x000fe200000000ff */
[----:B------:R0:W-:Y:S01]  /*53f00*/  @P2 STG.E.U8 desc[UR10][R2.64], R9 ;  /* 0x0000000902002986 */ /* 0x0001e2000c10110a */
[----:B------:R-:W-:-:S02]  /*53f10*/  LEA.HI.X.SX32 R5, R5, R26, 0x1, P6 ;  /* 0x0000001a05057211 */ /* 0x000fc400030f0eff */
[----:B------:R-:W-:Y:S01]  /*53f20*/  PRMT R10, R10, 0x7773, RZ ;  /* 0x000077730a0a7816 */ /* 0x000fe200000000ff */
[----:B------:R-:W4:Y:S04]  /*53f30*/  LDL.LU R29, [R1+0xc4] ;  /* 0x0000c400011d7983 */ /* 0x000f280000300800 */
[----:B------:R1:W-:Y:S01]  /*53f40*/  @P4 STG.E.U8 desc[UR10][R4.64], R6 ;  /* 0x0000000604004986 */ /* 0x0003e2000c10110a */
[----:B0-----:R-:W-:-:S04]  /*53f50*/  IADD3 R2, P2, PT, R8, R0, RZ ;  /* 0x0000000008027210 */ /* 0x001fc80007f5e0ff */
[----:B------:R-:W-:Y:S01]  /*53f60*/  LEA.HI.X.SX32 R3, R8, R26, 0x1, P2 ;  /* 0x0000001a08037211 */ /* 0x000fe200010f0eff */
[----:B------:R-:W-:-:S04]  /*53f70*/  IMAD R8, R22, 0x4, R8 ;  /* 0x0000000416087824 */ /* 0x000fc800078e0208 */
[----:B------:R0:W-:Y:S01]  /*53f80*/  @P1 STG.E.U8 desc[UR10][R2.64], R10 ;  /* 0x0000000a02001986 */ /* 0x0001e2000c10110a */
[----:B-1----:R-:W-:Y:S02]  /*53f90*/  IADD3 R4, P1, PT, R8, R0, RZ ;  /* 0x0000000008047210 */ /* 0x002fe40007f3e0ff */
[----:B---3--:R-:W-:Y:S01]  /*53fa0*/  ISETP.LT.AND P5, PT, R28, UR6, !P0 ;  /* 0x000000061c007c0c */ /* 0x008fe2000c7a1270 */
[----:B------:R-:W1:Y:S01]  /*53fb0*/  LDCU UR6, c[0x0][0x39c] ;  /* 0x00007380ff0677ac */ /* 0x000e620008000800 */
[----:B------:R-:W3:Y:S01]  /*53fc0*/  LDL.LU R28, [R1+0xc8] ;  /* 0x0000c800011c7983 */ /* 0x000ee20000300800 */
[----:B-----5:R-:W-:-:S05]  /*53fd0*/  IMAD R5, R25, R22, RZ ;  /* 0x0000001619057224 */ /* 0x020fca00078e02ff */
[----:B0-----:R-:W-:-:S04]  /*53fe0*/  IADD3 R2, P2, PT, R5, R0, RZ ;  /* 0x0000000005027210 */ /* 0x001fc80007f5e0ff */
[-C--:B------:R-:W-:Y:S02]  /*53ff0*/  LEA.HI.X.SX32 R3, R5, R26.reuse, 0x1, P2 ;  /* 0x0000001a05037211 */ /* 0x080fe400010f0eff */
[----:B------:R-:W-:Y:S02]  /*54000*/  LEA.HI.X.SX32 R5, R8, R26, 0x1, P1 ;  /* 0x0000001a08057211 */ /* 0x000fe400008f0eff */
[----:B-1----:R-:W-:Y:S02]  /*54010*/  ISETP.LT.AND P1, PT, R7, UR6, !P0 ;  /* 0x0000000607007c0c */ /* 0x002fe4000c721270 */
[----:B--2---:R-:W-:Y:S01]  /*54020*/  ISETP.LT.AND P4, PT, R27, UR5, !P0 ;  /* 0x000000051b007c0c */ /* 0x004fe2000c781270 */
[----:B------:R-:W3:Y:S01]  /*54030*/  LDCU UR5, c[0x0][0x39c] ;  /* 0x00007380ff0577ac */ /* 0x000ee20008000800 */
[----:B------:R-:W2:Y:S01]  /*54040*/  LDL.LU R27, [R1+0xcc] ;  /* 0x0000cc00011b7983 */ /* 0x000ea20000300800 */
[----:B------:R-:W-:Y:S02]  /*54050*/  ISETP.LT.AND P2, PT, R11, UR7, !P0 ;  /* 0x000000070b007c0c */ /* 0x000fe4000c741270 */
[----:B------:R-:W-:Y:S01]  /*54060*/  ISETP.LT.AND P6, PT, R25, UR4, !P0 ;  /* 0x0000000419007c0c */ /* 0x000fe2000c7c1270 */
[----:B------:R-:W5:Y:S01]  /*54070*/  LDL.LU R7, [R1+0x1aa8] ;  /* 0x001aa80001077983 */ /* 0x000f620000300800 */
[----:B------:R-:W4:Y:S03]  /*54080*/  LDCU UR4, c[0x0][0x39c] ;  /* 0x00007380ff0477ac */ /* 0x000f260008000800 */
[----:B------:R-:W2:Y:S01]  /*54090*/  LDL.LU R11, [R1+0x1aa4] ;  /* 0x001aa400010b7983 */ /* 0x000ea20000300800 */
[----:B------:R-:W-:Y:S01]  /*540a0*/  PRMT R13, R14, 0x7773, RZ ;  /* 0x000077730e0d7816 */ /* 0x000fe200000000ff */
[----:B------:R-:W-:Y:S01]  /*540b0*/  IMAD R9, R22, 0x8, R8 ;  /* 0x0000000816097824 */ /* 0x000fe200078e0208 */
[----:B------:R-:W-:Y:S01]  /*540c0*/  PRMT R21, R18, 0x7773, RZ ;  /* 0x0000777312157816 */ /* 0x000fe200000000ff */
[----:B------:R-:W2:Y:S01]  /*540d0*/  LDL.LU R20, [R1+0x74] ;  /* 0x0000740001147983 */ /* 0x000ea20000300800 */
[----:B------:R-:W0:Y:S03]  /*540e0*/  LDCU UR6, c[0x0][0x39c] ;  /* 0x00007380ff0677ac */ /* 0x000e260008000800 */
[----:B------:R1:W-:Y:S01]  /*540f0*/  @P3 STG.E.U8 desc[UR10][R4.64], R13 ;  /* 0x0000000d04003986 */ /* 0x0003e2000c10110a */
[----:B------:R-:W0:Y:S03]  /*54100*/  LDCU UR7, c[0x0][0x39c] ;  /* 0x00007380ff0777ac */ /* 0x000e260008000800 */
[----:B------:R0:W-:Y:S04]  /*54110*/  @P6 STG.E.U8 desc[UR10][R2.64], R21 ;  /* 0x0000001502006986 */ /* 0x0001e8000c10110a */
[----:B------:R-:W2:Y:S01]  /*54120*/  LDL.LU R24, [R1+0x78] ;  /* 0x0000780001187983 */ /* 0x000ea20000300800 */
[----:B-1----:R-:W-:-:S04]  /*54130*/  IADD3 R4, P3, PT, R9, R0, RZ ;  /* 0x0000000009047210 */ /* 0x002fc80007f7e0ff */
[----:B------:R-:W-:Y:S02]  /*54140*/  LEA.HI.X.SX32 R5, R9, R26, 0x1, P3 ;  /* 0x0000001a09057211 */ /* 0x000fe400018f0eff */
[----:B----4-:R-:W-:Y:S02]  /*54150*/  ISETP.LT.AND P3, PT, R29, UR4, !P0 ;  /* 0x000000041d007c0c */ /* 0x010fe4000c761270 */
[----:B-----5:R-:W-:Y:S01]  /*54160*/  PRMT R17, R7, 0x7770, RZ ;  /* 0x0000777007117816 */ /* 0x020fe200000000ff */
[----:B------:R-:W4:Y:S01]  /*54170*/  LDL.LU R29, [R1+0x80] ;  /* 0x00008000011d7983 */ /* 0x000f220000300800 */
[----:B------:R-:W-:Y:S01]  /*54180*/  IMAD R9, R22, 0x4, R9 ;  /* 0x0000000416097824 */ /* 0x000fe200078e0209 */
[----:B------:R-:W1:Y:S02]  /*54190*/  LDCU UR4, c[0x0][0x39c] ;  /* 0x00007380ff0477ac */ /* 0x000e640008000800 */
[----:B------:R5:W-:Y:S01]  /*541a0*/  @P5 STG.E.U8 desc[UR10][R4.64], R17 ;  /* 0x0000001104005986 */ /* 0x000be2000c10110a */
[----:B---3--:R-:W-:Y:S01]  /*541b0*/  ISETP.LT.AND P5, PT, R28, UR5, !P0 ;  /* 0x000000051c007c0c */ /* 0x008fe2000c7a1270 */
[C---:B------:R-:W-:Y:S01]  /*541c0*/  IMAD R13, R22.reuse, 0x4, R9 ;  /* 0x00000004160d7824 */ /* 0x040fe200078e0209 */
[----:B0-----:R-:W-:Y:S01]  /*541d0*/  IADD3 R2, P6, PT, R9, R0, RZ ;  /* 0x0000000009027210 */ /* 0x001fe20007fde0ff */
[----:B------:R-:W3:Y:S01]  /*541e0*/  LDL.LU R28, [R1+0xb4] ;  /* 0x0000b400011c7983 */ /* 0x000ee20000300800 */
[----:B--2---:R-:W-:Y:S01]  /*541f0*/  PRMT R23, R11, 0x7770, RZ ;  /* 0x000077700b177816 */ /* 0x004fe200000000ff */
[----:B------:R-:W0:Y:S01]  /*54200*/  LDCU UR5, c[0x0][0x39c] ;  /* 0x00007380ff0577ac */ /* 0x000e220008000800 */
[----:B------:R-:W-:Y:S01]  /*54210*/  LEA.HI.X.SX32 R3, R9, R26, 0x1, P6 ;  /* 0x0000001a09037211 */ /* 0x000fe200030f0eff */
[----:B------:R-:W-:Y:S01]  /*54220*/  IMAD R9, R22, 0x4, R13 ;  /* 0x0000000416097824 */ /* 0x000fe200078e020d */
[----:B-----5:R-:W-:-:S03]  /*54230*/  IADD3 R4, P6, PT, R13, R0, RZ ;  /* 0x000000000d047210 */ /* 0x020fc60007fde0ff */
[----:B------:R2:W-:Y:S01]  /*54240*/  @P4 STG.E.U8 desc[UR10][R2.64], R23 ;  /* 0x0000001702004986 */ /* 0x0005e2000c10110a */
[----:B------:R-:W-:Y:S02]  /*54250*/  PRMT R21, R15, 0x7770, RZ ;  /* 0x000077700f157816 */ /* 0x000fe400000000ff */
[----:B------:R-:W-:Y:S02]  /*54260*/  LEA.HI.X.SX32 R5, R13, R26, 0x1, P6 ;  /* 0x0000001a0d057211 */ /* 0x000fe400030f0eff */
[----:B------:R-:W-:Y:S02]  /*54270*/  PRMT R25, R19, 0x7770, RZ ;  /* 0x0000777013197816 */ /* 0x000fe400000000ff */
[----:B------:R-:W-:Y:S02]  /*54280*/  ISETP.LT.AND P4, PT, R27, UR6, !P0 ;  /* 0x000000061b007c0c */ /* 0x000fe4000c781270 */
[C---:B--2---:R-:W-:Y:S01]  /*54290*/  IADD3 R2, P6, PT, R9.reuse, R0, RZ ;  /* 0x0000000009027210 */ /* 0x044fe20007fde0ff */
[----:B------:R-:W-:Y:S01]  /*542a0*/  @P1 STG.E.U8 desc[UR10][R4.64], R21 ;  /* 0x0000001504001986 */ /* 0x000fe2000c10110a */
[----:B-1----:R-:W-:Y:S01]  /*542b0*/  ISETP.LT.AND P1, PT, R20, UR4, !P0 ;  /* 0x0000000414007c0c */ /* 0x002fe2000c721270 */
[----:B------:R-:W3:Y:S01]  /*542c0*/  LDCU UR4, c[0x0][0x39c] ;  /* 0x00007380ff0477ac */ /* 0x000ee20008000800 */
[----:B------:R-:W-:Y:S01]  /*542d0*/  LEA.HI.X.SX32 R3, R9, R26, 0x1, P6 ;  /* 0x0000001a09037211 */ /* 0x000fe200030f0eff */
[C---:B------:R-:W-:Y:S01]  /*542e0*/  IMAD R9, R22.reuse, 0x4, R9 ;  /* 0x0000000416097824 */ /* 0x040fe200078e0209 */
[----:B------:R-:W2:Y:S01]  /*542f0*/  LDL.LU R27, [R1+0xd0] ;  /* 0x0000d000011b7983 */ /* 0x000ea20000300800 */
[----:B------:R-:W-:Y:S01]  /*54300*/  PRMT R17, R7, 0x7771, RZ ;  /* 0x0000777107117816 */ /* 0x000fe200000000ff */
[----:B------:R-:W4:Y:S01]  /*54310*/  LDCU UR6, c[0x0][0x39c] ;  /* 0x00007380ff0677ac */ /* 0x000f220008000800 */
[----:B------:R-:W-:Y:S01]  /*54320*/  IMAD R13, R22, 0x4, R9 ;  /* 0x00000004160d7824 */ /* 0x000fe200078e0209 */
[----:B------:R1:W-:Y:S04]  /*54330*/  @P2 STG.E.U8 desc[UR10][R2.64], R25 ;  /* 0x0000001902002986 */ /* 0x0003e8000c10110a */
[----:B------:R-:W5:Y:S01]  /*54340*/  LDL.LU R6, [R1+0x6c] ;  /* 0x00006c0001067983 */ /* 0x000f620000300800 */
[----:B-1----:R-:W-:-:S03]  /*54350*/  IADD3 R2, P6, PT, R9, R0, RZ ;  /* 0x0000000009027210 */ /* 0x002fc60007fde0ff */
[----:B------:R-:W5:Y:S01]  /*54360*/  LDL.LU R20, [R1+0xd4] ;  /* 0x0000d40001147983 */ /* 0x000f620000300800 */
[----:B------:R-:W-:Y:S02]  /*54370*/  LEA.HI.X.SX32 R3, R9, R26, 0x1, P6 ;  /* 0x0000001a09037211 */ /* 0x000fe400030f0eff */
[----:B------:R-:W-:Y:S02]  /*54380*/  IADD3 R4, P6, PT, R13, R0, RZ ;  /* 0x000000000d047210 */ /* 0x000fe40007fde0ff */
[----:B------:R-:W-:Y:S02]  /*54390*/  PRMT R25, R11, 0x7771, RZ ;  /* 0x000077710b197816 */ /* 0x000fe400000000ff */
[----:B------:R-:W-:Y:S01]  /*543a0*/  LEA.HI.X.SX32 R5, R13, R26, 0x1, P6 ;  /* 0x0000001a0d057211 */ /* 0x000fe200030f0eff */
[----:B------:R1:W-:Y:S01]  /*543b0*/  @P3 STG.E.U8 desc[UR10][R2.64], R17 ;  /* 0x0000001102003986 */ /* 0x0003e2000c10110a */
[----:B0-----:R-:W-:Y:S01]  /*543c0*/  ISETP.LT.AND P2, PT, R24, UR5, !P0 ;  /* 0x0000000518007c0c */ /* 0x001fe2000c741270 */
[----:B------:R-:W-:Y:S01]  /*543d0*/  IMAD R9, R22, 0x4, R13 ;  /* 0x0000000416097824 */ /* 0x000fe200078e020d */
[----:B------:R-:W2:Y:S01]  /*543e0*/  LDCU UR5, c[0x0][0x39c] ;  /* 0x00007380ff0577ac */ /* 0x000ea20008000800 */
[----:B------:R-:W-:Y:S04]  /*543f0*/  @P5 STG.E.U8 desc[UR10][R4.64], R25 ;  /* 0x0000001904005986 */ /* 0x000fe8000c10110a */
[----:B------:R-:W5:Y:S01]  /*54400*/  LDL.LU R24, [R1+0xd8] ;  /* 0x0000d80001187983 */ /* 0x000f620000300800 */
[----:B---3--:R-:W-:Y:S01]  /*54410*/  ISETP.LT.AND P5, PT, R28, UR4, !P0 ;  /* 0x000000041c007c0c */ /* 0x008fe2000c7a1270 */
[----:B------:R-:W-:-:S02]  /*54420*/  IMAD R13, R22, 0x4, R9 ;  /* 0x00000004160d7824 */ /* 0x000fc400078e0209 */
[----:B------:R-:W3:Y:S01]  /*54430*/  LDL.LU R28, [R1+0xdc] ;  /* 0x0000dc00011c7983 */ /* 0x000ee20000300800 */
[----:B-1----:R-:W-:Y:S01]  /*54440*/  IADD3 R2, P6, PT, R9, R0, RZ ;  /* 0x0000000009027210 */ /* 0x002fe20007fde0ff */
[----:B------:R-:W0:Y:S01]  /*54450*/  LDCU UR4, c[0x0][0x39c] ;  /* 0x00007380ff0477ac */ /* 0x000e220008000800 */
[C---:B------:R-:W-:Y:S01]  /*54460*/  IMAD R17, R22.reuse, 0x4, R13 ;  /* 0x0000000416117824 */ /* 0x040fe200078e020d */
[----:B------:R-:W-:Y:S02]  /*54470*/  PRMT R23, R15, 0x7771, RZ ;  /* 0x000077710f177816 */ /* 0x000fe400000000ff */
[----:B------:R-:W-:Y:S01]  /*54480*/  LEA.HI.X.SX32 R3, R9, R26, 0x1, P6 ;  /* 0x0000001a09037211 */ /* 0x000fe200030f0eff */
[----:B------:R-:W-:Y:S01]  /*54490*/  IMAD R21, R22, 0x4, R17 ;  /* 0x0000000416157824 */ /* 0x000fe200078e0211 */
[----:B------:R-:W-:Y:S02]  /*544a0*/  IADD3 R8, P6, PT, R13, R0, RZ ;  /* 0x000000000d087210 */ /* 0x000fe40007fde0ff */
[----:B----4-:R-:W-:Y:S01]  /*544b0*/  ISETP.LT.AND P3, PT, R29, UR6, !P0 ;  /* 0x000000061d007c0c */ /* 0x010fe2000c761270 */
[----:B------:R1:W-:Y:S01]  /*544c0*/  @P4 STG.E.U8 desc[UR10][R2.64], R23 ;  /* 0x0000001702004986 */ /* 0x0003e2000c10110a */
[----:B------:R-:W-:Y:S01]  /*544d0*/  LEA.HI.X.SX32 R9, R13, R26, 0x1, P6 ;  /* 0x0000001a0d097211 */ /* 0x000fe200030f0eff */
[----:B------:R-:W3:Y:S01]  /*544e0*/  LDCU UR6, c[0x0][0x39c] ;  /* 0x00007380ff0677ac */ /* 0x000ee20008000800 */
[----:B------:R-:W-:-:S02]  /*544f0*/  PRMT R29, R19, 0x7771, RZ ;  /* 0x00007771131d7816 */ /* 0x000fc400000000ff */
[----:B------:R-:W-:Y:S01]  /*54500*/  IADD3 R12, P6, PT, R17, R0, RZ ;  /* 0x00000000110c7210 */ /* 0x000fe20007fde0ff */
[----:B-1----:R-:W-:-:S03]  /*54510*/  IMAD R3, R22, 0x4, R21 ;  /* 0x0000000416037824 */ /* 0x002fc600078e0215 */
[----:B------:R-:W-:Y:S01]  /*54520*/  LEA.HI.X.SX32 R13, R17, R26, 0x1, P6 ;  /* 0x0000001a110d7211 */ /* 0x000fe200030f0eff */
[----:B------:R1:W-:Y:S01]  /*54530*/  @P1 STG.E.U8 desc[UR10][R8.64], R29 ;  /* 0x0000001d08001986 */ /* 0x0003e2000c10110a */
[----:B------:R-:W-:Y:S01]  /*54540*/  PRMT R23, R7, 0x7772, RZ ;  /* 0x0000777207177816 */ /* 0x000fe200000000ff */
[C---:B------:R-:W-:Y:S01]  /*54550*/  IMAD R5, R22.reuse, 0x4, R3 ;  /* 0x0000000416057824 */ /* 0x040fe200078e0203 */
[----:B--2---:R-:W-:Y:S01]  /*54560*/  ISETP.LT.AND P4, PT, R27, UR5, !P0 ;  /* 0x000000051b007c0c */ /* 0x004fe2000c781270 */
[----:B------:R-:W2:Y:S01]  /*54570*/  LDCU UR5, c[0x0][0x39c] ;  /* 0x00007380ff0577ac */ /* 0x000ea20008000800 */
[-C--:B------:R-:W-:Y:S01]  /*54580*/  IADD3 R16, P1, PT, R21, R0.reuse, RZ ;  /* 0x0000000015107210 */ /* 0x080fe20007f3e0ff */
[----:B------:R4:W-:Y:S01]  /*54590*/  @P2 STG.E.U8 desc[UR10][R12.64], R23 ;  /* 0x000000170c002986 */ /* 0x0009e2000c10110a */
[----:B------:R-:W-:Y:S02]  /*545a0*/  IADD3 R2, P2, PT, R3, R0, RZ ;  /* 0x0000000003027210 */ /* 0x000fe40007f5e0ff */
[----:B------:R-:W-:Y:S01]  /*545b0*/  LEA.HI.X.SX32 R17, R21, R26, 0x1, P1 ;  /* 0x0000001a15117211 */ /* 0x000fe200008f0eff */
[----:B-1----:R-:W-:Y:S01]  /*545c0*/  IMAD R9, R22, 0x4, R5 ;  /* 0x0000000416097824 */ /* 0x002fe200078e0205 */
[----:B------:R-:W-:-:S03]  /*545d0*/  PRMT R27, R11, 0x7772, RZ ;  /* 0x000077720b1b7816 */ /* 0x000fc600000000ff */
[C---:B------:R-:W-:Y:S01]  /*545e0*/  IMAD R21, R22.reuse, 0x4, R9 ;  /* 0x0000000416157824 */ /* 0x040fe200078e0209 */
[----:B------:R-:W-:Y:S02]  /*545f0*/  LEA.HI.X.SX32 R3, R3, R26, 0x1, P2 ;  /* 0x0000001a03037211 */ /* 0x000fe400010f0eff */
[-C--:B------:R-:W-:Y:S01]  /*54600*/  IADD3 R8, P2, PT, R9, R0.reuse, RZ ;  /* 0x0000000009087210 */ /* 0x080fe20007f5e0ff */
[----:B----4-:R-:W-:Y:S01]  /*54610*/  IMAD R23, R22, 0x4, R21 ;  /* 0x0000000416177824 */ /* 0x010fe200078e0215 */
[----:B------:R1:W-:Y:S01]  /*54620*/  @P3 STG.E.U8 desc[UR10][R16.64], R27 ;  /* 0x0000001b10003986 */ /* 0x0003e2000c10110a */
[----:B------:R-:W-:Y:S02]  /*54630*/  IADD3 R4, P3, PT, R5, R0, RZ ;  /* 0x0000000005047210 */ /* 0x000fe40007f7e0ff */
[----:B------:R-:W-:Y:S01]  /*54640*/  LEA.HI.X.SX32 R9, R9, R26, 0x1, P2 ;  /* 0x0000001a09097211 */ /* 0x000fe200010f0eff */
[----:B-----5:R-:W-:Y:S01]  /*54650*/  IMAD R25, R6, R22, RZ ;  /* 0x0000001606197224 */ /* 0x020fe200078e02ff */
[----:B------:R-:W-:-:S02]  /*54660*/  IADD3 R12, P6, PT, R21, R0, RZ ;  /* 0x00000000150c7210 */ /* 0x000fc40007fde0ff */
[----:B------:R-:W-:Y:S02]  /*54670*/  LEA.HI.X.SX32 R5, R5, R26, 0x1, P3 ;  /* 0x0000001a05057211 */ /* 0x000fe400018f0eff */
[C---:B-1----:R-:W-:Y:S02]  /*54680*/  IADD3 R16, P2, PT, R23.reuse, R0, RZ ;  /* 0x0000000017107210 */ /* 0x042fe40007f5e0ff */
[----:B0-----:R-:W-:Y:S02]  /*54690*/  ISETP.LT.AND P3, PT, R20, UR4, !P0 ;  /* 0x0000000414007c0c */ /* 0x001fe4000c761270 */
[-C--:B------:R-:W-:Y:S02]  /*546a0*/  LEA.HI.X.SX32 R17, R23, R26.reuse, 0x1, P2 ;  /* 0x0000001a17117211 */ /* 0x080fe400010f0eff */
[----:B------:R-:W-:Y:S02]  /*546b0*/  ISETP.LT.AND P1, PT, R6, UR7, !P0 ;  /* 0x0000000706007c0c */ /* 0x000fe4000c721270 */
[----:B------:R-:W-:-:S02]  /*546c0*/  LEA.HI.X.SX32 R13, R21, R26, 0x1, P6 ;  /* 0x0000001a150d7211 */ /* 0x000fc400030f0eff */
[----:B--2---:R-:W-:Y:S02]  /*546d0*/  ISETP.LT.AND P2, PT, R24, UR5, !P0 ;  /* 0x0000000518007c0c */ /* 0x004fe4000c741270 */
[----:B------:R-:W-:Y:S02]  /*546e0*/  IADD3 R20, P6, PT, R25, R0, RZ ;  /* 0x0000000019147210 */ /* 0x000fe40007fde0ff */
[----:B------:R-:W-:Y:S02]  /*546f0*/  PRMT R23, R11, 0x7773, RZ ;  /* 0x000077730b177816 */ /* 0x000fe400000000ff */
[----:B------:R-:W-:Y:S02]  /*54700*/  LEA.HI.X.SX32 R21, R25, R26, 0x1, P6 ;  /* 0x0000001a19157211 */ /* 0x000fe400030f0eff */
[----:B------:R-:W-:Y:S02]  /*54710*/  PRMT R11, R15, 0x7772, RZ ;  /* 0x000077720f0b7816 */ /* 0x000fe400000000ff */
[----:B------:R-:W-:-:S02]  /*54720*/  PRMT R25, R19, 0x7772, RZ ;  /* 0x0000777213197816 */ /* 0x000fc400000000ff */
[----:B------:R-:W-:Y:S01]  /*54730*/  PRMT R7, R7, 0x7773, RZ ;  /* 0x0000777307077816 */ /* 0x000fe200000000ff */
[----:B------:R0:W-:Y:S01]  /*54740*/  @P5 STG.E.U8 desc[UR10][R2.64], R11 ;  /* 0x0000000b02005986 */ /* 0x0001e2000c10110a */
[----:B------:R-:W-:-:S03]  /*54750*/  PRMT R15, R15, 0x7773, RZ ;  /* 0x000077730f0f7816 */ /* 0x000fc600000000ff */
[----:B------:R0:W-:Y:S04]  /*54760*/  @P4 STG.E.U8 desc[UR10][R4.64], R25 ;  /* 0x0000001904004986 */ /* 0x0001e8000c10110a */
[----:B------:R0:W-:Y:S04]  /*54770*/  @P3 STG.E.U8 desc[UR10][R8.64], R7 ;  /* 0x0000000708003986 */ /* 0x0001e8000c10110a */
[----:B------:R0:W-:Y:S01]  /*54780*/  @P2 STG.E.U8 desc[UR10][R12.64], R23 ;  /* 0x000000170c002986 */ /* 0x0001e2000c10110a */
[----:B------:R-:W-:Y:S02]  /*54790*/  PRMT R19, R19, 0x7773, RZ ;  /* 0x0000777313137816 */ /* 0x000fe400000000ff */
[----:B---3--:R-:W-:-:S13]  /*547a0*/  ISETP.LT.AND P0, PT, R28, UR6, !P0 ;  /* 0x000000061c007c0c */ /* 0x008fda000c701270 */
[----:B------:R0:W-:Y:S01]  /*547b0*/  @P0 STG.E.U8 desc[UR10][R16.64], R15 ;  /* 0x0000000f10000986 */ /* 0x0001e2000c10110a */
[----:B------:R-:W-:Y:S05]  /*547c0*/  @!P1 EXIT ;  /* 0x000000000000994d */ /* 0x000fea0003800000 */
[----:B------:R-:W-:Y:S01]  /*547d0*/  STG.E.U8 desc[UR10][R20.64], R19 ;  /* 0x0000001314007986 */ /* 0x000fe2000c10110a */
[----:B------:R-:W-:Y:S05]  /*547e0*/  EXIT ;  /* 0x000000000000794d */ /* 0x000fea0003800000 */
.L_x_3:
[----:B------:R-:W-:-:S00]  /*547f0*/  BRA `(.L_x_3) ;  /* 0xfffffffc00fc7947 */ /* 0x000fc0000383ffff */
[----:B------:R-:W-:-:S00]  /*54800*/  NOP ;  /* 0x0000000000007918 */ /* 0x000fc00000000000 */
[----:B------:R-:W-:-:S00]  /*54810*/  NOP ;  /* 0x0000000000007918 */ /* 0x000fc00000000000 */
[----:B------:R-:W-:-:S00]  /*54820*/  NOP ;  /* 0x0000000000007918 */ /* 0x000fc00000000000 */
[----:B------:R-:W-:-:S00]  /*54830*/  NOP ;  /* 0x0000000000007918 */ /* 0x000fc00000000000 */
[----:B------:R-:W-:-:S00]  /*54840*/  NOP ;  /* 0x0000000000007918 */ /* 0x000fc00000000000 */
[----:B------:R-:W-:-:S00]  /*54850*/  NOP ;  /* 0x0000000000007918 */ /* 0x000fc00000000000 */
[----:B------:R-:W-:-:S00]  /*54860*/  NOP ;  /* 0x0000000000007918 */ /* 0x000fc00000000000 */
[----:B------:R-:W-:-:S00]  /*54870*/  NOP ;  /* 0x0000000000007918 */ /* 0x000fc00000000000 */
.L_x_4:


//--------------------- .nv.shared.matmul_kernel  --------------------------
	.section	.nv.shared.matmul_kernel,"aw",@nobits
	.sectionflags	@""
	.align	16
	.zero		1024


//--------------------- .nv.shared.reserved.0     --------------------------
	.section	.nv.shared.reserved.0,"aw",@nobits
	.weak		__nv_reservedSMEM_offset_0_alias
	.size		__nv_reservedSMEM_offset_0_alias, 0, 64
	.other		__nv_reservedSMEM_offset_0_alias,@"STO_CUDA_RESERVED_SHARED STV_DEFAULT"
__nv_reservedSMEM_offset_0_alias:
	.zero		0
	.zero		64


//--------------------- .nv.constant0.matmul_kernel --------------------------
	.section	.nv.constant0.matmul_kernel,"a",@progbits
	.sectionflags	@""
	.align	4
.nv.constant0.matmul_kernel:
	.zero		976


//--------------------- SYMBOLS --------------------------

	.type		.nv.reservedSmem.offset0,@object
	.size		.nv.reservedSmem.offset0,0x4
	.type		.nv.reservedSmem.cap,@object
	.size		.nv.reservedSmem.cap,0x4
